def matmul_kernel(
    a_ptr,
    b_ptr,
    c_ptr,
    M,
    N,
    K,
    stride_am,
    stride_ak,
    stride_bk,
    stride_bn,
    stride_cm,
    stride_cn,
    BLOCK_M: tl.constexpr,
    BLOCK_N: tl.constexpr,
    BLOCK_K: tl.constexpr,
    GROUP_M: tl.constexpr,
):
    pid = tl.program_id(axis=0)
    num_pid_m = tl.cdiv(M, BLOCK_M)
    num_pid_n = tl.cdiv(N, BLOCK_N)
    num_pid_in_group = GROUP_M * num_pid_n
    group_id = pid // num_pid_in_group
    first_pid_m = group_id * GROUP_M
    group_size_m = min(num_pid_m - first_pid_m, GROUP_M)
    pid_m = first_pid_m + ((pid % num_pid_in_group) % group_size_m)
    pid_n = (pid % num_pid_in_group) // group_size_m

    offs_am = (pid_m * BLOCK_M + tl.arange(0, BLOCK_M)) % M
    offs_bn = (pid_n * BLOCK_N + tl.arange(0, BLOCK_N)) % N
    offs_k = tl.arange(0, BLOCK_K)
    a_ptrs = a_ptr + offs_am[:, None] * stride_am + offs_k[None, :] * stride_ak
    b_ptrs = b_ptr + offs_k[:, None] * stride_bk + offs_bn[None, :] * stride_bn

    acc = tl.zeros((BLOCK_M, BLOCK_N), dtype=tl.float32)
    for kk in range(0, tl.cdiv(K, BLOCK_K)):
        a = tl.load(a_ptrs, mask=offs_k[None, :] < K - kk * BLOCK_K, other=0.0)
        b = tl.load(b_ptrs, mask=offs_k[:, None] < K - kk * BLOCK_K, other=0.0)
        acc = tl.dot(a, b, acc)
        a_ptrs += BLOCK_K * stride_ak
        b_ptrs += BLOCK_K * stride_bk

    c = acc.to(c_ptr.dtype.element_ty)
    offs_cm = pid_m * BLOCK_M + tl.arange(0, BLOCK_M)
    offs_cn = pid_n * BLOCK_N + tl.arange(0, BLOCK_N)
    c_ptrs = c_ptr + offs_cm[:, None] * stride_cm + offs_cn[None, :] * stride_cn
    mask = (offs_cm[:, None] < M) & (offs_cn[None, :] < N)
    tl.store(c_ptrs, c, mask=mask)

# config = {"BLOCK_K": 32, "BLOCK_M": 128, "BLOCK_N": 256, "GROUP_M": 4, "arch": "sm_100", "dtype": "fp32", "num_ctas": 1, "num_stages": 3, "num_warps": 4}
# arch = sm_100


// ===== COMPILED SASS (sm_100a) =====

	.target	sm_100a

	.elftype	@"ET_EXEC"


//--------------------- .note.nv.tkinfo           --------------------------
	.section	.note.nv.tkinfo,"",@"SHT_NOTE"
	.sectionflags	@"SHF_NOTE_NV_TKINFO"
	.tkinfo
        /*0018*/ 	.word	0x00000081
        /*0030*/ 	.string	""
        /*0030*/ 	.string	"ptxas-blackwell"
        /*0030*/ 	.string	"Cuda compilation tools, release 12.9, V12.9.86"
        /*0030*/ 	.string	"Build cuda_12.9.r12.9/compiler.36037853_0"
        /*0030*/ 	.string	"-v  -suppress-debug-info  -lineinfo  -arch sm_100a "



//--------------------- .note.nv.cuver            --------------------------
	.section	.note.nv.cuver,"",@"SHT_NOTE"
	.sectionflags	@"SHF_NOTE_NV_CUVER"
        /*0018*/ 	.short	0x0001
        /*001a*/ 	.short	0x0064
        /*001c*/ 	.short	0x0001
        /*001e*/ 	.short	0x0000
        /*0020*/ 	.short	0x0001
        /*0022*/ 	.short	0x0000


//--------------------- .nv.info                  --------------------------
	.section	.nv.info,"",@"SHT_CUDA_INFO"
	.align	4


	//----- nvinfo : EIATTR_REGCOUNT
	.align		4
        /*0000*/ 	.byte	0x04, 0x2f
        /*0002*/ 	.short	(.L_4 - .L_3)
	.align		4
.L_3:
        /*0004*/ 	.word	index@(matmul_kernel)
        /*0008*/ 	.word	0x000000ff


	//----- nvinfo : EIATTR_FRAME_SIZE
	.align		4
.L_4:
        /*000c*/ 	.byte	0x04, 0x11
        /*000e*/ 	.short	(.L_6 - .L_5)
	.align		4
.L_5:
        /*0010*/ 	.word	index@($__internal_2_$__cuda_sm10x_tcgen05_guardrail_trap_unallocated_columns_being_dealloced)
        /*0014*/ 	.word	0x00000248


	//----- nvinfo : EIATTR_FRAME_SIZE
	.align		4
.L_6:
        /*0018*/ 	.byte	0x04, 0x11
        /*001a*/ 	.short	(.L_8 - .L_7)
	.align		4
.L_7:
        /*001c*/ 	.word	index@($__internal_1_$__cuda_sm10x_tcgen05_guardrail_trap_phase_invalid_during_alloc)
        /*0020*/ 	.word	0x00000248


	//----- nvinfo : EIATTR_FRAME_SIZE
	.align		4
.L_8:
        /*0024*/ 	.byte	0x04, 0x11
        /*0026*/ 	.short	(.L_10 - .L_9)
	.align		4
.L_9:
        /*0028*/ 	.word	index@($__internal_0_$__cuda_sm10x_tcgen05_guardrail_trap_col_being_dealloced_not_returned_by_alloc)
        /*002c*/ 	.word	0x00000248


	//----- nvinfo : EIATTR_FRAME_SIZE
	.align		4
.L_10:
        /*0030*/ 	.byte	0x04, 0x11
        /*0032*/ 	.short	(.L_12 - .L_11)
	.align		4
.L_11:
        /*0034*/ 	.word	index@(matmul_kernel)
        /*0038*/ 	.word	0x00000248


	//----- nvinfo : EIATTR_MIN_STACK_SIZE
	.align		4
.L_12:
        /*003c*/ 	.byte	0x04, 0x12
        /*003e*/ 	.short	(.L_14 - .L_13)
	.align		4
.L_13:
        /*0040*/ 	.word	index@(matmul_kernel)
        /*0044*/ 	.word	0x00000248
.L_14:


//--------------------- .nv.info.matmul_kernel    --------------------------
	.section	.nv.info.matmul_kernel,"",@"SHT_CUDA_INFO"
	.sectionflags	@""
	.align	4


	//----- nvinfo : EIATTR_CUDA_API_VERSION
	.align		4
        /*0000*/ 	.byte	0x04, 0x37
        /*0002*/ 	.short	(.L_16 - .L_15)
.L_15:
        /*0004*/ 	.word	0x00000081


	//----- nvinfo : EIATTR_KPARAM_INFO
	.align		4
.L_16:
        /*0008*/ 	.byte	0x04, 0x17
        /*000a*/ 	.short	(.L_18 - .L_17)
.L_17:
        /*000c*/ 	.word	0x00000000
        /*0010*/ 	.short	0x000d
        /*0012*/ 	.short	0x0048
        /*0014*/ 	.byte	0x00, 0xf4, 0x21, 0x00


	//----- nvinfo : EIATTR_KPARAM_INFO
	.align		4
.L_18:
        /*0018*/ 	.byte	0x04, 0x17
        /*001a*/ 	.short	(.L_20 - .L_19)
.L_19:
        /*001c*/ 	.word	0x00000000
        /*0020*/ 	.short	0x000c
        /*0022*/ 	.short	0x0040
        /*0024*/ 	.byte	0x00, 0xf4, 0x21, 0x00


	//----- nvinfo : EIATTR_KPARAM_INFO
	.align		4
.L_20:
        /*0028*/ 	.byte	0x04, 0x17
        /*002a*/ 	.short	(.L_22 - .L_21)
.L_21:
        /*002c*/ 	.word	0x00000000
        /*0030*/ 	.short	0x000b
        /*0032*/ 	.short	0x0038
        /*0034*/ 	.byte	0x00, 0xf0, 0x11, 0x00


	//----- nvinfo : EIATTR_KPARAM_INFO
	.align		4
.L_22:
        /*0038*/ 	.byte	0x04, 0x17
        /*003a*/ 	.short	(.L_24 - .L_23)
.L_23:
        /*003c*/ 	.word	0x00000000
        /*0040*/ 	.short	0x000a
        /*0042*/ 	.short	0x0034
        /*0044*/ 	.byte	0x00, 0xf0, 0x11, 0x00


	//----- nvinfo : EIATTR_KPARAM_INFO
	.align		4
.L_24:
        /*0048*/ 	.byte	0x04, 0x17
        /*004a*/ 	.short	(.L_26 - .L_25)
.L_25:
        /*004c*/ 	.word	0x00000000
        /*0050*/ 	.short	0x0009
        /*0052*/ 	.short	0x0030
        /*0054*/ 	.byte	0x00, 0xf0, 0x11, 0x00


	//----- nvinfo : EIATTR_KPARAM_INFO
	.align		4
.L_26:
        /*0058*/ 	.byte	0x04, 0x17
        /*005a*/ 	.short	(.L_28 - .L_27)
.L_27:
        /*005c*/ 	.word	0x00000000
        /*0060*/ 	.short	0x0008
        /*0062*/ 	.short	0x002c
        /*0064*/ 	.byte	0x00, 0xf0, 0x11, 0x00


	//----- nvinfo : EIATTR_KPARAM_INFO
	.align		4
.L_28:
        /*0068*/ 	.byte	0x04, 0x17
        /*006a*/ 	.short	(.L_30 - .L_29)
.L_29:
        /*006c*/ 	.word	0x00000000
        /*0070*/ 	.short	0x0007
        /*0072*/ 	.short	0x0028
        /*0074*/ 	.byte	0x00, 0xf0, 0x11, 0x00


	//----- nvinfo : EIATTR_KPARAM_INFO
	.align		4
.L_30:
        /*0078*/ 	.byte	0x04, 0x17
        /*007a*/ 	.short	(.L_32 - .L_31)
.L_31:
        /*007c*/ 	.word	0x00000000
        /*0080*/ 	.short	0x0006
        /*0082*/ 	.short	0x0024
        /*0084*/ 	.byte	0x00, 0xf0, 0x11, 0x00


	//----- nvinfo : EIATTR_KPARAM_INFO
	.align		4
.L_32:
        /*0088*/ 	.byte	0x04, 0x17
        /*008a*/ 	.short	(.L_34 - .L_33)
.L_33:
        /*008c*/ 	.word	0x00000000
        /*0090*/ 	.short	0x0005
        /*0092*/ 	.short	0x0020
        /*0094*/ 	.byte	0x00, 0xf0, 0x11, 0x00


	//----- nvinfo : EIATTR_KPARAM_INFO
	.align		4
.L_34:
        /*0098*/ 	.byte	0x04, 0x17
        /*009a*/ 	.short	(.L_36 - .L_35)
.L_35:
        /*009c*/ 	.word	0x00000000
        /*00a0*/ 	.short	0x0004
        /*00a2*/ 	.short	0x001c
        /*00a4*/ 	.byte	0x00, 0xf0, 0x11, 0x00


	//----- nvinfo : EIATTR_KPARAM_INFO
	.align		4
.L_36:
        /*00a8*/ 	.byte	0x04, 0x17
        /*00aa*/ 	.short	(.L_38 - .L_37)
.L_37:
        /*00ac*/ 	.word	0x00000000
        /*00b0*/ 	.short	0x0003
        /*00b2*/ 	.short	0x0018
        /*00b4*/ 	.byte	0x00, 0xf0, 0x11, 0x00


	//----- nvinfo : EIATTR_KPARAM_INFO
	.align		4
.L_38:
        /*00b8*/ 	.byte	0x04, 0x17
        /*00ba*/ 	.short	(.L_40 - .L_39)
.L_39:
        /*00bc*/ 	.word	0x00000000
        /*00c0*/ 	.short	0x0002
        /*00c2*/ 	.short	0x0010
        /*00c4*/ 	.byte	0x00, 0xf4, 0x21, 0x00


	//----- nvinfo : EIATTR_KPARAM_INFO
	.align		4
.L_40:
        /*00c8*/ 	.byte	0x04, 0x17
        /*00ca*/ 	.short	(.L_42 - .L_41)
.L_41:
        /*00cc*/ 	.word	0x00000000
        /*00d0*/ 	.short	0x0001
        /*00d2*/ 	.short	0x0008
        /*00d4*/ 	.byte	0x00, 0xf4, 0x21, 0x00


	//----- nvinfo : EIATTR_KPARAM_INFO
	.align		4
.L_42:
        /*00d8*/ 	.byte	0x04, 0x17
        /*00da*/ 	.short	(.L_44 - .L_43)
.L_43:
        /*00dc*/ 	.word	0x00000000
        /*00e0*/ 	.short	0x0000
        /*00e2*/ 	.short	0x0000
        /*00e4*/ 	.byte	0x00, 0xf4, 0x21, 0x00


	//----- nvinfo : EIATTR_AT_ENTRY_FRAGMENTS
	.align		4
.L_44:
        /*00e8*/ 	.byte	0x04, 0x4f
        /*00ea*/ 	.short	(.L_46 - .L_45)


	//   ....[0]....
.L_45:
        /*00ec*/ 	.word	0x00000004


	//----- nvinfo : EIATTR_RESERVED_SMEM_USED
	.align		4
.L_46:
        /*00f0*/ 	.byte	0x01, 0x41
	.zero		2


	//----- nvinfo : EIATTR_SPARSE_MMA_MASK
	.align		4
        /*00f4*/ 	.byte	0x03, 0x50
        /*00f6*/ 	.short	0x0000


	//----- nvinfo : EIATTR_TCGEN05_1CTA_USED
	.align		4
        /*00f8*/ 	.byte	0x01, 0x51
	.zero		2


	//----- nvinfo : EIATTR_MAXREG_COUNT
	.align		4
        /*00fc*/ 	.byte	0x03, 0x1b
        /*00fe*/ 	.short	0x00ff


	//----- nvinfo : EIATTR_NUM_BARRIERS
	.align		4
        /*0100*/ 	.byte	0x02, 0x4c
        /*0102*/ 	.byte	0x01
	.zero		1


	//----- nvinfo : EIATTR_ANNOTATIONS
	.align		4
        /*0104*/ 	.byte	0x04, 0x55
        /*0106*/ 	.short	(.L_48 - .L_47)


	//   ....[0]....
.L_47:
        /*0108*/ 	.word	0x00000001
        /*010c*/ 	.byte	0x90, 0x09, 0x00, 0x00, 0x01, 0x00, 0x00, 0x00, 0x10, 0x3b, 0x00, 0x00, 0x01, 0x00, 0x00, 0x00
        /* <DEDUP_REMOVED lines=165> */
        /*0b6c*/ 	.byte	0xb0, 0xf5, 0x00, 0x00, 0x01, 0x00, 0x00, 0x00, 0xc0, 0xf5, 0x00, 0x00


	//----- nvinfo : EIATTR_INT_WARP_WIDE_INSTR_OFFSETS
	.align		4
.L_48:
        /*0b78*/ 	.byte	0x04, 0x31
        /*0b7a*/ 	.short	(.L_50 - .L_49)


	//   ....[0]....
.L_49:
        /*0b7c*/ 	.word	0x000054f0


	//   ....[1]....
        /*0b80*/ 	.word	0x00005510


	//   ....[2]....
        /*0b84*/ 	.word	0x000055b0


	//   ....[3]....
        /*0b88*/ 	.word	0x00014f00


	//   ....[4]....
        /*0b8c*/ 	.word	0x00014f50


	//----- nvinfo : EIATTR_COOP_GROUP_MASK_REGIDS
	.align		4
.L_50:
        /*0b90*/ 	.byte	0x04, 0x29
        /*0b92*/ 	.short	(.L_52 - .L_51)


	//   ....[0]....
.L_51:
        /*0b94*/ 	.word	0xffffffff


	//   ....[1]....
        /*0b98*/ 	.word	0xffffffff


	//   ....[2]....
        /*0b9c*/ 	.word	0xffffffff


	//   ....[3]....
        /*0ba0*/ 	.word	0xffffffff


	//----- nvinfo : EIATTR_COOP_GROUP_INSTR_OFFSETS
	.align		4
.L_52:
        /*0ba4*/ 	.byte	0x04, 0x28
        /*0ba6*/ 	.short	(.L_54 - .L_53)


	//   ....[0]....
.L_53:
        /*0ba8*/ 	.word	0x00000070


	//   ....[1]....
        /*0bac*/ 	.word	0x00000330


	//   ....[2]....
        /*0bb0*/ 	.word	0x00014d90


	//   ....[3]....
        /*0bb4*/ 	.word	0x00015000


	//----- nvinfo : EIATTR_VRC_CTA_INIT_COUNT
	.align		4
.L_54:
        /*0bb8*/ 	.byte	0x02, 0x4a
        /*0bba*/ 	.byte	0x80
	.zero		1


	//----- nvinfo : EIATTR_MBARRIER_INSTR_OFFSETS
	.align		4
        /*0bbc*/ 	.byte	0x04, 0x39
        /*0bbe*/ 	.short	(.L_56 - .L_55)


	//   ....[0]....
.L_55:
        /*0bc0*/ 	.word	0x00005630
        /*0bc4*/ 	.word	0x000000ff
        /*0bc8*/ 	.word	0x00000000
        /*0bcc*/ 	.short	0x0100
        /*0bce*/ 	.byte	0x0c
	.zero		1


	//   ....[1]....
        /*0bd0*/ 	.word	0x00005720
        /*0bd4*/ 	.word	0x000000ff
        /*0bd8*/ 	.word	0x00020008
        /*0bdc*/ 	.short	0x0100
        /*0bde*/ 	.byte	0x0a
	.zero		1


	//   ....[2]....
        /*0be0*/ 	.word	0x0000af60
        /*0be4*/ 	.word	0x000000ff
        /*0be8*/ 	.word	0x00000000
        /*0bec*/ 	.short	0x010a
        /*0bee*/ 	.byte	0x0c
	.zero		1


	//   ....[3]....
        /*0bf0*/ 	.word	0x0000d1a0
        /*0bf4*/ 	.word	0x000000ff
        /*0bf8*/ 	.word	0x00000000
        /*0bfc*/ 	.short	0x010a
        /*0bfe*/ 	.byte	0x0c
	.zero		1


	//   ....[4]....
        /*0c00*/ 	.word	0x0000d320
        /*0c04*/ 	.word	0x000000ff
        /*0c08*/ 	.word	0x00020000
        /*0c0c*/ 	.short	0x0108
        /*0c0e*/ 	.byte	0x0a
	.zero		1


	//   ....[5]....
        /*0c10*/ 	.word	0x0000d3a0
        /*0c14*/ 	.word	0x000000ff
        /*0c18*/ 	.word	0x00020008
        /*0c1c*/ 	.short	0x0108
        /*0c1e*/ 	.byte	0x0a
	.zero		1


	//   ....[6]....
        /*0c20*/ 	.word	0x00015020
        /*0c24*/ 	.word	0x000000ff
        /*0c28*/ 	.word	0x00000000
        /*0c2c*/ 	.short	0x010a
        /*0c2e*/ 	.byte	0x0c
	.zero		1


	//   ....[7]....
        /*0c30*/ 	.word	0x00015050
        /*0c34*/ 	.word	0x000000ff
        /*0c38*/ 	.word	0x00000000
        /*0c3c*/ 	.short	0x010a
        /*0c3e*/ 	.byte	0x0c
	.zero		1


	//----- nvinfo : EIATTR_NUM_MBARRIERS
	.align		4
.L_56:
        /*0c40*/ 	.byte	0x03, 0x38
        /*0c42*/ 	.short	0x0002


	//----- nvinfo : EIATTR_EXIT_INSTR_OFFSETS
	.align		4
        /*0c44*/ 	.byte	0x04, 0x1c
        /*0c46*/ 	.short	(.L_58 - .L_57)


	//   ....[0]....
.L_57:
        /*0c48*/ 	.word	0x00015010


	//----- nvinfo : EIATTR_REQNTID
	.align		4
.L_58:
        /*0c4c*/ 	.byte	0x04, 0x10
        /*0c4e*/ 	.short	(.L_60 - .L_59)
.L_59:
        /*0c50*/ 	.word	0x00000080
        /*0c54*/ 	.word	0x00000001
        /*0c58*/ 	.word	0x00000001


	//----- nvinfo : EIATTR_CRS_STACK_SIZE
	.align		4
.L_60:
        /*0c5c*/ 	.byte	0x04, 0x1e
        /*0c5e*/ 	.short	(.L_62 - .L_61)
.L_61:
        /*0c60*/ 	.word	0x00000000


	//----- nvinfo : EIATTR_CBANK_PARAM_SIZE
	.align		4
.L_62:
        /*0c64*/ 	.byte	0x03, 0x19
        /*0c66*/ 	.short	0x0050


	//----- nvinfo : EIATTR_PARAM_CBANK
	.align		4
        /*0c68*/ 	.byte	0x04, 0x0a
        /*0c6a*/ 	.short	(.L_64 - .L_63)
	.align		4
.L_63:
        /*0c6c*/ 	.word	index@(.nv.constant0.matmul_kernel)
        /*0c70*/ 	.short	0x0380
        /*0c72*/ 	.short	0x0050


	//----- nvinfo : EIATTR_SW_WAR
	.align		4
.L_64:
        /*0c74*/ 	.byte	0x04, 0x36
        /*0c76*/ 	.short	(.L_66 - .L_65)
.L_65:
        /*0c78*/ 	.word	0x00000008
.L_66:


//--------------------- .nv.compat                --------------------------
	.section	.nv.compat,"",@"SHT_CUDA_COMPAT_INFO"
	.align	4
        /*0000*/ 	.byte	0x02, 0x02, 0x02, 0x00, 0x02, 0x05, 0x05, 0x00, 0x02, 0x03, 0x00, 0x00, 0x02, 0x06, 0x01, 0x00


//--------------------- .nv.callgraph             --------------------------
	.section	.nv.callgraph,"",@"SHT_CUDA_CALLGRAPH"
	.align	4
	.sectionentsize	8
	.align		4
        /*0000*/ 	.word	0x00000000
	.align		4
        /*0004*/ 	.word	0xffffffff
	.align		4
        /*0008*/ 	.word	0x00000000
	.align		4
        /*000c*/ 	.word	0xfffffffe
	.align		4
        /*0010*/ 	.word	0x00000000
	.align		4
        /*0014*/ 	.word	0xfffffffd
	.align		4
        /*0018*/ 	.word	0x00000000
	.align		4
        /*001c*/ 	.word	0xfffffffc


//--------------------- .text.matmul_kernel       --------------------------
	.section	.text.matmul_kernel,"ax",@progbits
	.align	128
        .global         matmul_kernel
        .type           matmul_kernel,@function
        .size           matmul_kernel,(.L_x_21 - matmul_kernel)
        .other          matmul_kernel,@"STO_CUDA_ENTRY STV_DEFAULT"
matmul_kernel:
.text.matmul_kernel:
[----:B------:R-:W1:Y:S01]  /*0000*/  LDC R1, c[0x0][0x37c] ;  /* 0x0000df00ff017b82 */ /* 0x000e620000000800 */
[----:B------:R-:W2:Y:S01]  /*0010*/  S2R R5, SR_TID.X ;  /* 0x0000000000057919 */ /* 0x000ea20000002100 */
[----:B-1----:R-:W-:Y:S01]  /*0020*/  VIADD R1, R1, 0xfffffdb8 ;  /* 0xfffffdb801017836 */ /* 0x002fe20000000000 */
[----:B--2---:R-:W-:-:S13]  /*0030*/  ISETP.GE.U32.AND P0, PT, R5, 0x20, PT ;  /* 0x000000200500780c */ /* 0x004fda0003f06070 */
[----:B------:R-:W-:Y:S02]  /*0040*/  VOTEU.ANY UP0, P0 ;  /* 0x0000000000ff7886 */ /* 0x000fe40000000100 */
[----:B------:R-:W-:Y:S05]  /*0050*/  BRA.U UP0, `(.L_x_0) ;  /* 0x0000000100b87547 */ /* 0x000fea000b800000 */
[----:B------:R-:W1:Y:S01]  /*0060*/  S2UR UR6, SR_CgaCtaId ;  /* 0x00000000000679c3 */ /* 0x000e620000008800 */
[----:B------:R-:W-:Y:S01]  /*0070*/  NOP ;  /* 0x0000000000007918 */ /* 0x000fe20000000000 */
[----:B------:R-:W-:Y:S02]  /*0080*/  UMOV UR4, 0x40 ;  /* 0x0000004000047882 */ /* 0x000fe40000000000 */
[----:B-1----:R-:W-:-:S09]  /*0090*/  ULEA UR4, UR6, UR4, 0x18 ;  /* 0x0000000406047291 */ /* 0x002fd2000f8ec0ff */
[----:B------:R-:W1:Y:S01]  /*00a0*/  LDS.U8 R0, [UR4] ;  /* 0x00000004ff007984 */ /* 0x000e620008000000 */
[----:B------:R-:W-:Y:S02]  /*00b0*/  UMOV UR4, 0x400 ;  /* 0x0000040000047882 */ /* 0x000fe40000000000 */
[----:B------:R-:W-:Y:S01]  /*00c0*/  ULEA UR4, UR6, UR4, 0x18 ;  /* 0x0000000406047291 */ /* 0x000fe2000f8ec0ff */
[----:B-1----:R-:W-:-:S13]  /*00d0*/  ISETP.NE.AND P0, PT, R0, RZ, PT ;  /* 0x000000ff0000720c */ /* 0x002fda0003f05270 */
[----:B------:R-:W-:Y:S05]  /*00e0*/  @P0 BRA `(.L_x_1) ;  /* 0x00000000007c0947 */ /* 0x000fea0003800000 */
[----:B------:R-:W-:-:S13]  /*00f0*/  ELECT P0, URZ, PT ;  /* 0x0000000000ff782f */ /* 0x000fda0003800000 */
[----:B------:R-:W-:Y:S05]  /*0100*/  @!P0 BRA `(.L_x_2) ;  /* 0x0000000000848947 */ /* 0x000fea0003800000 */
[----:B------:R-:W-:Y:S01]  /*0110*/  UMOV UR5, 0x10 ;  /* 0x0000001000057882 */ /* 0x000fe20000000000 */
[----:B------:R-:W-:Y:S02]  /*0120*/  IMAD.MOV.U32 R4, RZ, RZ, 0x1 ;  /* 0x00000001ff047424 */ /* 0x000fe400078e00ff */
[----:B------:R-:W-:Y:S02]  /*0130*/  IMAD.MOV.U32 R7, RZ, RZ, 0xffff ;  /* 0x0000ffffff077424 */ /* 0x000fe400078e00ff */
[----:B------:R-:W-:Y:S04]  /*0140*/  DEPBAR.LE SB1, 0x36 ;  /* 0x00009d800000791a */ /* 0x000fe80000000000 */
[----:B------:R-:W1:Y:S02]  /*0150*/  UTCATOMSWS.FIND_AND_SET.ALIGN UP1, UR5, UR5 ;  /* 0x00000005000575e3 */ /* 0x000e640008020800 */
[----:B-1----:R-:W-:-:S04]  /*0160*/  PLOP3.LUT P0, PT, PT, PT, UP1, 0x80, 0x8 ;  /* 0x000000000008781c */ /* 0x002fc80003f0f018 */
[----:B------:R-:W-:-:S04]  /*0170*/  SEL R0, RZ, 0xffffffff, !P0 ;  /* 0xffffffffff007807 */ /* 0x000fc80004000000 */
[----:B------:R-:W-:Y:S01]  /*0180*/  ISETP.NE.AND P0, PT, R0, RZ, PT ;  /* 0x000000ff0000720c */ /* 0x000fe20003f05270 */
[----:B------:R-:W-:-:S12]  /*0190*/  IMAD.U32 R0, RZ, RZ, UR5 ;  /* 0x00000005ff007e24 */ /* 0x000fd8000f8e00ff */
[----:B------:R-:W-:Y:S05]  /*01a0*/  @P0 BRA `(.L_x_3) ;  /* 0x0000000000240947 */ /* 0x000fea0003800000 */
.L_x_4:
[----:B------:R-:W-:Y:S05]  /*01b0*/  NANOSLEEP 0x64 ;  /* 0x000000640000795d */ /* 0x000fea0003800000 */
[----:B------:R-:W-:-:S05]  /*01c0*/  UMOV UR5, 0x10 ;  /* 0x0000001000057882 */ /* 0x000fca0000000000 */
[----:B------:R-:W-:Y:S04]  /*01d0*/  DEPBAR.LE SB1, 0x36 ;  /* 0x00009d800000791a */ /* 0x000fe80000000000 */
[----:B------:R-:W1:Y:S02]  /*01e0*/  UTCATOMSWS.FIND_AND_SET.ALIGN UP1, UR5, UR5 ;  /* 0x00000005000575e3 */ /* 0x000e640008020800 */
[----:B-1----:R-:W-:-:S04]  /*01f0*/  PLOP3.LUT P0, PT, PT, PT, UP1, 0x80, 0x8 ;  /* 0x000000000008781c */ /* 0x002fc80003f0f018 */
[----:B------:R-:W-:-:S04]  /*0200*/  SEL R0, RZ, 0xffffffff, !P0 ;  /* 0xffffffffff007807 */ /* 0x000fc80004000000 */
[----:B------:R-:W-:Y:S01]  /*0210*/  ISETP.NE.AND P0, PT, R0, RZ, PT ;  /* 0x000000ff0000720c */ /* 0x000fe20003f05270 */
[----:B------:R-:W-:-:S12]  /*0220*/  IMAD.U32 R0, RZ, RZ, UR5 ;  /* 0x00000005ff007e24 */ /* 0x000fd8000f8e00ff */
[----:B------:R-:W-:Y:S05]  /*0230*/  @!P0 BRA `(.L_x_4) ;  /* 0xfffffffc00dc8947 */ /* 0x000fea000383ffff */
.L_x_3:
[C---:B------:R-:W-:Y:S01]  /*0240*/  VIADD R3, R0.reuse, 0x10 ;  /* 0x0000001000037836 */ /* 0x040fe20000000000 */
[----:B------:R-:W-:Y:S01]  /*0250*/  UMOV UR5, 0x50 ;  /* 0x0000005000057882 */ /* 0x000fe20000000000 */
[----:B------:R-:W-:Y:S01]  /*0260*/  SHF.L.U32 R2, R7, R0, RZ ;  /* 0x0000000007027219 */ /* 0x000fe200000006ff */
[----:B------:R-:W-:Y:S01]  /*0270*/  ULEA UR5, UR6, UR5, 0x18 ;  /* 0x0000000506057291 */ /* 0x000fe2000f8ec0ff */
[----:B------:R-:W-:Y:S01]  /*0280*/  IMAD.SHL.U32 R0, R0, 0x20, RZ ;  /* 0x0000002000007824 */ /* 0x000fe200078e00ff */
[----:B------:R-:W-:-:S04]  /*0290*/  SHF.L.U32 R3, R4, R3, RZ ;  /* 0x0000000304037219 */ /* 0x000fc800000006ff */
[----:B------:R-:W-:-:S05]  /*02a0*/  LOP3.LUT R2, R3, R2, RZ, 0xfc, !PT ;  /* 0x0000000203027212 */ /* 0x000fca00078efcff */
[----:B------:R1:W-:Y:S04]  /*02b0*/  ATOMS.OR RZ, [UR5], R2 ;  /* 0x00000002ffff798c */ /* 0x0003e8000b000005 */
[----:B------:R1:W-:Y:S01]  /*02c0*/  STS [UR4], R0 ;  /* 0x00000000ff007988 */ /* 0x0003e20008000804 */
[----:B------:R-:W-:Y:S05]  /*02d0*/  BRA `(.L_x_2) ;  /* 0x0000000000107947 */ /* 0x000fea0003800000 */
.L_x_1:
[----:B------:R-:W-:Y:S01]  /*02e0*/  IMAD.MOV.U32 R0, RZ, RZ, -0x1 ;  /* 0xffffffffff007424 */ /* 0x000fe200078e00ff */
[----:B------:R-:W-:-:S04]  /*02f0*/  MOV R2, 0x320 ;  /* 0x0000032000027802 */ /* 0x000fc80000000f00 */
[----:B------:R1:W-:Y:S03]  /*0300*/  STS [UR4], R0 ;  /* 0x00000000ff007988 */ /* 0x0003e60008000804 */
[----:B-1----:R-:W-:Y:S05]  /*0310*/  CALL.REL.NOINC `($__internal_1_$__cuda_sm10x_tcgen05_guardrail_trap_phase_invalid_during_alloc) ;  /* 0x0000014c00647944 */ /* 0x002fea0003c00000 */
.L_x_2:
[----:B------:R-:W-:Y:S05]  /*0320*/  WARPSYNC.ALL ;  /* 0x0000000000007948 */ /* 0x000fea0003800000 */
[----:B------:R-:W-:Y:S01]  /*0330*/  NOP ;  /* 0x0000000000007918 */ /* 0x000fe20000000000 */
.L_x_0:
[----:B------:R-:W2:Y:S01]  /*0340*/  LDC.64 R44, c[0x0][0x398] ;  /* 0x0000e600ff2c7b82 */ /* 0x000ea20000000a00 */
[----:B------:R-:W3:Y:S01]  /*0350*/  S2R R7, SR_CTAID.X ;  /* 0x0000000000077919 */ /* 0x000ee20000002500 */
[----:B------:R-:W-:Y:S01]  /*0360*/  UMOV UR10, 0x400 ;  /* 0x00000400000a7882 */ /* 0x000fe20000000000 */
[----:B------:R-:W4:Y:S01]  /*0370*/  LDCU UR7, c[0x0][0x3b0] ;  /* 0x00007600ff0777ac */ /* 0x000f220008000800 */
[----:B------:R-:W-:Y:S01]  /*0380*/  LOP3.LUT R239, R5, 0x1f, RZ, 0xc0, !PT ;  /* 0x0000001f05ef7812 */ /* 0x000fe200078ec0ff */
[----:B------:R-:W5:Y:S03]  /*0390*/  LDCU.128 UR12, c[0x0][0x380] ;  /* 0x00007000ff0c77ac */ /* 0x000f660008000c00 */
[----:B------:R-:W1:Y:S01]  /*03a0*/  S2UR UR4, SR_CgaCtaId ;  /* 0x00000000000479c3 */ /* 0x000e620000008800 */
[----:B------:R-:W1:Y:S07]  /*03b0*/  LDCU UR5, c[0x0][0x3a4] ;  /* 0x00007480ff0577ac */ /* 0x000e6e0008000800 */
[----:B------:R-:W4:Y:S01]  /*03c0*/  LDC R74, c[0x0][0x3a0] ;  /* 0x0000e800ff4a7b82 */ /* 0x000f220000000800 */
[----:B-12---:R-:W-:Y:S01]  /*03d0*/  VIADD R0, R45, 0xff ;  /* 0x000000ff2d007836 */ /* 0x006fe20000000000 */
[----:B------:R-:W-:-:S04]  /*03e0*/  IABS R12, R44 ;  /* 0x0000002c000c7213 */ /* 0x000fc80000000000 */
[----:B------:R-:W-:Y:S01]  /*03f0*/  SHF.R.S32.HI R3, RZ, 0x1f, R0 ;  /* 0x0000001fff037819 */ /* 0x000fe20000011400 */
[----:B------:R-:W-:-:S03]  /*0400*/  ULEA UR10, UR4, UR10, 0x18 ;  /* 0x0000000a040a7291 */ /* 0x000fc6000f8ec0ff */
[----:B------:R-:W-:Y:S01]  /*0410*/  LEA.HI R3, R3, R0, RZ, 0x8 ;  /* 0x0000000003037211 */ /* 0x000fe200078f40ff */
[----:B------:R-:W-:Y:S01]  /*0420*/  BAR.SYNC.DEFER_BLOCKING 0x0 ;  /* 0x0000000000007b1d */ /* 0x000fe20000010000 */
[----:B---3--:R-:W-:Y:S02]  /*0430*/  IABS R8, R7 ;  /* 0x0000000700087213 */ /* 0x008fe40000000000 */
[----:B------:R-:W-:-:S05]  /*0440*/  SHF.R.S32.HI R3, RZ, 0x8, R3 ;  /* 0x00000008ff037819 */ /* 0x000fca0000011403 */
[----:B------:R-:W-:-:S05]  /*0450*/  IMAD.SHL.U32 R4, R3, 0x4, RZ ;  /* 0x0000000403047824 */ /* 0x000fca00078e00ff */
[-C--:B------:R-:W-:Y:S02]  /*0460*/  IABS R9, R4.reuse ;  /* 0x0000000400097213 */ /* 0x080fe40000000000 */
[----:B------:R-:W-:Y:S02]  /*0470*/  IABS R10, R4 ;  /* 0x00000004000a7213 */ /* 0x000fe40000000000 */
[----:B------:R-:W1:Y:S01]  /*0480*/  I2F.RP R0, R9 ;  /* 0x0000000900007306 */ /* 0x000e620000209400 */
[----:B------:R-:W2:Y:S07]  /*0490*/  LDS R19, [UR10] ;  /* 0x0000000aff137984 */ /* 0x000eae0008000800 */
[----:B-1----:R-:W1:Y:S02]  /*04a0*/  MUFU.RCP R0, R0 ;  /* 0x0000000000007308 */ /* 0x002e640000001000 */
[----:B-1----:R-:W-:-:S02]  /*04b0*/  VIADD R2, R0, 0xffffffe ;  /* 0x0ffffffe00027836 */ /* 0x002fc40000000000 */
[----:B------:R-:W-:-:S04]  /*04c0*/  IMAD.MOV R0, RZ, RZ, -R10 ;  /* 0x000000ffff007224 */ /* 0x000fc800078e0a0a */
[----:B------:R1:W3:Y:S02]  /*04d0*/  F2I.FTZ.U32.TRUNC.NTZ R3, R2 ;  /* 0x0000000200037305 */ /* 0x0002e4000021f000 */
[----:B-1----:R-:W-:Y:S01]  /*04e0*/  IMAD.MOV.U32 R2, RZ, RZ, RZ ;  /* 0x000000ffff027224 */ /* 0x002fe200078e00ff */
[----:B--2---:R-:W-:Y:S01]  /*04f0*/  R2UR UR20, R19 ;  /* 0x00000000131472ca */ /* 0x004fe200000e0000 */
[----:B---3--:R-:W-:-:S04]  /*0500*/  IMAD.MOV R6, RZ, RZ, -R3 ;  /* 0x000000ffff067224 */ /* 0x008fc800078e0a03 */
[----:B------:R-:W-:Y:S02]  /*0510*/  IMAD R11, R6, R9, RZ ;  /* 0x00000009060b7224 */ /* 0x000fe400078e02ff */
[----:B------:R-:W-:Y:S02]  /*0520*/  IMAD.MOV.U32 R6, RZ, RZ, R8 ;  /* 0x000000ffff067224 */ /* 0x000fe400078e0008 */
[----:B------:R-:W-:-:S06]  /*0530*/  IMAD.HI.U32 R3, R3, R11, R2 ;  /* 0x0000000b03037227 */ /* 0x000fcc00078e0002 */
[----:B------:R-:W-:-:S04]  /*0540*/  IMAD.HI.U32 R3, R3, R6, RZ ;  /* 0x0000000603037227 */ /* 0x000fc800078e00ff */
[----:B------:R-:W-:Y:S01]  /*0550*/  IMAD R0, R3, R0, R6 ;  /* 0x0000000003007224 */ /* 0x000fe200078e0206 */
[----:B------:R-:W-:Y:S04]  /*0560*/  BAR.SYNC.DEFER_BLOCKING 0x0 ;  /* 0x0000000000007b1d */ /* 0x000fe80000010000 */
[----:B------:R-:W-:-:S13]  /*0570*/  ISETP.GT.U32.AND P1, PT, R9, R0, PT ;  /* 0x000000000900720c */ /* 0x000fda0003f24070 */
[----:B------:R-:W-:Y:S02]  /*0580*/  @!P1 IMAD.IADD R0, R0, 0x1, -R9 ;  /* 0x0000000100009824 */ /* 0x000fe400078e0a09 */
[----:B------:R-:W-:Y:S01]  /*0590*/  @!P1 VIADD R3, R3, 0x1 ;  /* 0x0000000103039836 */ /* 0x000fe20000000000 */
[----:B------:R-:W-:Y:S02]  /*05a0*/  ISETP.NE.AND P1, PT, R4, RZ, PT ;  /* 0x000000ff0400720c */ /* 0x000fe40003f25270 */
[----:B------:R-:W-:Y:S02]  /*05b0*/  ISETP.GE.U32.AND P0, PT, R0, R9, PT ;  /* 0x000000090000720c */ /* 0x000fe40003f06070 */
[----:B------:R-:W-:-:S04]  /*05c0*/  LOP3.LUT R0, R7, R4, RZ, 0x3c, !PT ;  /* 0x0000000407007212 */ /* 0x000fc800078e3cff */
[----:B------:R-:W-:Y:S01]  /*05d0*/  ISETP.GE.AND P2, PT, R0, RZ, PT ;  /* 0x000000ff0000720c */ /* 0x000fe20003f46270 */
[----:B------:R-:W-:-:S06]  /*05e0*/  VIADD R0, R44, 0x7f ;  /* 0x0000007f2c007836 */ /* 0x000fcc0000000000 */
[----:B------:R-:W-:-:S04]  /*05f0*/  @P0 VIADD R3, R3, 0x1 ;  /* 0x0000000103030836 */ /* 0x000fc80000000000 */
[----:B------:R-:W-:Y:S01]  /*0600*/  IMAD.MOV.U32 R2, RZ, RZ, R3 ;  /* 0x000000ffff027224 */ /* 0x000fe200078e0003 */
[----:B------:R-:W-:-:S03]  /*0610*/  SHF.R.S32.HI R3, RZ, 0x1f, R0 ;  /* 0x0000001fff037819 */ /* 0x000fc60000011400 */
[----:B------:R-:W-:Y:S01]  /*0620*/  @!P2 IMAD.MOV R2, RZ, RZ, -R2 ;  /* 0x000000ffff02a224 */ /* 0x000fe200078e0a02 */
[----:B------:R-:W-:Y:S02]  /*0630*/  @!P1 LOP3.LUT R2, RZ, R4, RZ, 0x33, !PT ;  /* 0x00000004ff029212 */ /* 0x000fe400078e33ff */
[----:B------:R-:W-:-:S03]  /*0640*/  LEA.HI R3, R3, R0, RZ, 0x7 ;  /* 0x0000000003037211 */ /* 0x000fc600078f38ff */
[----:B------:R-:W-:Y:S02]  /*0650*/  IMAD.SHL.U32 R10, R2, 0x4, RZ ;  /* 0x00000004020a7824 */ /* 0x000fe400078e00ff */
[----:B------:R-:W-:-:S03]  /*0660*/  IMAD.MOV R2, RZ, RZ, -R2 ;  /* 0x000000ffff027224 */ /* 0x000fc600078e0a02 */
[----:B------:R-:W-:Y:S01]  /*0670*/  LEA.HI.SX32 R3, R3, -R10, 0x19 ;  /* 0x8000000a03037211 */ /* 0x000fe200078fcaff */
[----:B------:R-:W-:Y:S02]  /*0680*/  IMAD R14, R4, R2, R7 ;  /* 0x00000002040e7224 */ /* 0x000fe400078e0207 */
[----:B------:R-:W-:Y:S01]  /*0690*/  IMAD.MOV.U32 R2, RZ, RZ, RZ ;  /* 0x000000ffff027224 */ /* 0x000fe200078e00ff */
[----:B------:R-:W-:Y:S02]  /*06a0*/  VIMNMX R11, PT, PT, R3, 0x4, PT ;  /* 0x00000004030b7848 */ /* 0x000fe40003fe0100 */
[----:B------:R-:W-:Y:S02]  /*06b0*/  IABS R9, R14 ;  /* 0x0000000e00097213 */ /* 0x000fe40000000000 */
[-C--:B------:R-:W-:Y:S02]  /*06c0*/  IABS R6, R11.reuse ;  /* 0x0000000b00067213 */ /* 0x080fe40000000000 */
[----:B------:R-:W-:-:S02]  /*06d0*/  IABS R4, R11 ;  /* 0x0000000b00047213 */ /* 0x000fc40000000000 */
[----:B------:R-:W1:Y:S08]  /*06e0*/  I2F.RP R0, R6 ;  /* 0x0000000600007306 */ /* 0x000e700000209400 */
[----:B-1----:R-:W1:Y:S02]  /*06f0*/  MUFU.RCP R0, R0 ;  /* 0x0000000000007308 */ /* 0x002e640000001000 */
[----:B-1----:R-:W-:-:S06]  /*0700*/  VIADD R3, R0, 0xffffffe ;  /* 0x0ffffffe00037836 */ /* 0x002fcc0000000000 */
[----:B------:R-:W1:Y:S02]  /*0710*/  F2I.FTZ.U32.TRUNC.NTZ R3, R3 ;  /* 0x0000000300037305 */ /* 0x000e64000021f000 */
[----:B-1----:R-:W-:-:S04]  /*0720*/  IMAD.MOV R8, RZ, RZ, -R3 ;  /* 0x000000ffff087224 */ /* 0x002fc800078e0a03 */
[----:B------:R-:W-:-:S04]  /*0730*/  IMAD.MOV.U32 R7, RZ, RZ, R8 ;  /* 0x000000ffff077224 */ /* 0x000fc800078e0008 */
[----:B------:R-:W-:-:S04]  /*0740*/  IMAD R7, R7, R6, RZ ;  /* 0x0000000607077224 */ /* 0x000fc800078e02ff */
[----:B------:R-:W-:-:S04]  /*0750*/  IMAD.HI.U32 R2, R3, R7, R2 ;  /* 0x0000000703027227 */ /* 0x000fc800078e0002 */
[----:B------:R-:W-:Y:S02]  /*0760*/  IMAD.MOV R3, RZ, RZ, -R4 ;  /* 0x000000ffff037224 */ /* 0x000fe400078e0a04 */
[----:B------:R-:W-:Y:S01]  /*0770*/  IMAD.HI.U32 R0, R2, R9, RZ ;  /* 0x0000000902007227 */ /* 0x000fe200078e00ff */
[----:B------:R-:W1:Y:S01]  /*0780*/  I2F.RP R4, R12 ;  /* 0x0000000c00047306 */ /* 0x000e620000209400 */
[----:B------:R-:W-:Y:S02]  /*0790*/  IABS R2, R45 ;  /* 0x0000002d00027213 */ /* 0x000fe40000000000 */
[----:B------:R-:W-:-:S05]  /*07a0*/  IMAD R3, R0, R3, R9 ;  /* 0x0000000300037224 */ /* 0x000fca00078e0209 */
[----:B------:R-:W-:Y:S01]  /*07b0*/  ISETP.GT.U32.AND P1, PT, R6, R3, PT ;  /* 0x000000030600720c */ /* 0x000fe20003f24070 */
[----:B------:R-:W2:Y:S08]  /*07c0*/  I2F.RP R8, R2 ;  /* 0x0000000200087306 */ /* 0x000eb00000209400 */
[----:B-1----:R-:W1:Y:S04]  /*07d0*/  MUFU.RCP R4, R4 ;  /* 0x0000000400047308 */ /* 0x002e680000001000 */
[----:B------:R-:W-:-:S02]  /*07e0*/  @!P1 IMAD.IADD R3, R3, 0x1, -R6 ;  /* 0x0000000103039824 */ /* 0x000fc400078e0a06 */
[----:B------:R-:W-:Y:S01]  /*07f0*/  @!P1 VIADD R0, R0, 0x1 ;  /* 0x0000000100009836 */ /* 0x000fe20000000000 */
[----:B------:R-:W-:Y:S01]  /*0800*/  ISETP.NE.AND P1, PT, R11, RZ, PT ;  /* 0x000000ff0b00720c */ /* 0x000fe20003f25270 */
[----:B--2---:R-:W2:Y:S01]  /*0810*/  MUFU.RCP R8, R8 ;  /* 0x0000000800087308 */ /* 0x004ea20000001000 */
[----:B------:R-:W-:Y:S02]  /*0820*/  ISETP.GE.U32.AND P0, PT, R3, R6, PT ;  /* 0x000000060300720c */ /* 0x000fe40003f06070 */
[----:B------:R-:W-:-:S04]  /*0830*/  LOP3.LUT R3, R14, R11, RZ, 0x3c, !PT ;  /* 0x0000000b0e037212 */ /* 0x000fc800078e3cff */
[----:B------:R-:W-:Y:S01]  /*0840*/  ISETP.GE.AND P2, PT, R3, RZ, PT ;  /* 0x000000ff0300720c */ /* 0x000fe20003f46270 */
[----:B-1----:R-:W-:-:S04]  /*0850*/  VIADD R6, R4, 0xffffffe ;  /* 0x0ffffffe04067836 */ /* 0x002fc80000000000 */
[----:B------:R1:W3:Y:S02]  /*0860*/  F2I.FTZ.U32.TRUNC.NTZ R7, R6 ;  /* 0x0000000600077305 */ /* 0x0002e4000021f000 */
[----:B------:R-:W-:Y:S02]  /*0870*/  @P0 VIADD R0, R0, 0x1 ;  /* 0x0000000100000836 */ /* 0x000fe40000000000 */
[----:B--2---:R-:W-:Y:S01]  /*0880*/  VIADD R9, R8, 0xffffffe ;  /* 0x0ffffffe08097836 */ /* 0x004fe20000000000 */
[----:B------:R-:W-:Y:S01]  /*0890*/  SHF.R.U32.HI R8, RZ, 0x5, R5 ;  /* 0x00000005ff087819 */ /* 0x000fe20000011605 */
[----:B------:R-:W-:Y:S02]  /*08a0*/  IMAD.MOV.U32 R13, RZ, RZ, R0 ;  /* 0x000000ffff0d7224 */ /* 0x000fe400078e0000 */
[----:B-1----:R-:W-:Y:S02]  /*08b0*/  IMAD.MOV.U32 R6, RZ, RZ, RZ ;  /* 0x000000ffff067224 */ /* 0x002fe400078e00ff */
[----:B------:R-:W1:Y:S01]  /*08c0*/  F2I.FTZ.U32.TRUNC.NTZ R9, R9 ;  /* 0x0000000900097305 */ /* 0x000e62000021f000 */
[----:B------:R-:W-:Y:S01]  /*08d0*/  @!P2 IMAD.MOV R13, RZ, RZ, -R13 ;  /* 0x000000ffff0da224 */ /* 0x000fe200078e0a0d */
[----:B------:R-:W-:-:S02]  /*08e0*/  @!P1 LOP3.LUT R13, RZ, R11, RZ, 0x33, !PT ;  /* 0x0000000bff0d9212 */ /* 0x000fc400078e33ff */
[----:B------:R-:W-:-:S03]  /*08f0*/  SGXT.U32 R8, R8, 0x2 ;  /* 0x000000020808781a */ /* 0x000fc60000000000 */
[----:B------:R-:W-:-:S04]  /*0900*/  IMAD.MOV R0, RZ, RZ, -R13 ;  /* 0x000000ffff007224 */ /* 0x000fc800078e0a0d */
[----:B------:R-:W-:Y:S02]  /*0910*/  IMAD R0, R11, R0, R14 ;  /* 0x000000000b007224 */ /* 0x000fe400078e020e */
[----:B---3--:R-:W-:Y:S02]  /*0920*/  IMAD.MOV R11, RZ, RZ, -R7 ;  /* 0x000000ffff0b7224 */ /* 0x008fe400078e0a07 */
[----:B------:R-:W-:Y:S01]  /*0930*/  IMAD.IADD R3, R10, 0x1, R0 ;  /* 0x000000010a037824 */ /* 0x000fe200078e0200 */
[----:B------:R-:W-:-:S05]  /*0940*/  LOP3.LUT R0, R5, 0x7f, RZ, 0xc0, !PT ;  /* 0x0000007f05007812 */ /* 0x000fca00078ec0ff */
[----:B------:R-:W-:Y:S02]  /*0950*/  IMAD R20, R3, 0x80, R0 ;  /* 0x0000008003147824 */ /* 0x000fe400078e0200 */
[----:B------:R-:W-:-:S03]  /*0960*/  IMAD R3, R11, R12, RZ ;  /* 0x0000000c0b037224 */ /* 0x000fc600078e02ff */
[----:B------:R-:W-:Y:S01]  /*0970*/  IABS R249, R20 ;  /* 0x0000001400f97213 */ /* 0x000fe20000000000 */
[----:B------:R-:W-:Y:S01]  /*0980*/  IMAD.HI.U32 R6, R7, R3, R6 ;  /* 0x0000000307067227 */ /* 0x000fe200078e0006 */
[----:B------:R2:W-:Y:S01]  /*0990*/  STL [R1+0xd0], R20 ;  /* 0x0000d01401007387 */ /* 0x0005e20000100800 */
[----:B------:R-:W-:Y:S02]  /*09a0*/  ISETP.GE.AND P2, PT, R20, RZ, PT ;  /* 0x000000ff1400720c */ /* 0x000fe40003f46270 */
[----:B------:R-:W-:Y:S02]  /*09b0*/  IMAD.SHL.U32 R3, R13, 0x100, RZ ;  /* 0x000001000d037824 */ /* 0x000fe400078e00ff */
[----:B-1----:R-:W-:Y:S02]  /*09c0*/  IMAD.MOV R7, RZ, RZ, -R9 ;  /* 0x000000ffff077224 */ /* 0x002fe400078e0a09 */
[----:B------:R-:W-:Y:S01]  /*09d0*/  IMAD.HI.U32 R4, R6, R249, RZ ;  /* 0x000000f906047227 */ /* 0x000fe200078e00ff */
[----:B------:R-:W-:-:S03]  /*09e0*/  LOP3.LUT R6, R3, R8, RZ, 0xfc, !PT ;  /* 0x0000000803067212 */ /* 0x000fc600078efcff */
[----:B------:R-:W-:Y:S01]  /*09f0*/  IMAD R7, R7, R2, RZ ;  /* 0x0000000207077224 */ /* 0x000fe200078e02ff */
[C---:B------:R-:W-:Y:S01]  /*0a00*/  LOP3.LUT R24, R6.reuse, 0xfc, RZ, 0xfc, !PT ;  /* 0x000000fc06187812 */ /* 0x040fe200078efcff */
[----:B------:R-:W-:Y:S01]  /*0a10*/  IMAD.MOV.U32 R8, RZ, RZ, RZ ;  /* 0x000000ffff087224 */ /* 0x000fe200078e00ff */
[----:B------:R-:W-:Y:S01]  /*0a20*/  LOP3.LUT R16, R6, 0x4, RZ, 0xfc, !PT ;  /* 0x0000000406107812 */ /* 0x000fe200078efcff */
[----:B------:R-:W-:Y:S01]  /*0a30*/  IMAD.MOV R4, RZ, RZ, -R4 ;  /* 0x000000ffff047224 */ /* 0x000fe200078e0a04 */
[----:B------:R-:W-:Y:S01]  /*0a40*/  IABS R17, R24 ;  /* 0x0000001800117213 */ /* 0x000fe20000000000 */
[----:B------:R-:W-:Y:S01]  /*0a50*/  IMAD.HI.U32 R8, R9, R7, R8 ;  /* 0x0000000709087227 */ /* 0x000fe200078e0008 */
[----:B------:R-:W-:Y:S02]  /*0a60*/  IABS R11, R6 ;  /* 0x00000006000b7213 */ /* 0x000fe40000000000 */
[----:B------:R-:W-:Y:S01]  /*0a70*/  SHF.R.U32.HI R7, RZ, 0x5, R5 ;  /* 0x00000005ff077819 */ /* 0x000fe20000011605 */
[----:B------:R-:W-:Y:S01]  /*0a80*/  IMAD R249, R12, R4, R249 ;  /* 0x000000040cf97224 */ /* 0x000fe200078e02f9 */
[----:B------:R-:W-:Y:S01]  /*0a90*/  IABS R13, R16 ;  /* 0x00000010000d7213 */ /* 0x000fe20000000000 */
[----:B------:R-:W-:Y:S01]  /*0aa0*/  IMAD.HI.U32 R4, R8, R17, RZ ;  /* 0x0000001108047227 */ /* 0x000fe200078e00ff */
[----:B------:R-:W-:-:S02]  /*0ab0*/  LOP3.LUT R18, R6, 0x8, RZ, 0xfc, !PT ;  /* 0x0000000806127812 */ /* 0x000fc400078efcff */
[----:B------:R-:W-:Y:S01]  /*0ac0*/  R2UR UR6, R7 ;  /* 0x00000000070672ca */ /* 0x000fe200000e0000 */
[----:B------:R-:W-:Y:S01]  /*0ad0*/  IMAD.MOV R10, RZ, RZ, -R4 ;  /* 0x000000ffff0a7224 */ /* 0x000fe200078e0a04 */
[----:B------:R-:W-:Y:S01]  /*0ae0*/  IABS R15, R18 ;  /* 0x00000012000f7213 */ /* 0x000fe20000000000 */
[----:B------:R-:W-:Y:S01]  /*0af0*/  IMAD.HI.U32 R4, R8, R11, RZ ;  /* 0x0000000b08047227 */ /* 0x000fe200078e00ff */
[----:B------:R-:W-:Y:S02]  /*0b00*/  ISETP.GT.U32.AND P0, PT, R12, R249, PT ;  /* 0x000000f90c00720c */ /* 0x000fe40003f04070 */
[----:B------:R-:W-:Y:S01]  /*0b10*/  ISETP.GE.AND P4, PT, R16, RZ, PT ;  /* 0x000000ff1000720c */ /* 0x000fe20003f86270 */
[----:B------:R-:W-:Y:S01]  /*0b20*/  IMAD R17, R2, R10, R17 ;  /* 0x0000000a02117224 */ /* 0x000fe200078e0211 */
[----:B------:R-:W-:Y:S01]  /*0b30*/  LOP3.LUT R16, R6, 0x10, RZ, 0xfc, !PT ;  /* 0x0000001006107812 */ /* 0x000fe200078efcff */
[----:B------:R-:W-:Y:S01]  /*0b40*/  IMAD.HI.U32 R7, R8, R13, RZ ;  /* 0x0000000d08077227 */ /* 0x000fe200078e00ff */
[----:B--2---:R-:W-:-:S02]  /*0b50*/  LOP3.LUT R20, R6, 0x14, RZ, 0xfc, !PT ;  /* 0x0000001406147812 */ /* 0x004fc400078efcff */
[----:B------:R-:W-:Y:S01]  /*0b60*/  ISETP.GT.U32.AND P1, PT, R2, R17, PT ;  /* 0x000000110200720c */ /* 0x000fe20003f24070 */
[----:B------:R-:W-:Y:S01]  /*0b70*/  IMAD.MOV R4, RZ, RZ, -R4 ;  /* 0x000000ffff047224 */ /* 0x000fe200078e0a04 */
[C---:B------:R-:W-:Y:S01]  /*0b80*/  LOP3.LUT R22, R6.reuse, 0x18, RZ, 0xfc, !PT ;  /* 0x0000001806167812 */ /* 0x040fe200078efcff */
[----:B------:R-:W-:Y:S01]  /*0b90*/  IMAD.MOV R10, RZ, RZ, -R7 ;  /* 0x000000ffff0a7224 */ /* 0x000fe200078e0a07 */
[----:B------:R-:W-:Y:S01]  /*0ba0*/  LOP3.LUT R23, R6, 0x1c, RZ, 0xfc, !PT ;  /* 0x0000001c06177812 */ /* 0x000fe200078efcff */
[----:B------:R-:W-:Y:S01]  /*0bb0*/  IMAD R7, R2, R4, R11 ;  /* 0x0000000402077224 */ /* 0x000fe200078e020b */
[----:B------:R-:W-:Y:S01]  /*0bc0*/  IABS R19, R22 ;  /* 0x0000001600137213 */ /* 0x000fe20000000000 */
[----:B------:R-:W-:Y:S01]  /*0bd0*/  IMAD.HI.U32 R9, R8, R15, RZ ;  /* 0x0000000f08097227 */ /* 0x000fe200078e00ff */
[----:B------:R-:W-:Y:S02]  /*0be0*/  IABS R21, R23 ;  /* 0x0000001700157213 */ /* 0x000fe40000000000 */
[C---:B------:R-:W-:Y:S01]  /*0bf0*/  LOP3.LUT R26, R6.reuse, 0x3c, RZ, 0xfc, !PT ;  /* 0x0000003c061a7812 */ /* 0x040fe200078efcff */
[----:B------:R-:W-:Y:S01]  /*0c00*/  IMAD.MOV R14, RZ, RZ, -R9 ;  /* 0x000000ffff0e7224 */ /* 0x000fe200078e0a09 */
[----:B------:R-:W-:Y:S01]  /*0c10*/  LOP3.LUT R32, R6, 0x48, RZ, 0xfc, !PT ;  /* 0x0000004806207812 */ /* 0x000fe200078efcff */
[----:B------:R-:W-:Y:S01]  /*0c20*/  @!P1 IMAD.IADD R17, R17, 0x1, -R2 ;  /* 0x0000000111119824 */ /* 0x000fe200078e0a02 */
[C---:B------:R-:W-:Y:S01]  /*0c30*/  ISETP.GT.U32.AND P1, PT, R2.reuse, R7, PT ;  /* 0x000000070200720c */ /* 0x040fe20003f24070 */
[C---:B------:R-:W-:Y:S01]  /*0c40*/  IMAD R9, R2.reuse, R10, R13 ;  /* 0x0000000a02097224 */ /* 0x040fe200078e020d */
[----:B------:R-:W-:Y:S01]  /*0c50*/  IABS R29, R26 ;  /* 0x0000001a001d7213 */ /* 0x000fe20000000000 */
[C---:B------:R-:W-:Y:S01]  /*0c60*/  IMAD R10, R2.reuse, R14, R15 ;  /* 0x0000000e020a7224 */ /* 0x040fe200078e020f */
[----:B------:R-:W-:Y:S01]  /*0c70*/  ISETP.GT.U32.AND P3, PT, R2, R17, PT ;  /* 0x000000110200720c */ /* 0x000fe20003f64070 */
[----:B------:R-:W-:Y:S01]  /*0c80*/  @!P0 IMAD.IADD R249, R249, 0x1, -R12 ;  /* 0x00000001f9f98824 */ /* 0x000fe200078e0a0c */
[----:B------:R-:W-:-:S02]  /*0c90*/  LOP3.LUT R14, R6, 0xc, RZ, 0xfc, !PT ;  /* 0x0000000c060e7812 */ /* 0x000fc400078efcff */
[----:B------:R-:W-:Y:S02]  /*0ca0*/  ISETP.GT.U32.AND P6, PT, R2, R10, PT ;  /* 0x0000000a0200720c */ /* 0x000fe40003fc4070 */
[----:B------:R-:W-:Y:S02]  /*0cb0*/  ISETP.GT.U32.AND P0, PT, R12, R249, PT ;  /* 0x000000f90c00720c */ /* 0x000fe40003f04070 */
[----:B------:R-:W-:Y:S01]  /*0cc0*/  IABS R13, R14 ;  /* 0x0000000e000d7213 */ /* 0x000fe20000000000 */
[--C-:B------:R-:W-:Y:S01]  /*0cd0*/  @!P1 IMAD.IADD R7, R7, 0x1, -R2.reuse ;  /* 0x0000000107079824 */ /* 0x100fe200078e0a02 */
[C---:B------:R-:W-:Y:S02]  /*0ce0*/  ISETP.GT.U32.AND P5, PT, R2.reuse, R9, PT ;  /* 0x000000090200720c */ /* 0x040fe40003fa4070 */
[----:B------:R-:W-:Y:S01]  /*0cf0*/  IABS R15, R16 ;  /* 0x00000010000f7213 */ /* 0x000fe20000000000 */
[----:B------:R-:W-:Y:S01]  /*0d00*/  @!P3 IMAD.IADD R17, R17, 0x1, -R2 ;  /* 0x000000011111b824 */ /* 0x000fe200078e0a02 */
[----:B------:R-:W-:Y:S01]  /*0d10*/  ISETP.GT.U32.AND P3, PT, R2, R7, PT ;  /* 0x000000070200720c */ /* 0x000fe20003f64070 */
[----:B------:R-:W-:Y:S01]  /*0d20*/  IMAD.HI.U32 R4, R8, R13, RZ ;  /* 0x0000000d08047227 */ /* 0x000fe200078e00ff */
[----:B------:R-:W-:-:S02]  /*0d30*/  ISETP.GE.AND P1, PT, R16, RZ, PT ;  /* 0x000000ff1000720c */ /* 0x000fc40003f26270 */
[----:B------:R-:W-:Y:S01]  /*0d40*/  IABS R31, R32 ;  /* 0x00000020001f7213 */ /* 0x000fe20000000000 */
[----:B------:R-:W-:Y:S01]  /*0d50*/  IMAD.HI.U32 R11, R8, R15, RZ ;  /* 0x0000000f080b7227 */ /* 0x000fe200078e00ff */
[C---:B------:R-:W-:Y:S02]  /*0d60*/  LOP3.LUT R30, R6.reuse, 0x44, RZ, 0xfc, !PT ;  /* 0x00000044061e7812 */ /* 0x040fe400078efcff */
[C---:B------:R-:W-:Y:S01]  /*0d70*/  LOP3.LUT R34, R6.reuse, 0x4c, RZ, 0xfc, !PT ;  /* 0x0000004c06227812 */ /* 0x040fe200078efcff */
[----:B------:R-:W-:Y:S01]  /*0d80*/  IMAD.MOV R4, RZ, RZ, -R4 ;  /* 0x000000ffff047224 */ /* 0x000fe200078e0a04 */
[----:B------:R-:W-:Y:S01]  /*0d90*/  LOP3.LUT R36, R6, 0x50, RZ, 0xfc, !PT ;  /* 0x0000005006247812 */ /* 0x000fe200078efcff */
[----:B------:R-:W-:Y:S01]  /*0da0*/  @!P6 IMAD.IADD R10, R10, 0x1, -R2 ;  /* 0x000000010a0ae824 */ /* 0x000fe200078e0a02 */
[----:B------:R-:W-:Y:S01]  /*0db0*/  IABS R33, R34 ;  /* 0x0000002200217213 */ /* 0x000fe20000000000 */
[----:B------:R-:W-:Y:S01]  /*0dc0*/  @!P0 IMAD.IADD R249, R249, 0x1, -R12 ;  /* 0x00000001f9f98824 */ /* 0x000fe200078e0a0c */
[----:B------:R-:W-:Y:S01]  /*0dd0*/  ISETP.NE.AND P0, PT, R44, RZ, PT ;  /* 0x000000ff2c00720c */ /* 0x000fe20003f05270 */
[----:B------:R-:W-:Y:S01]  /*0de0*/  IMAD.MOV R12, RZ, RZ, -R11 ;  /* 0x000000ffff0c7224 */ /* 0x000fe200078e0a0b */
[C---:B------:R-:W-:Y:S01]  /*0df0*/  ISETP.GT.U32.AND P6, PT, R2.reuse, R10, PT ;  /* 0x0000000a0200720c */ /* 0x040fe20003fc4070 */
[--C-:B------:R-:W-:Y:S01]  /*0e00*/  @!P5 IMAD.IADD R9, R9, 0x1, -R2.reuse ;  /* 0x000000010909d824 */ /* 0x100fe200078e0a02 */
[----:B------:R-:W-:Y:S01]  /*0e10*/  IABS R35, R36 ;  /* 0x0000002400237213 */ /* 0x000fe20000000000 */
[----:B------:R-:W-:Y:S01]  /*0e20*/  IMAD R11, R2, R4, R13 ;  /* 0x00000004020b7224 */ /* 0x000fe200078e020d */
[----:B------:R-:W-:Y:S01]  /*0e30*/  LOP3.LUT R37, R6, 0x54, RZ, 0xfc, !PT ;  /* 0x0000005406257812 */ /* 0x000fe200078efcff */
[----:B------:R-:W-:Y:S01]  /*0e40*/  @!P3 IMAD.IADD R7, R7, 0x1, -R2 ;  /* 0x000000010707b824 */ /* 0x000fe200078e0a02 */
[C---:B------:R-:W-:Y:S01]  /*0e50*/  ISETP.GT.U32.AND P5, PT, R2.reuse, R9, PT ;  /* 0x000000090200720c */ /* 0x040fe20003fa4070 */
[C---:B------:R-:W-:Y:S01]  /*0e60*/  IMAD R12, R2.reuse, R12, R15 ;  /* 0x0000000c020c7224 */ /* 0x040fe200078e020f */
[----:B------:R-:W-:Y:S01]  /*0e70*/  ISETP.GT.U32.AND P3, PT, R2, R11, PT ;  /* 0x0000000b0200720c */ /* 0x000fe20003f64070 */
[----:B------:R-:W-:Y:S01]  /*0e80*/  IMAD.HI.U32 R13, R8, R19, RZ ;  /* 0x00000013080d7227 */ /* 0x000fe200078e00ff */
[----:B------:R-:W-:-:S02]  /*0e90*/  IABS R15, R20 ;  /* 0x00000014000f7213 */ /* 0x000fc40000000000 */
[----:B------:R-:W-:Y:S01]  /*0ea0*/  LOP3.LUT R39, R6, 0x5c, RZ, 0xfc, !PT ;  /* 0x0000005c06277812 */ /* 0x000fe200078efcff */
[--C-:B------:R-:W-:Y:S01]  /*0eb0*/  @!P6 IMAD.IADD R10, R10, 0x1, -R2.reuse ;  /* 0x000000010a0ae824 */ /* 0x100fe200078e0a02 */
[----:B------:R-:W-:Y:S01]  /*0ec0*/  ISETP.GT.U32.AND P6, PT, R2, R12, PT ;  /* 0x0000000c0200720c */ /* 0x000fe20003fc4070 */
[----:B------:R-:W-:Y:S01]  /*0ed0*/  IMAD.HI.U32 R4, R8, R15, RZ ;  /* 0x0000000f08047227 */ /* 0x000fe200078e00ff */
[C---:B------:R-:W-:Y:S02]  /*0ee0*/  LOP3.LUT R38, R6.reuse, 0x58, RZ, 0xfc, !PT ;  /* 0x0000005806267812 */ /* 0x040fe400078efcff */
[C---:B------:R-:W-:Y:S01]  /*0ef0*/  LOP3.LUT R40, R6.reuse, 0x60, RZ, 0xfc, !PT ;  /* 0x0000006006287812 */ /* 0x040fe200078efcff */
[--C-:B------:R-:W-:Y:S01]  /*0f00*/  @!P5 IMAD.IADD R9, R9, 0x1, -R2.reuse ;  /* 0x000000010909d824 */ /* 0x100fe200078e0a02 */
[----:B------:R-:W-:Y:S01]  /*0f10*/  ISETP.GE.AND P5, PT, R6, RZ, PT ;  /* 0x000000ff0600720c */ /* 0x000fe20003fa6270 */
[----:B------:R-:W-:Y:S01]  /*0f20*/  @!P3 IMAD.IADD R11, R11, 0x1, -R2 ;  /* 0x000000010b0bb824 */ /* 0x000fe200078e0a02 */
[----:B------:R-:W-:Y:S01]  /*0f30*/  ISETP.GE.AND P3, PT, R24, RZ, PT ;  /* 0x000000ff1800720c */ /* 0x000fe20003f66270 */
[----:B------:R-:W-:Y:S01]  /*0f40*/  IMAD.MOV R4, RZ, RZ, -R4 ;  /* 0x000000ffff047224 */ /* 0x000fe200078e0a04 */
[----:B------:R-:W-:Y:S01]  /*0f50*/  LOP3.LUT R24, R6, 0x20, RZ, 0xfc, !PT ;  /* 0x0000002006187812 */ /* 0x000fe200078efcff */
[----:B------:R-:W-:Y:S01]  /*0f60*/  @!P2 IMAD.MOV R249, RZ, RZ, -R249 ;  /* 0x000000fffff9a224 */ /* 0x000fe200078e0af9 */
[----:B------:R-:W-:Y:S01]  /*0f70*/  @!P0 LOP3.LUT R249, RZ, R44, RZ, 0x33, !PT ;  /* 0x0000002cfff98212 */ /* 0x000fe200078e33ff */
[----:B------:R-:W-:Y:S01]  /*0f80*/  IMAD.MOV R16, RZ, RZ, -R13 ;  /* 0x000000ffff107224 */ /* 0x000fe200078e0a0d */
[----:B------:R-:W-:Y:S01]  /*0f90*/  ISETP.GE.AND P0, PT, R14, RZ, PT ;  /* 0x000000ff0e00720c */ /* 0x000fe20003f06270 */
[----:B------:R-:W-:Y:S01]  /*0fa0*/  IMAD.HI.U32 R14, R8, R21, RZ ;  /* 0x00000015080e7227 */ /* 0x000fe200078e00ff */
[----:B------:R-:W-:-:S02]  /*0fb0*/  ISETP.GE.AND P2, PT, R18, RZ, PT ;  /* 0x000000ff1200720c */ /* 0x000fc40003f46270 */
[----:B------:R-:W-:Y:S01]  /*0fc0*/  LOP3.LUT R42, R6, 0x74, RZ, 0xfc, !PT ;  /* 0x00000074062a7812 */ /* 0x000fe200078efcff */
[----:B------:R-:W-:Y:S01]  /*0fd0*/  IMAD R13, R2, R4, R15 ;  /* 0x00000004020d7224 */ /* 0x000fe200078e020f */
[----:B------:R-:W-:Y:S01]  /*0fe0*/  LOP3.LUT R44, R6, 0x78, RZ, 0xfc, !PT ;  /* 0x00000078062c7812 */ /* 0x000fe200078efcff */
[----:B------:R-:W-:Y:S01]  /*0ff0*/  @!P6 IMAD.IADD R12, R12, 0x1, -R2 ;  /* 0x000000010c0ce824 */ /* 0x000fe200078e0a02 */
[----:B------:R-:W-:Y:S01]  /*1000*/  ISETP.GT.U32.AND P6, PT, R2, R11, PT ;  /* 0x0000000b0200720c */ /* 0x000fe20003fc4070 */
[----:B------:R-:W-:Y:S01]  /*1010*/  IMAD.MOV.U32 R4, RZ, RZ, R17 ;  /* 0x000000ffff047224 */ /* 0x000fe200078e0011 */
[C---:B------:R-:W-:Y:S01]  /*1020*/  LOP3.LUT R46, R6.reuse, 0x7c, RZ, 0xfc, !PT ;  /* 0x0000007c062e7812 */ /* 0x040fe200078efcff */
[----:B------:R-:W-:Y:S01]  /*1030*/  IMAD.MOV R18, RZ, RZ, -R14 ;  /* 0x000000ffff127224 */ /* 0x000fe200078e0a0e */
[----:B------:R-:W-:Y:S01]  /*1040*/  LOP3.LUT R48, R6, 0x80, RZ, 0xfc, !PT ;  /* 0x0000008006307812 */ /* 0x000fe200078efcff */
[C---:B------:R-:W-:Y:S01]  /*1050*/  IMAD R14, R2.reuse, R16, R19 ;  /* 0x00000010020e7224 */ /* 0x040fe200078e0213 */
[----:B------:R-:W-:Y:S01]  /*1060*/  IABS R19, R24 ;  /* 0x0000001800137213 */ /* 0x000fe20000000000 */
[----:B------:R-:W-:Y:S01]  /*1070*/  @!P5 IMAD.MOV R7, RZ, RZ, -R7 ;  /* 0x000000ffff07d224 */ /* 0x000fe200078e0a07 */
[C---:B------:R-:W-:Y:S01]  /*1080*/  ISETP.GT.U32.AND P5, PT, R2.reuse, R12, PT ;  /* 0x0000000c0200720c */ /* 0x040fe20003fa4070 */
[----:B------:R-:W-:Y:S01]  /*1090*/  @!P3 IMAD.MOV R4, RZ, RZ, -R4 ;  /* 0x000000ffff04b224 */ /* 0x000fe200078e0a04 */
[C---:B------:R-:W-:Y:S01]  /*10a0*/  ISETP.GT.U32.AND P3, PT, R2.reuse, R13, PT ;  /* 0x0000000d0200720c */ /* 0x040fe20003f64070 */
[----:B------:R-:W-:Y:S01]  /*10b0*/  @!P4 IMAD.MOV R9, RZ, RZ, -R9 ;  /* 0x000000ffff09c224 */ /* 0x000fe200078e0a09 */
[----:B------:R-:W-:Y:S01]  /*10c0*/  ISETP.GT.U32.AND P4, PT, R2, R14, PT ;  /* 0x0000000e0200720c */ /* 0x000fe20003f84070 */
[----:B------:R-:W-:Y:S01]  /*10d0*/  IMAD.HI.U32 R16, R8, R19, RZ ;  /* 0x0000001308107227 */ /* 0x000fe200078e00ff */
[----:B------:R-:W-:-:S02]  /*10e0*/  LOP3.LUT R50, R6, 0x88, RZ, 0xfc, !PT ;  /* 0x0000008806327812 */ /* 0x000fc400078efcff */
[----:B------:R-:W-:Y:S01]  /*10f0*/  LOP3.LUT R49, R6, 0x84, RZ, 0xfc, !PT ;  /* 0x0000008406317812 */ /* 0x000fe200078efcff */
[----:B------:R-:W-:Y:S01]  /*1100*/  IMAD R15, R2, R18, R21 ;  /* 0x00000012020f7224 */ /* 0x000fe200078e0215 */
[----:B------:R-:W-:Y:S01]  /*1110*/  LOP3.LUT R18, R6, 0x24, RZ, 0xfc, !PT ;  /* 0x0000002406127812 */ /* 0x000fe200078efcff */
[----:B------:R-:W-:Y:S01]  /*1120*/  IMAD.MOV R16, RZ, RZ, -R16 ;  /* 0x000000ffff107224 */ /* 0x000fe200078e0a10 */
[----:B------:R-:W-:Y:S01]  /*1130*/  IABS R47, R49 ;  /* 0x00000031002f7213 */ /* 0x000fe20000000000 */
[--C-:B------:R-:W-:Y:S01]  /*1140*/  @!P6 IMAD.IADD R11, R11, 0x1, -R2.reuse ;  /* 0x000000010b0be824 */ /* 0x100fe200078e0a02 */
[----:B------:R-:W-:Y:S01]  /*1150*/  ISETP.GT.U32.AND P6, PT, R2, R15, PT ;  /* 0x0000000f0200720c */ /* 0x000fe20003fc4070 */
[--C-:B------:R-:W-:Y:S01]  /*1160*/  @!P5 IMAD.IADD R12, R12, 0x1, -R2.reuse ;  /* 0x000000010c0cd824 */ /* 0x100fe200078e0a02 */
[----:B------:R-:W-:Y:S01]  /*1170*/  IABS R21, R18 ;  /* 0x0000001200157213 */ /* 0x000fe20000000000 */
[--C-:B------:R-:W-:Y:S01]  /*1180*/  @!P3 IMAD.IADD R13, R13, 0x1, -R2.reuse ;  /* 0x000000010d0db824 */ /* 0x100fe200078e0a02 */
[----:B------:R-:W-:Y:S01]  /*1190*/  ISETP.GE.AND P5, PT, R22, RZ, PT ;  /* 0x000000ff1600720c */ /* 0x000fe20003fa6270 */
[----:B------:R-:W-:Y:S01]  /*11a0*/  IMAD R16, R2, R16, R19 ;  /* 0x0000001002107224 */ /* 0x000fe200078e0213 */
[----:B------:R-:W-:Y:S01]  /*11b0*/  LOP3.LUT R22, R6, 0x2c, RZ, 0xfc, !PT ;  /* 0x0000002c06167812 */ /* 0x000fe200078efcff */
[----:B------:R-:W-:Y:S01]  /*11c0*/  @!P4 IMAD.IADD R14, R14, 0x1, -R2 ;  /* 0x000000010e0ec824 */ /* 0x000fe200078e0a02 */
[C---:B------:R-:W-:Y:S01]  /*11d0*/  ISETP.GT.U32.AND P4, PT, R2.reuse, R13, PT ;  /* 0x0000000d0200720c */ /* 0x040fe20003f84070 */
[----:B------:R-:W-:Y:S01]  /*11e0*/  @!P1 IMAD.MOV R12, RZ, RZ, -R12 ;  /* 0x000000ffff0c9224 */ /* 0x000fe200078e0a0c */
[----:B------:R-:W-:Y:S01]  /*11f0*/  ISETP.GT.U32.AND P1, PT, R2, R16, PT ;  /* 0x000000100200720c */ /* 0x000fe20003f24070 */
[----:B------:R-:W-:Y:S01]  /*1200*/  @!P2 IMAD.MOV R10, RZ, RZ, -R10 ;  /* 0x000000ffff0aa224 */ /* 0x000fe200078e0a0a */
[----:B------:R-:W-:Y:S01]  /*1210*/  ISETP.GE.AND P2, PT, R20, RZ, PT ;  /* 0x000000ff1400720c */ /* 0x000fe20003f46270 */
[----:B------:R-:W-:Y:S01]  /*1220*/  @!P6 IMAD.IADD R15, R15, 0x1, -R2 ;  /* 0x000000010f0fe824 */ /* 0x000fe200078e0a02 */
[----:B------:R-:W-:Y:S01]  /*1230*/  ISETP.GT.U32.AND P6, PT, R2, R14, PT ;  /* 0x0000000e0200720c */ /* 0x000fe20003fc4070 */
[----:B------:R-:W-:Y:S01]  /*1240*/  IMAD.HI.U32 R17, R8, R21, RZ ;  /* 0x0000001508117227 */ /* 0x000fe200078e00ff */
[----:B------:R-:W-:-:S02]  /*1250*/  ISETP.GE.AND P3, PT, R23, RZ, PT ;  /* 0x000000ff1700720c */ /* 0x000fc40003f66270 */
[----:B------:R-:W-:Y:S01]  /*1260*/  IABS R23, R22 ;  /* 0x0000001600177213 */ /* 0x000fe20000000000 */
[----:B------:R-:W-:Y:S01]  /*1270*/  IMAD.MOV R17, RZ, RZ, -R17 ;  /* 0x000000ffff117224 */ /* 0x000fe200078e0a11 */
[----:B------:R-:W-:Y:S01]  /*1280*/  LOP3.LUT R20, R6, 0x28, RZ, 0xfc, !PT ;  /* 0x0000002806147812 */ /* 0x000fe200078efcff */
[--C-:B------:R-:W-:Y:S01]  /*1290*/  @!P4 IMAD.IADD R13, R13, 0x1, -R2.reuse ;  /* 0x000000010d0dc824 */ /* 0x100fe200078e0a02 */
[----:B------:R-:W-:Y:S01]  /*12a0*/  ISETP.GE.AND P4, PT, R24, RZ, PT ;  /* 0x000000ff1800720c */ /* 0x000fe20003f86270 */
[----:B------:R-:W-:Y:S01]  /*12b0*/  @!P1 IMAD.IADD R16, R16, 0x1, -R2 ;  /* 0x0000000110109824 */ /* 0x000fe200078e0a02 */
[----:B------:R-:W-:Y:S01]  /*12c0*/  LOP3.LUT R24, R6, 0x30, RZ, 0xfc, !PT ;  /* 0x0000003006187812 */ /* 0x000fe200078efcff */
[----:B------:R-:W-:Y:S01]  /*12d0*/  @!P0 IMAD.MOV R11, RZ, RZ, -R11 ;  /* 0x000000ffff0b8224 */ /* 0x000fe200078e0a0b */
[C---:B------:R-:W-:Y:S01]  /*12e0*/  ISETP.GT.U32.AND P0, PT, R2.reuse, R15, PT ;  /* 0x0000000f0200720c */ /* 0x040fe20003f04070 */
[----:B------:R-:W-:Y:S01]  /*12f0*/  @!P2 IMAD.MOV R13, RZ, RZ, -R13 ;  /* 0x000000ffff0da224 */ /* 0x000fe200078e0a0d */
[C---:B------:R-:W-:Y:S01]  /*1300*/  ISETP.GT.U32.AND P2, PT, R2.reuse, R16, PT ;  /* 0x000000100200720c */ /* 0x040fe20003f44070 */
[----:B------:R-:W-:Y:S01]  /*1310*/  IMAD R17, R2, R17, R21 ;  /* 0x0000001102117224 */ /* 0x000fe200078e0215 */
[----:B------:R-:W-:Y:S01]  /*1320*/  IABS R21, R20 ;  /* 0x0000001400157213 */ /* 0x000fe20000000000 */
[----:B------:R-:W-:Y:S01]  /*1330*/  IMAD.HI.U32 R19, R8, R23, RZ ;  /* 0x0000001708137227 */ /* 0x000fe200078e00ff */
[----:B------:R-:W-:-:S02]  /*1340*/  IABS R25, R24 ;  /* 0x0000001800197213 */ /* 0x000fc40000000000 */
[----:B------:R-:W-:Y:S01]  /*1350*/  ISETP.GE.AND P1, PT, R20, RZ, PT ;  /* 0x000000ff1400720c */ /* 0x000fe20003f26270 */
[--C-:B------:R-:W-:Y:S01]  /*1360*/  @!P6 IMAD.IADD R14, R14, 0x1, -R2.reuse ;  /* 0x000000010e0ee824 */ /* 0x100fe200078e0a02 */
[----:B------:R-:W-:Y:S01]  /*1370*/  ISETP.GT.U32.AND P6, PT, R2, R17, PT ;  /* 0x000000110200720c */ /* 0x000fe20003fc4070 */
[----:B------:R-:W-:Y:S01]  /*1380*/  IMAD.MOV R19, RZ, RZ, -R19 ;  /* 0x000000ffff137224 */ /* 0x000fe200078e0a13 */
[----:B------:R-:W-:Y:S01]  /*1390*/  LOP3.LUT R52, R6, 0xa4, RZ, 0xfc, !PT ;  /* 0x000000a406347812 */ /* 0x000fe200078efcff */
[--C-:B------:R-:W-:Y:S01]  /*13a0*/  @!P0 IMAD.IADD R15, R15, 0x1, -R2.reuse ;  /* 0x000000010f0f8824 */ /* 0x100fe200078e0a02 */
[----:B------:R-:W-:Y:S01]  /*13b0*/  ISETP.GE.AND P0, PT, R18, RZ, PT ;  /* 0x000000ff1200720c */ /* 0x000fe20003f06270 */
[----:B------:R-:W-:Y:S01]  /*13c0*/  IMAD R19, R2, R19, R23 ;  /* 0x0000001302137224 */ /* 0x000fe200078e0217 */
[----:B------:R-:W-:Y:S01]  /*13d0*/  LOP3.LUT R54, R6, 0xa8, RZ, 0xfc, !PT ;  /* 0x000000a806367812 */ /* 0x000fe200078efcff */
[----:B------:R-:W-:Y:S01]  /*13e0*/  @!P2 IMAD.IADD R16, R16, 0x1, -R2 ;  /* 0x000000011010a824 */ /* 0x000fe200078e0a02 */
[----:B------:R-:W-:Y:S01]  /*13f0*/  IABS R59, R52 ;  /* 0x00000034003b7213 */ /* 0x000fe20000000000 */
[----:B------:R-:W-:Y:S01]  /*1400*/  IMAD.HI.U32 R18, R8, R21, RZ ;  /* 0x0000001508127227 */ /* 0x000fe200078e00ff */
[----:B------:R-:W-:-:S02]  /*1410*/  ISETP.GT.U32.AND P2, PT, R2, R19, PT ;  /* 0x000000130200720c */ /* 0x000fc40003f44070 */
[----:B------:R-:W-:Y:S01]  /*1420*/  IABS R61, R54 ;  /* 0x00000036003d7213 */ /* 0x000fe20000000000 */
[----:B------:R-:W-:Y:S01]  /*1430*/  IMAD.MOV R18, RZ, RZ, -R18 ;  /* 0x000000ffff127224 */ /* 0x000fe200078e0a12 */
[C---:B------:R-:W-:Y:S01]  /*1440*/  LOP3.LUT R58, R6.reuse, 0xd0, RZ, 0xfc, !PT ;  /* 0x000000d0063a7812 */ /* 0x040fe200078efcff */
[----:B------:R-:W-:Y:S01]  /*1450*/  @!P6 IMAD.IADD R17, R17, 0x1, -R2 ;  /* 0x000000011111e824 */ /* 0x000fe200078e0a02 */
[----:B------:R-:W-:Y:S01]  /*1460*/  LOP3.LUT R56, R6, 0xcc, RZ, 0xfc, !PT ;  /* 0x000000cc06387812 */ /* 0x000fe200078efcff */
[----:B------:R-:W-:Y:S01]  /*1470*/  IMAD R18, R2, R18, R21 ;  /* 0x0000001202127224 */ /* 0x000fe200078e0215 */
[----:B------:R-:W-:Y:S01]  /*1480*/  LOP3.LUT R21, R6, 0x34, RZ, 0xfc, !PT ;  /* 0x0000003406157812 */ /* 0x000fe200078efcff */
[----:B------:R-:W-:Y:S01]  /*1490*/  IMAD.HI.U32 R20, R8, R25, RZ ;  /* 0x0000001908147227 */ /* 0x000fe200078e00ff */
[C---:B------:R-:W-:Y:S02]  /*14a0*/  ISETP.GT.U32.AND P6, PT, R2.reuse, R17, PT ;  /* 0x000000110200720c */ /* 0x040fe40003fc4070 */
[----:B------:R-:W-:Y:S01]  /*14b0*/  IABS R81, R58 ;  /* 0x0000003a00517213 */ /* 0x000fe20000000000 */
[----:B------:R-:W-:Y:S01]  /*14c0*/  @!P5 IMAD.MOV R14, RZ, RZ, -R14 ;  /* 0x000000ffff0ed224 */ /* 0x000fe200078e0a0e */
[----:B------:R-:W-:Y:S01]  /*14d0*/  ISETP.GT.U32.AND P5, PT, R2, R18, PT ;  /* 0x000000120200720c */ /* 0x000fe20003fa4070 */
[----:B------:R-:W-:Y:S01]  /*14e0*/  IMAD.MOV R20, RZ, RZ, -R20 ;  /* 0x000000ffff147224 */ /* 0x000fe200078e0a14 */
[----:B------:R-:W-:Y:S01]  /*14f0*/  LOP3.LUT R60, R6, 0xd4, RZ, 0xfc, !PT ;  /* 0x000000d4063c7812 */ /* 0x000fe200078efcff */
[----:B------:R-:W-:Y:S01]  /*1500*/  @!P2 IMAD.IADD R19, R19, 0x1, -R2 ;  /* 0x000000011313a824 */ /* 0x000fe200078e0a02 */
[----:B------:R-:W-:Y:S01]  /*1510*/  IABS R79, R56 ;  /* 0x00000038004f7213 */ /* 0x000fe20000000000 */
[C---:B------:R-:W-:Y:S01]  /*1520*/  IMAD R20, R2.reuse, R20, R25 ;  /* 0x0000001402147224 */ /* 0x040fe200078e0219 */
[----:B------:R-:W-:Y:S01]  /*1530*/  IABS R25, R21 ;  /* 0x0000001500197213 */ /* 0x000fe20000000000 */
[----:B------:R-:W-:Y:S01]  /*1540*/  @!P3 IMAD.MOV R15, RZ, RZ, -R15 ;  /* 0x000000ffff0fb224 */ /* 0x000fe200078e0a0f */
[----:B------:R-:W-:Y:S01]  /*1550*/  ISETP.GT.U32.AND P2, PT, R2, R19, PT ;  /* 0x000000130200720c */ /* 0x000fe20003f44070 */
[----:B------:R-:W-:Y:S01]  /*1560*/  @!P4 IMAD.MOV R16, RZ, RZ, -R16 ;  /* 0x000000ffff10c224 */ /* 0x000fe200078e0a10 */
[----:B------:R-:W-:Y:S01]  /*1570*/  ISETP.GE.AND P3, PT, R22, RZ, PT ;  /* 0x000000ff1600720c */ /* 0x000fe20003f66270 */
[----:B------:R-:W-:Y:S01]  /*1580*/  @!P6 IMAD.IADD R17, R17, 0x1, -R2 ;  /* 0x000000011111e824 */ /* 0x000fe200078e0a02 */
[----:B------:R-:W-:Y:S01]  /*1590*/  ISETP.GE.AND P4, PT, R21, RZ, PT ;  /* 0x000000ff1500720c */ /* 0x000fe20003f86270 */
[----:B------:R-:W-:Y:S01]  /*15a0*/  IMAD.HI.U32 R21, R8, R25, RZ ;  /* 0x0000001908157227 */ /* 0x000fe200078e00ff */
[----:B------:R-:W-:-:S02]  /*15b0*/  ISETP.GE.AND P6, PT, R24, RZ, PT ;  /* 0x000000ff1800720c */ /* 0x000fc40003fc6270 */
[----:B------:R-:W-:Y:S01]  /*15c0*/  LOP3.LUT R24, R6, 0x38, RZ, 0xfc, !PT ;  /* 0x0000003806187812 */ /* 0x000fe200078efcff */
[--C-:B------:R-:W-:Y:S01]  /*15d0*/  @!P5 IMAD.IADD R18, R18, 0x1, -R2.reuse ;  /* 0x000000011212d824 */ /* 0x100fe200078e0a02 */
[----:B------:R-:W-:Y:S01]  /*15e0*/  IABS R83, R60 ;  /* 0x0000003c00537213 */ /* 0x000fe20000000000 */
[----:B------:R-:W-:Y:S01]  /*15f0*/  @!P0 IMAD.MOV R17, RZ, RZ, -R17 ;  /* 0x000000ffff118224 */ /* 0x000fe200078e0a11 */
[C---:B------:R-:W-:Y:S01]  /*1600*/  ISETP.GT.U32.AND P0, PT, R2.reuse, R20, PT ;  /* 0x000000140200720c */ /* 0x040fe20003f04070 */
[----:B------:R-:W-:Y:S01]  /*1610*/  IMAD.MOV R21, RZ, RZ, -R21 ;  /* 0x000000ffff157224 */ /* 0x000fe200078e0a15 */
[C---:B------:R-:W-:Y:S01]  /*1620*/  ISETP.GT.U32.AND P5, PT, R2.reuse, R18, PT ;  /* 0x000000120200720c */ /* 0x040fe20003fa4070 */
[----:B------:R-:W-:Y:S01]  /*1630*/  @!P2 IMAD.IADD R19, R19, 0x1, -R2 ;  /* 0x000000011313a824 */ /* 0x000fe200078e0a02 */
[----:B------:R-:W-:Y:S01]  /*1640*/  IABS R27, R24 ;  /* 0x00000018001b7213 */ /* 0x000fe20000000000 */
[----:B------:R-:W-:Y:S01]  /*1650*/  IMAD R21, R2, R21, R25 ;  /* 0x0000001502157224 */ /* 0x000fe200078e0219 */
[----:B------:R-:W-:Y:S01]  /*1660*/  ISETP.GE.AND P2, PT, R26, RZ, PT ;  /* 0x000000ff1a00720c */ /* 0x000fe20003f46270 */
[----:B------:R-:W-:Y:S01]  /*1670*/  @!P3 IMAD.MOV R19, RZ, RZ, -R19 ;  /* 0x000000ffff13b224 */ /* 0x000fe200078e0a13 */
[----:B------:R-:W-:Y:S01]  /*1680*/  LOP3.LUT R62, R6, 0xd8, RZ, 0xfc, !PT ;  /* 0x000000d8063e7812 */ /* 0x000fe200078efcff */
[----:B------:R-:W-:Y:S01]  /*1690*/  IMAD.HI.U32 R22, R8, R27, RZ ;  /* 0x0000001b08167227 */ /* 0x000fe200078e00ff */
[----:B------:R-:W-:-:S02]  /*16a0*/  ISETP.GT.U32.AND P3, PT, R2, R21, PT ;  /* 0x000000150200720c */ /* 0x000fc40003f64070 */
[----:B------:R-:W-:Y:S01]  /*16b0*/  IABS R85, R62 ;  /* 0x0000003e00557213 */ /* 0x000fe20000000000 */
[--C-:B------:R-:W-:Y:S01]  /*16c0*/  @!P0 IMAD.IADD R20, R20, 0x1, -R2.reuse ;  /* 0x0000000114148824 */ /* 0x100fe200078e0a02 */
[----:B------:R-:W-:Y:S01]  /*16d0*/  LOP3.LUT R64, R6, 0xdc, RZ, 0xfc, !PT ;  /* 0x000000dc06407812 */ /* 0x000fe200078efcff */
[----:B------:R-:W-:Y:S01]  /*16e0*/  @!P5 IMAD.IADD R18, R18, 0x1, -R2 ;  /* 0x000000011212d824 */ /* 0x000fe200078e0a02 */
[----:B------:R-:W-:Y:S01]  /*16f0*/  ISETP.GE.AND P5, PT, R24, RZ, PT ;  /* 0x000000ff1800720c */ /* 0x000fe20003fa6270 */
[----:B------:R-:W-:Y:S01]  /*1700*/  IMAD.MOV R22, RZ, RZ, -R22 ;  /* 0x000000ffff167224 */ /* 0x000fe200078e0a16 */
[----:B------:R-:W-:Y:S01]  /*1710*/  LOP3.LUT R24, R6, 0x40, RZ, 0xfc, !PT ;  /* 0x0000004006187812 */ /* 0x000fe200078efcff */
[----:B------:R-:W-:Y:S01]  /*1720*/  IMAD.HI.U32 R23, R8, R29, RZ ;  /* 0x0000001d08177227 */ /* 0x000fe200078e00ff */
[C---:B------:R-:W-:Y:S02]  /*1730*/  ISETP.GT.U32.AND P0, PT, R2.reuse, R20, PT ;  /* 0x000000140200720c */ /* 0x040fe40003f04070 */
[----:B------:R-:W-:Y:S01]  /*1740*/  IABS R87, R64 ;  /* 0x0000004000577213 */ /* 0x000fe20000000000 */
[----:B------:R-:W-:Y:S01]  /*1750*/  IMAD R22, R2, R22, R27 ;  /* 0x0000001602167224 */ /* 0x000fe200078e021b */
[----:B------:R-:W-:Y:S01]  /*1760*/  IABS R27, R24 ;  /* 0x00000018001b7213 */ /* 0x000fe20000000000 */
[----:B------:R-:W-:Y:S01]  /*1770*/  @!P3 IMAD.IADD R21, R21, 0x1, -R2 ;  /* 0x000000011515b824 */ /* 0x000fe200078e0a02 */
[----:B------:R-:W-:Y:S01]  /*1780*/  LOP3.LUT R66, R6, 0xe0, RZ, 0xfc, !PT ;  /* 0x000000e006427812 */ /* 0x000fe200078efcff */
[----:B------:R-:W-:Y:S01]  /*1790*/  @!P1 IMAD.MOV R18, RZ, RZ, -R18 ;  /* 0x000000ffff129224 */ /* 0x000fe200078e0a12 */
[----:B------:R-:W-:Y:S01]  /*17a0*/  ISETP.GE.AND P1, PT, R24, RZ, PT ;  /* 0x000000ff1800720c */ /* 0x000fe20003f26270 */
[----:B------:R-:W-:Y:S01]  /*17b0*/  IMAD.MOV R23, RZ, RZ, -R23 ;  /* 0x000000ffff177224 */ /* 0x000fe200078e0a17 */
[----:B------:R-:W-:Y:S01]  /*17c0*/  ISETP.GT.U32.AND P3, PT, R2, R21, PT ;  /* 0x000000150200720c */ /* 0x000fe20003f64070 */
[----:B------:R-:W-:Y:S01]  /*17d0*/  IMAD.HI.U32 R24, R8, R27, RZ ;  /* 0x0000001b08187227 */ /* 0x000fe200078e00ff */
[----:B------:R-:W-:-:S02]  /*17e0*/  IABS R89, R66 ;  /* 0x0000004200597213 */ /* 0x000fc40000000000 */
[----:B------:R-:W-:Y:S01]  /*17f0*/  LOP3.LUT R68, R6, 0xe4, RZ, 0xfc, !PT ;  /* 0x000000e406447812 */ /* 0x000fe200078efcff */
[----:B------:R-:W-:Y:S01]  /*1800*/  IMAD R23, R2, R23, R29 ;  /* 0x0000001702177224 */ /* 0x000fe200078e021d */
[----:B------:R-:W-:Y:S01]  /*1810*/  IABS R29, R30 ;  /* 0x0000001e001d7213 */ /* 0x000fe20000000000 */
[----:B------:R-:W-:Y:S01]  /*1820*/  @!P0 IMAD.IADD R20, R20, 0x1, -R2 ;  /* 0x0000000114148824 */ /* 0x000fe200078e0a02 */
[C---:B------:R-:W-:Y:S01]  /*1830*/  ISETP.GT.U32.AND P0, PT, R2.reuse, R22, PT ;  /* 0x000000160200720c */ /* 0x040fe20003f04070 */
[----:B------:R-:W-:Y:S01]  /*1840*/  IMAD.MOV R24, RZ, RZ, -R24 ;  /* 0x000000ffff187224 */ /* 0x000fe200078e0a18 */
[----:B------:R-:W-:Y:S01]  /*1850*/  IABS R91, R68 ;  /* 0x00000044005b7213 */ /* 0x000fe20000000000 */
[----:B------:R-:W-:Y:S01]  /*1860*/  @!P6 IMAD.MOV R20, RZ, RZ, -R20 ;  /* 0x000000ffff14e224 */ /* 0x000fe200078e0a14 */
[C---:B------:R-:W-:Y:S01]  /*1870*/  ISETP.GT.U32.AND P6, PT, R2.reuse, R23, PT ;  /* 0x000000170200720c */ /* 0x040fe20003fc4070 */
[----:B------:R-:W-:Y:S01]  /*1880*/  IMAD R24, R2, R24, R27 ;  /* 0x0000001802187224 */ /* 0x000fe200078e021b */
[C---:B------:R-:W-:Y:S01]  /*1890*/  LOP3.LUT R70, R6.reuse, 0xf0, RZ, 0xfc, !PT ;  /* 0x000000f006467812 */ /* 0x040fe200078efcff */
[----:B------:R-:W-:Y:S01]  /*18a0*/  @!P3 IMAD.IADD R21, R21, 0x1, -R2 ;  /* 0x000000011515b824 */ /* 0x000fe200078e0a02 */
[----:B------:R-:W-:Y:S01]  /*18b0*/  LOP3.LUT R72, R6, 0xf4, RZ, 0xfc, !PT ;  /* 0x000000f406487812 */ /* 0x000fe200078efcff */
[----:B------:R-:W-:Y:S01]  /*18c0*/  IMAD.HI.U32 R26, R8, R31, RZ ;  /* 0x0000001f081a7227 */ /* 0x000fe200078e00ff */
[----:B------:R-:W-:-:S02]  /*18d0*/  ISETP.GT.U32.AND P3, PT, R2, R24, PT ;  /* 0x000000180200720c */ /* 0x000fc40003f64070 */
[----:B------:R-:W-:Y:S01]  /*18e0*/  IABS R97, R70 ;  /* 0x0000004600617213 */ /* 0x000fe20000000000 */
[----:B------:R-:W-:Y:S01]  /*18f0*/  @!P0 IMAD.IADD R22, R22, 0x1, -R2 ;  /* 0x0000000116168824 */ /* 0x000fe200078e0a02 */
[----:B------:R-:W-:Y:S01]  /*1900*/  IABS R99, R72 ;  /* 0x0000004800637213 */ /* 0x000fe20000000000 */
[----:B------:R-:W-:Y:S02]  /*1910*/  IMAD.MOV R26, RZ, RZ, -R26 ;  /* 0x000000ffff1a7224 */ /* 0x000fe400078e0a1a */
[----:B------:R-:W-:Y:S01]  /*1920*/  @!P6 IMAD.IADD R23, R23, 0x1, -R2 ;  /* 0x000000011717e824 */ /* 0x000fe200078e0a02 */
[----:B------:R-:W-:Y:S01]  /*1930*/  ISETP.GT.U32.AND P0, PT, R2, R22, PT ;  /* 0x000000160200720c */ /* 0x000fe20003f04070 */
[----:B------:R-:W-:-:S04]  /*1940*/  IMAD.HI.U32 R25, R8, R29, RZ ;  /* 0x0000001d08197227 */ /* 0x000fc800078e00ff */
[----:B------:R-:W-:Y:S01]  /*1950*/  @!P3 IMAD.IADD R24, R24, 0x1, -R2 ;  /* 0x000000011818b824 */ /* 0x000fe200078e0a02 */
[----:B------:R-:W-:Y:S01]  /*1960*/  ISETP.GT.U32.AND P3, PT, R2, R23, PT ;  /* 0x000000170200720c */ /* 0x000fe20003f64070 */
[----:B------:R-:W-:-:S04]  /*1970*/  IMAD.HI.U32 R27, R8, R33, RZ ;  /* 0x00000021081b7227 */ /* 0x000fc800078e00ff */
[C---:B------:R-:W-:Y:S01]  /*1980*/  IMAD R26, R2.reuse, R26, R31 ;  /* 0x0000001a021a7224 */ /* 0x040fe200078e021f */
[----:B------:R-:W-:Y:S01]  /*1990*/  IABS R31, R37 ;  /* 0x00000025001f7213 */ /* 0x000fe20000000000 */
[----:B------:R-:W-:Y:S02]  /*19a0*/  IMAD.MOV R25, RZ, RZ, -R25 ;  /* 0x000000ffff197224 */ /* 0x000fe400078e0a19 */
[----:B------:R-:W-:Y:S01]  /*19b0*/  IMAD.MOV R27, RZ, RZ, -R27 ;  /* 0x000000ffff1b7224 */ /* 0x000fe200078e0a1b */
[C---:B------:R-:W-:Y:S01]  /*19c0*/  ISETP.GT.U32.AND P6, PT, R2.reuse, R26, PT ;  /* 0x0000001a0200720c */ /* 0x040fe20003fc4070 */
[C---:B------:R-:W-:Y:S02]  /*19d0*/  IMAD R25, R2.reuse, R25, R29 ;  /* 0x0000001902197224 */ /* 0x040fe400078e021d */
[----:B------:R-:W-:Y:S01]  /*19e0*/  IMAD R27, R2, R27, R33 ;  /* 0x0000001b021b7224 */ /* 0x000fe200078e0221 */
[----:B------:R-:W-:Y:S01]  /*19f0*/  IABS R33, R38 ;  /* 0x0000002600217213 */ /* 0x000fe20000000000 */
[--C-:B------:R-:W-:Y:S01]  /*1a00*/  @!P0 IMAD.IADD R22, R22, 0x1, -R2.reuse ;  /* 0x0000000116168824 */ /* 0x100fe200078e0a02 */
[C---:B------:R-:W-:Y:S01]  /*1a10*/  ISETP.GT.U32.AND P0, PT, R2.reuse, R25, PT ;  /* 0x000000190200720c */ /* 0x040fe20003f04070 */
[----:B------:R-:W-:Y:S01]  /*1a20*/  @!P3 IMAD.IADD R23, R23, 0x1, -R2 ;  /* 0x000000011717b824 */ /* 0x000fe200078e0a02 */
[----:B------:R-:W-:Y:S01]  /*1a30*/  ISETP.GT.U32.AND P3, PT, R2, R27, PT ;  /* 0x0000001b0200720c */ /* 0x000fe20003f64070 */
[----:B------:R-:W-:-:S04]  /*1a40*/  IMAD.HI.U32 R28, R8, R35, RZ ;  /* 0x00000023081c7227 */ /* 0x000fc800078e00ff */
[----:B------:R-:W-:Y:S02]  /*1a50*/  IMAD.MOV R28, RZ, RZ, -R28 ;  /* 0x000000ffff1c7224 */ /* 0x000fe400078e0a1c */
[----:B------:R-:W-:Y:S02]  /*1a60*/  @!P6 IMAD.IADD R26, R26, 0x1, -R2 ;  /* 0x000000011a1ae824 */ /* 0x000fe400078e0a02 */
[----:B------:R-:W-:-:S03]  /*1a70*/  IMAD.HI.U32 R29, R8, R31, RZ ;  /* 0x0000001f081d7227 */ /* 0x000fc600078e00ff */
[C---:B------:R-:W-:Y:S01]  /*1a80*/  ISETP.GT.U32.AND P6, PT, R2.reuse, R26, PT ;  /* 0x0000001a0200720c */ /* 0x040fe20003fc4070 */
[C---:B------:R-:W-:Y:S01]  /*1a90*/  IMAD R28, R2.reuse, R28, R35 ;  /* 0x0000001c021c7224 */ /* 0x040fe200078e0223 */
[----:B------:R-:W-:Y:S01]  /*1aa0*/  IABS R35, R39 ;  /* 0x0000002700237213 */ /* 0x000fe20000000000 */
[----:B------:R-:W-:Y:S02]  /*1ab0*/  IMAD.MOV R29, RZ, RZ, -R29 ;  /* 0x000000ffff1d7224 */ /* 0x000fe400078e0a1d */
[--C-:B------:R-:W-:Y:S01]  /*1ac0*/  @!P0 IMAD.IADD R25, R25, 0x1, -R2.reuse ;  /* 0x0000000119198824 */ /* 0x100fe200078e0a02 */
[----:B------:R-:W-:Y:S01]  /*1ad0*/  ISETP.GT.U32.AND P0, PT, R2, R24, PT ;  /* 0x000000180200720c */ /* 0x000fe20003f04070 */
[----:B------:R-:W-:Y:S01]  /*1ae0*/  @!P3 IMAD.IADD R27, R27, 0x1, -R2 ;  /* 0x000000011b1bb824 */ /* 0x000fe200078e0a02 */
[----:B------:R-:W-:Y:S01]  /*1af0*/  ISETP.GE.AND P3, PT, R32, RZ, PT ;  /* 0x000000ff2000720c */ /* 0x000fe20003f66270 */
[----:B------:R-:W-:Y:S01]  /*1b00*/  IMAD R29, R2, R29, R31 ;  /* 0x0000001d021d7224 */ /* 0x000fe200078e021f */
[----:B------:R-:W-:Y:S01]  /*1b10*/  IABS R32, R40 ;  /* 0x0000002800207213 */ /* 0x000fe20000000000 */
[----:B------:R-:W-:-:S04]  /*1b20*/  IMAD.HI.U32 R31, R8, R35, RZ ;  /* 0x00000023081f7227 */ /* 0x000fc800078e00ff */
[----:B------:R-:W-:Y:S01]  /*1b30*/  @!P4 IMAD.MOV R21, RZ, RZ, -R21 ;  /* 0x000000ffff15c224 */ /* 0x000fe200078e0a15 */
[----:B------:R-:W-:Y:S01]  /*1b40*/  ISETP.GT.U32.AND P4, PT, R2, R25, PT ;  /* 0x000000190200720c */ /* 0x000fe20003f84070 */
[----:B------:R-:W-:Y:S02]  /*1b50*/  IMAD.MOV R31, RZ, RZ, -R31 ;  /* 0x000000ffff1f7224 */ /* 0x000fe400078e0a1f */
[----:B------:R-:W-:Y:S01]  /*1b60*/  @!P6 IMAD.IADD R26, R26, 0x1, -R2 ;  /* 0x000000011a1ae824 */ /* 0x000fe200078e0a02 */
[C---:B------:R-:W-:Y:S01]  /*1b70*/  ISETP.GT.U32.AND P6, PT, R2.reuse, R29, PT ;  /* 0x0000001d0200720c */ /* 0x040fe20003fc4070 */
[----:B------:R-:W-:Y:S01]  /*1b80*/  IMAD R31, R2, R31, R35 ;  /* 0x0000001f021f7224 */ /* 0x000fe200078e0223 */
[----:B------:R-:W-:Y:S01]  /*1b90*/  LOP3.LUT R35, R6, 0x6c, RZ, 0xfc, !PT ;  /* 0x0000006c06237812 */ /* 0x000fe200078efcff */
[----:B------:R-:W-:Y:S02]  /*1ba0*/  @!P3 IMAD.MOV R26, RZ, RZ, -R26 ;  /* 0x000000ffff1ab224 */ /* 0x000fe400078e0a1a */
[----:B------:R-:W-:Y:S01]  /*1bb0*/  @!P0 IMAD.IADD R24, R24, 0x1, -R2 ;  /* 0x0000000118188824 */ /* 0x000fe200078e0a02 */
[C---:B------:R-:W-:Y:S01]  /*1bc0*/  ISETP.GT.U32.AND P3, PT, R2.reuse, R31, PT ;  /* 0x0000001f0200720c */ /* 0x040fe20003f64070 */
[----:B------:R-:W-:Y:S01]  /*1bd0*/  @!P5 IMAD.MOV R22, RZ, RZ, -R22 ;  /* 0x000000ffff16d224 */ /* 0x000fe200078e0a16 */
[----:B------:R-:W-:Y:S01]  /*1be0*/  ISETP.GT.U32.AND P0, PT, R2, R28, PT ;  /* 0x0000001c0200720c */ /* 0x000fe20003f04070 */
[----:B------:R-:W-:Y:S01]  /*1bf0*/  @!P4 IMAD.IADD R25, R25, 0x1, -R2 ;  /* 0x000000011919c824 */ /* 0x000fe200078e0a02 */
[----:B------:R-:W-:Y:S01]  /*1c00*/  ISETP.GE.AND P4, PT, R30, RZ, PT ;  /* 0x000000ff1e00720c */ /* 0x000fe20003f86270 */
[----:B------:R-:W-:Y:S01]  /*1c10*/  IMAD.HI.U32 R30, R8, R33, RZ ;  /* 0x00000021081e7227 */ /* 0x000fe200078e00ff */
[----:B------:R-:W-:-:S02]  /*1c20*/  ISETP.GT.U32.AND P5, PT, R2, R27, PT ;  /* 0x0000001b0200720c */ /* 0x000fc40003fa4070 */
[----:B------:R-:W-:Y:S01]  /*1c30*/  IABS R41, R35 ;  /* 0x0000002300297213 */ /* 0x000fe20000000000 */
[----:B------:R-:W-:Y:S02]  /*1c40*/  IMAD.MOV R30, RZ, RZ, -R30 ;  /* 0x000000ffff1e7224 */ /* 0x000fe400078e0a1e */
[----:B------:R-:W-:Y:S02]  /*1c50*/  @!P1 IMAD.MOV R24, RZ, RZ, -R24 ;  /* 0x000000ffff189224 */ /* 0x000fe400078e0a18 */
[C---:B------:R-:W-:Y:S02]  /*1c60*/  IMAD R30, R2.reuse, R30, R33 ;  /* 0x0000001e021e7224 */ /* 0x040fe400078e0221 */
[----:B------:R-:W-:Y:S02]  /*1c70*/  @!P3 IMAD.IADD R31, R31, 0x1, -R2 ;  /* 0x000000011f1fb824 */ /* 0x000fe400078e0a02 */
[----:B------:R-:W-:Y:S01]  /*1c80*/  IMAD.MOV.U32 R33, RZ, RZ, R32 ;  /* 0x000000ffff217224 */ /* 0x000fe200078e0020 */
[----:B------:R-:W-:Y:S01]  /*1c90*/  ISETP.GT.U32.AND P1, PT, R2, R30, PT ;  /* 0x0000001e0200720c */ /* 0x000fe20003f24070 */
[----:B------:R-:W-:Y:S01]  /*1ca0*/  @!P0 IMAD.IADD R28, R28, 0x1, -R2 ;  /* 0x000000011c1c8824 */ /* 0x000fe200078e0a02 */
[----:B------:R-:W-:Y:S01]  /*1cb0*/  ISETP.GT.U32.AND P3, PT, R2, R31, PT ;  /* 0x0000001f0200720c */ /* 0x000fe20003f64070 */
[----:B------:R-:W-:Y:S01]  /*1cc0*/  IMAD.HI.U32 R32, R8, R33, RZ ;  /* 0x0000002108207227 */ /* 0x000fe200078e00ff */
[----:B------:R-:W-:-:S02]  /*1cd0*/  ISETP.GE.AND P0, PT, R34, RZ, PT ;  /* 0x000000ff2200720c */ /* 0x000fc40003f06270 */
[----:B------:R-:W-:Y:S01]  /*1ce0*/  LOP3.LUT R34, R6, 0x68, RZ, 0xfc, !PT ;  /* 0x0000006806227812 */ /* 0x000fe200078efcff */
[----:B------:R-:W-:Y:S01]  /*1cf0*/  @!P6 IMAD.IADD R29, R29, 0x1, -R2 ;  /* 0x000000011d1de824 */ /* 0x000fe200078e0a02 */
[C---:B------:R-:W-:Y:S01]  /*1d00*/  ISETP.GT.U32.AND P6, PT, R2.reuse, R28, PT ;  /* 0x0000001c0200720c */ /* 0x040fe20003fc4070 */
[----:B------:R-:W-:Y:S02]  /*1d10*/  IMAD.MOV R32, RZ, RZ, -R32 ;  /* 0x000000ffff207224 */ /* 0x000fe400078e0a20 */
[----:B------:R-:W-:Y:S01]  /*1d20*/  @!P2 IMAD.MOV R23, RZ, RZ, -R23 ;  /* 0x000000ffff17a224 */ /* 0x000fe200078e0a17 */
[C---:B------:R-:W-:Y:S01]  /*1d30*/  ISETP.GT.U32.AND P2, PT, R2.reuse, R29, PT ;  /* 0x0000001d0200720c */ /* 0x040fe20003f44070 */
[----:B------:R-:W-:Y:S01]  /*1d40*/  IMAD R32, R2, R32, R33 ;  /* 0x0000002002207224 */ /* 0x000fe200078e0221 */
[----:B------:R-:W-:Y:S01]  /*1d50*/  LOP3.LUT R33, R6, 0x64, RZ, 0xfc, !PT ;  /* 0x0000006406217812 */ /* 0x000fe200078efcff */
[--C-:B------:R-:W-:Y:S01]  /*1d60*/  @!P5 IMAD.IADD R27, R27, 0x1, -R2.reuse ;  /* 0x000000011b1bd824 */ /* 0x100fe200078e0a02 */
[----:B------:R-:W-:Y:S01]  /*1d70*/  ISETP.GE.AND P5, PT, R37, RZ, PT ;  /* 0x000000ff2500720c */ /* 0x000fe20003fa6270 */
[--C-:B------:R-:W-:Y:S01]  /*1d80*/  @!P1 IMAD.IADD R30, R30, 0x1, -R2.reuse ;  /* 0x000000011e1e9824 */ /* 0x100fe200078e0a02 */
[----:B------:R-:W-:Y:S01]  /*1d90*/  IABS R37, R33 ;  /* 0x0000002100257213 */ /* 0x000fe20000000000 */
[--C-:B------:R-:W-:Y:S01]  /*1da0*/  @!P3 IMAD.IADD R31, R31, 0x1, -R2.reuse ;  /* 0x000000011f1fb824 */ /* 0x100fe200078e0a02 */
[C---:B------:R-:W-:Y:S01]  /*1db0*/  ISETP.GT.U32.AND P3, PT, R2.reuse, R32, PT ;  /* 0x000000200200720c */ /* 0x040fe20003f64070 */
[----:B------:R-:W-:Y:S01]  /*1dc0*/  @!P0 IMAD.MOV R27, RZ, RZ, -R27 ;  /* 0x000000ffff1b8224 */ /* 0x000fe200078e0a1b */
[----:B------:R-:W-:Y:S01]  /*1dd0*/  ISETP.GT.U32.AND P0, PT, R2, R30, PT ;  /* 0x0000001e0200720c */ /* 0x000fe20003f04070 */
[----:B------:R-:W-:Y:S01]  /*1de0*/  @!P4 IMAD.MOV R25, RZ, RZ, -R25 ;  /* 0x000000ffff19c224 */ /* 0x000fe200078e0a19 */
[----:B------:R-:W-:Y:S01]  /*1df0*/  ISETP.GE.AND P4, PT, R36, RZ, PT ;  /* 0x000000ff2400720c */ /* 0x000fe20003f86270 */
[--C-:B------:R-:W-:Y:S01]  /*1e00*/  @!P2 IMAD.IADD R29, R29, 0x1, -R2.reuse ;  /* 0x000000011d1da824 */ /* 0x100fe200078e0a02 */
[----:B------:R-:W-:Y:S01]  /*1e10*/  ISETP.GE.AND P2, PT, R39, RZ, PT ;  /* 0x000000ff2700720c */ /* 0x000fe20003f46270 */
[--C-:B------:R-:W-:Y:S01]  /*1e20*/  @!P6 IMAD.IADD R28, R28, 0x1, -R2.reuse ;  /* 0x000000011c1ce824 */ /* 0x100fe200078e0a02 */
[----:B------:R-:W-:Y:S01]  /*1e30*/  IABS R39, R34 ;  /* 0x0000002200277213 */ /* 0x000fe20000000000 */
[----:B------:R-:W-:Y:S01]  /*1e40*/  @!P5 IMAD.MOV R29, RZ, RZ, -R29 ;  /* 0x000000ffff1dd224 */ /* 0x000fe200078e0a1d */
[----:B------:R-:W-:Y:S01]  /*1e50*/  ISETP.GE.AND P5, PT, R34, RZ, PT ;  /* 0x000000ff2200720c */ /* 0x000fe20003fa6270 */
[----:B------:R-:W-:Y:S01]  /*1e60*/  IMAD R249, R249, UR5, RZ ;  /* 0x00000005f9f97c24 */ /* 0x000fe2000f8e02ff */
[----:B------:R-:W-:Y:S01]  /*1e70*/  IABS R36, R42 ;  /* 0x0000002a00247213 */ /* 0x000fe20000000000 */
[----:B------:R-:W-:Y:S01]  /*1e80*/  @!P3 IMAD.IADD R32, R32, 0x1, -R2 ;  /* 0x000000012020b824 */ /* 0x000fe200078e0a02 */
[----:B------:R-:W-:Y:S01]  /*1e90*/  ISETP.GE.AND P6, PT, R38, RZ, PT ;  /* 0x000000ff2600720c */ /* 0x000fe20003fc6270 */
[----:B------:R-:W-:Y:S01]  /*1ea0*/  IMAD.HI.U32 R34, R8, R39, RZ ;  /* 0x0000002708227227 */ /* 0x000fe200078e00ff */
[----:B------:R-:W-:-:S02]  /*1eb0*/  IABS R38, R44 ;  /* 0x0000002c00267213 */ /* 0x000fc40000000000 */
[----:B------:R-:W-:Y:S01]  /*1ec0*/  ISETP.GT.U32.AND P3, PT, R2, R32, PT ;  /* 0x000000200200720c */ /* 0x000fe20003f64070 */
[----:B------:R-:W-:Y:S01]  /*1ed0*/  @!P0 IMAD.IADD R30, R30, 0x1, -R2 ;  /* 0x000000011e1e8824 */ /* 0x000fe200078e0a02 */
[----:B------:R-:W-:Y:S01]  /*1ee0*/  ISETP.GE.AND P0, PT, R35, RZ, PT ;  /* 0x000000ff2300720c */ /* 0x000fe20003f06270 */
[----:B------:R-:W-:Y:S01]  /*1ef0*/  IMAD.HI.U32 R35, R8, R41, RZ ;  /* 0x0000002908237227 */ /* 0x000fe200078e00ff */
[----:B------:R-:W-:Y:S02]  /*1f00*/  ISETP.GE.AND P1, PT, R40, RZ, PT ;  /* 0x000000ff2800720c */ /* 0x000fe40003f26270 */
[----:B------:R-:W-:Y:S01]  /*1f10*/  LOP3.LUT R40, R6, 0x70, RZ, 0xfc, !PT ;  /* 0x0000007006287812 */ /* 0x000fe200078efcff */
[----:B------:R-:W-:Y:S02]  /*1f20*/  IMAD.MOV R34, RZ, RZ, -R34 ;  /* 0x000000ffff227224 */ /* 0x000fe400078e0a22 */
[----:B------:R-:W-:Y:S01]  /*1f30*/  @!P4 IMAD.MOV R28, RZ, RZ, -R28 ;  /* 0x000000ffff1cc224 */ /* 0x000fe200078e0a1c */
[----:B------:R-:W-:Y:S01]  /*1f40*/  ISETP.GE.AND P4, PT, R33, RZ, PT ;  /* 0x000000ff2100720c */ /* 0x000fe20003f86270 */
[----:B------:R-:W-:Y:S01]  /*1f50*/  IMAD.MOV R35, RZ, RZ, -R35 ;  /* 0x000000ffff237224 */ /* 0x000fe200078e0a23 */
[----:B------:R-:W-:Y:S01]  /*1f60*/  IABS R43, R40 ;  /* 0x00000028002b7213 */ /* 0x000fe20000000000 */
[----:B------:R-:W-:-:S02]  /*1f70*/  IMAD R34, R2, R34, R39 ;  /* 0x0000002202227224 */ /* 0x000fc400078e0227 */
[----:B------:R-:W-:-:S04]  /*1f80*/  IMAD.HI.U32 R33, R8, R37, RZ ;  /* 0x0000002508217227 */ /* 0x000fc800078e00ff */
[C---:B------:R-:W-:Y:S01]  /*1f90*/  IMAD R35, R2.reuse, R35, R41 ;  /* 0x0000002302237224 */ /* 0x040fe200078e0229 */
[----:B------:R-:W-:Y:S01]  /*1fa0*/  IABS R41, R46 ;  /* 0x0000002e00297213 */ /* 0x000fe20000000000 */
[----:B------:R-:W-:Y:S01]  /*1fb0*/  @!P2 IMAD.MOV R31, RZ, RZ, -R31 ;  /* 0x000000ffff1fa224 */ /* 0x000fe200078e0a1f */
[----:B------:R-:W-:Y:S01]  /*1fc0*/  ISETP.GT.U32.AND P2, PT, R2, R34, PT ;  /* 0x000000220200720c */ /* 0x000fe20003f44070 */
[----:B------:R-:W-:Y:S02]  /*1fd0*/  IMAD.MOV R33, RZ, RZ, -R33 ;  /* 0x000000ffff217224 */ /* 0x000fe400078e0a21 */
[----:B------:R-:W-:Y:S02]  /*1fe0*/  IMAD.MOV.U32 R39, RZ, RZ, R36 ;  /* 0x000000ffff277224 */ /* 0x000fe400078e0024 */
[----:B------:R-:W-:Y:S01]  /*1ff0*/  @!P3 IMAD.IADD R32, R32, 0x1, -R2 ;  /* 0x000000012020b824 */ /* 0x000fe200078e0a02 */
[C---:B------:R-:W-:Y:S01]  /*2000*/  ISETP.GT.U32.AND P3, PT, R2.reuse, R35, PT ;  /* 0x000000230200720c */ /* 0x040fe20003f64070 */
[----:B------:R-:W-:-:S02]  /*2010*/  IMAD R33, R2, R33, R37 ;  /* 0x0000002102217224 */ /* 0x000fc400078e0225 */
[----:B------:R-:W-:-:S04]  /*2020*/  IMAD.HI.U32 R37, R8, R39, RZ ;  /* 0x0000002708257227 */ /* 0x000fc800078e00ff */
[----:B------:R-:W-:Y:S02]  /*2030*/  IMAD.MOV R37, RZ, RZ, -R37 ;  /* 0x000000ffff257224 */ /* 0x000fe400078e0a25 */
[----:B------:R-:W-:Y:S02]  /*2040*/  @!P2 IMAD.IADD R34, R34, 0x1, -R2 ;  /* 0x000000012222a824 */ /* 0x000fe400078e0a02 */
[C---:B------:R-:W-:Y:S02]  /*2050*/  IMAD R37, R2.reuse, R37, R39 ;  /* 0x0000002502257224 */ /* 0x040fe400078e0227 */
[----:B------:R-:W-:Y:S02]  /*2060*/  IMAD.MOV.U32 R39, RZ, RZ, R38 ;  /* 0x000000ffff277224 */ /* 0x000fe400078e0026 */
[----:B------:R-:W-:Y:S01]  /*2070*/  @!P3 IMAD.IADD R35, R35, 0x1, -R2 ;  /* 0x000000012323b824 */ /* 0x000fe200078e0a02 */
[----:B------:R-:W-:Y:S01]  /*2080*/  ISETP.GT.U32.AND P3, PT, R2, R34, PT ;  /* 0x000000220200720c */ /* 0x000fe20003f64070 */
[----:B------:R-:W-:-:S04]  /*2090*/  IMAD.HI.U32 R38, R8, R39, RZ ;  /* 0x0000002708267227 */ /* 0x000fc800078e00ff */
[----:B------:R-:W-:Y:S01]  /*20a0*/  @!P6 IMAD.MOV R30, RZ, RZ, -R30 ;  /* 0x000000ffff1ee224 */ /* 0x000fe200078e0a1e */
[----:B------:R-:W-:Y:S01]  /*20b0*/  ISETP.GT.U32.AND P6, PT, R2, R33, PT ;  /* 0x000000210200720c */ /* 0x000fe20003fc4070 */
[----:B------:R-:W-:-:S04]  /*20c0*/  IMAD.HI.U32 R36, R8, R43, RZ ;  /* 0x0000002b08247227 */ /* 0x000fc800078e00ff */
[----:B------:R-:W-:Y:S02]  /*20d0*/  IMAD.MOV R38, RZ, RZ, -R38 ;  /* 0x000000ffff267224 */ /* 0x000fe400078e0a26 */
[----:B------:R-:W-:Y:S01]  /*20e0*/  @!P1 IMAD.MOV R32, RZ, RZ, -R32 ;  /* 0x000000ffff209224 */ /* 0x000fe200078e0a20 */
[C---:B------:R-:W-:Y:S01]  /*20f0*/  ISETP.GT.U32.AND P1, PT, R2.reuse, R35, PT ;  /* 0x000000230200720c */ /* 0x040fe20003f24070 */
[----:B------:R-:W-:Y:S02]  /*2100*/  IMAD.MOV R36, RZ, RZ, -R36 ;  /* 0x000000ffff247224 */ /* 0x000fe400078e0a24 */
[C---:B------:R-:W-:Y:S02]  /*2110*/  IMAD R38, R2.reuse, R38, R39 ;  /* 0x0000002602267224 */ /* 0x040fe400078e0227 */
[----:B------:R-:W-:Y:S01]  /*2120*/  IMAD R36, R2, R36, R43 ;  /* 0x0000002402247224 */ /* 0x000fe200078e022b */
[----:B------:R-:W-:Y:S01]  /*2130*/  IABS R43, R48 ;  /* 0x00000030002b7213 */ /* 0x000fe20000000000 */
[--C-:B------:R-:W-:Y:S01]  /*2140*/  @!P3 IMAD.IADD R34, R34, 0x1, -R2.reuse ;  /* 0x000000012222b824 */ /* 0x100fe200078e0a02 */
[C---:B------:R-:W-:Y:S01]  /*2150*/  ISETP.GT.U32.AND P3, PT, R2.reuse, R38, PT ;  /* 0x000000260200720c */ /* 0x040fe20003f64070 */
[----:B------:R-:W-:Y:S01]  /*2160*/  @!P6 IMAD.IADD R33, R33, 0x1, -R2 ;  /* 0x000000012121e824 */ /* 0x000fe200078e0a02 */
[----:B------:R-:W-:Y:S01]  /*2170*/  ISETP.GT.U32.AND P6, PT, R2, R36, PT ;  /* 0x000000240200720c */ /* 0x000fe20003fc4070 */
[----:B------:R-:W-:-:S03]  /*2180*/  IMAD.HI.U32 R39, R8, R41, RZ ;  /* 0x0000002908277227 */ /* 0x000fc600078e00ff */
[----:B------:R-:W-:Y:S01]  /*2190*/  ISETP.GT.U32.AND P2, PT, R2, R33, PT ;  /* 0x000000210200720c */ /* 0x000fe20003f44070 */
[----:B------:R-:W-:Y:S01]  /*21a0*/  @!P1 IMAD.IADD R35, R35, 0x1, -R2 ;  /* 0x0000000123239824 */ /* 0x000fe200078e0a02 */
[----:B------:R-:W-:Y:S01]  /*21b0*/  ISETP.GE.AND P1, PT, R40, RZ, PT ;  /* 0x000000ff2800720c */ /* 0x000fe20003f26270 */
[----:B------:R-:W-:Y:S02]  /*21c0*/  IMAD.MOV R39, RZ, RZ, -R39 ;  /* 0x000000ffff277224 */ /* 0x000fe400078e0a27 */
[----:B------:R-:W-:-:S04]  /*21d0*/  IMAD.HI.U32 R40, R8, R43, RZ ;  /* 0x0000002b08287227 */ /* 0x000fc800078e00ff */
[----:B------:R-:W-:Y:S01]  /*21e0*/  IMAD R39, R2, R39, R41 ;  /* 0x0000002702277224 */ /* 0x000fe200078e0229 */
[----:B------:R-:W-:Y:S01]  /*21f0*/  IABS R41, R50 ;  /* 0x0000003200297213 */ /* 0x000fe20000000000 */
[----:B------:R-:W-:Y:S02]  /*2200*/  IMAD.MOV R40, RZ, RZ, -R40 ;  /* 0x000000ffff287224 */ /* 0x000fe400078e0a28 */
[--C-:B------:R-:W-:Y:S01]  /*2210*/  @!P3 IMAD.IADD R38, R38, 0x1, -R2.reuse ;  /* 0x000000012626b824 */ /* 0x100fe200078e0a02 */
[----:B------:R-:W-:Y:S01]  /*2220*/  ISETP.GE.AND P3, PT, R44, RZ, PT ;  /* 0x000000ff2c00720c */ /* 0x000fe20003f66270 */
[----:B------:R-:W-:Y:S01]  /*2230*/  @!P6 IMAD.IADD R36, R36, 0x1, -R2 ;  /* 0x000000012424e824 */ /* 0x000fe200078e0a02 */
[----:B------:R-:W-:Y:S01]  /*2240*/  LOP3.LUT R44, R6, 0x90, RZ, 0xfc, !PT ;  /* 0x00000090062c7812 */ /* 0x000fe200078efcff */
[C---:B------:R-:W-:Y:S02]  /*2250*/  IMAD R40, R2.reuse, R40, R43 ;  /* 0x0000002802287224 */ /* 0x040fe400078e022b */
[----:B------:R-:W-:Y:S01]  /*2260*/  @!P5 IMAD.MOV R34, RZ, RZ, -R34 ;  /* 0x000000ffff22d224 */ /* 0x000fe200078e0a22 */
[C---:B------:R-:W-:Y:S01]  /*2270*/  ISETP.GT.U32.AND P5, PT, R2.reuse, R38, PT ;  /* 0x000000260200720c */ /* 0x040fe20003fa4070 */
[----:B------:R-:W-:Y:S01]  /*2280*/  IMAD.MOV.U32 R43, RZ, RZ, R41 ;  /* 0x000000ffff2b7224 */ /* 0x000fe200078e0029 */
[----:B------:R-:W-:Y:S01]  /*2290*/  ISETP.GT.U32.AND P6, PT, R2, R36, PT ;  /* 0x000000240200720c */ /* 0x000fe20003fc4070 */
[----:B------:R-:W-:-:S04]  /*22a0*/  IMAD.HI.U32 R41, R8, R47, RZ ;  /* 0x0000002f08297227 */ /* 0x000fc800078e00ff */
[----:B------:R-:W-:Y:S02]  /*22b0*/  IMAD.MOV R41, RZ, RZ, -R41 ;  /* 0x000000ffff297224 */ /* 0x000fe400078e0a29 */
[--C-:B------:R-:W-:Y:S01]  /*22c0*/  @!P2 IMAD.IADD R33, R33, 0x1, -R2.reuse ;  /* 0x000000012121a824 */ /* 0x100fe200078e0a02 */
[C---:B------:R-:W-:Y:S01]  /*22d0*/  ISETP.GT.U32.AND P2, PT, R2.reuse, R37, PT ;  /* 0x000000250200720c */ /* 0x040fe20003f44070 */
[----:B------:R-:W-:Y:S02]  /*22e0*/  IMAD R41, R2, R41, R47 ;  /* 0x0000002902297224 */ /* 0x000fe400078e022f */
[--C-:B------:R-:W-:Y:S02]  /*22f0*/  @!P5 IMAD.IADD R38, R38, 0x1, -R2.reuse ;  /* 0x000000012626d824 */ /* 0x100fe400078e0a02 */
[----:B------:R-:W-:Y:S01]  /*2300*/  @!P6 IMAD.IADD R36, R36, 0x1, -R2 ;  /* 0x000000012424e824 */ /* 0x000fe200078e0a02 */
[C---:B------:R-:W-:Y:S01]  /*2310*/  ISETP.GT.U32.AND P5, PT, R2.reuse, R41, PT ;  /* 0x000000290200720c */ /* 0x040fe20003fa4070 */
[----:B------:R-:W-:Y:S01]  /*2320*/  @!P0 IMAD.MOV R35, RZ, RZ, -R35 ;  /* 0x000000ffff238224 */ /* 0x000fe200078e0a23 */
[C---:B------:R-:W-:Y:S01]  /*2330*/  ISETP.GT.U32.AND P6, PT, R2.reuse, R39, PT ;  /* 0x000000270200720c */ /* 0x040fe20003fc4070 */
[----:B------:R-:W-:Y:S01]  /*2340*/  @!P3 IMAD.MOV R38, RZ, RZ, -R38 ;  /* 0x000000ffff26b224 */ /* 0x000fe200078e0a26 */
[----:B------:R-:W-:Y:S01]  /*2350*/  ISETP.GT.U32.AND P0, PT, R2, R40, PT ;  /* 0x000000280200720c */ /* 0x000fe20003f04070 */
[----:B------:R-:W-:-:S02]  /*2360*/  @!P4 IMAD.MOV R33, RZ, RZ, -R33 ;  /* 0x000000ffff21c224 */ /* 0x000fc400078e0a21 */
[----:B------:R-:W-:Y:S01]  /*2370*/  @!P2 IMAD.IADD R37, R37, 0x1, -R2 ;  /* 0x000000012525a824 */ /* 0x000fe200078e0a02 */
[----:B------:R-:W-:Y:S01]  /*2380*/  ISETP.GE.AND P2, PT, R42, RZ, PT ;  /* 0x000000ff2a00720c */ /* 0x000fe20003f46270 */
[----:B------:R-:W-:-:S03]  /*2390*/  IMAD.HI.U32 R42, R8, R43, RZ ;  /* 0x0000002b082a7227 */ /* 0x000fc600078e00ff */
[C---:B------:R-:W-:Y:S01]  /*23a0*/  ISETP.GT.U32.AND P4, PT, R2.reuse, R37, PT ;  /* 0x000000250200720c */ /* 0x040fe20003f84070 */
[--C-:B------:R-:W-:Y:S02]  /*23b0*/  @!P5 IMAD.IADD R41, R41, 0x1, -R2.reuse ;  /* 0x000000012929d824 */ /* 0x100fe400078e0a02 */
[----:B------:R-:W-:Y:S02]  /*23c0*/  @!P6 IMAD.IADD R39, R39, 0x1, -R2 ;  /* 0x000000012727e824 */ /* 0x000fe400078e0a02 */
[----:B------:R-:W-:Y:S01]  /*23d0*/  IMAD.MOV R42, RZ, RZ, -R42 ;  /* 0x000000ffff2a7224 */ /* 0x000fe200078e0a2a */
[C---:B------:R-:W-:Y:S01]  /*23e0*/  ISETP.GT.U32.AND P3, PT, R2.reuse, R41, PT ;  /* 0x000000290200720c */ /* 0x040fe20003f64070 */
[----:B------:R-:W-:Y:S01]  /*23f0*/  @!P1 IMAD.MOV R36, RZ, RZ, -R36 ;  /* 0x000000ffff249224 */ /* 0x000fe200078e0a24 */
[----:B------:R-:W-:Y:S01]  /*2400*/  ISETP.GT.U32.AND P6, PT, R2, R39, PT ;  /* 0x000000270200720c */ /* 0x000fe20003fc4070 */
[--C-:B------:R-:W-:Y:S01]  /*2410*/  @!P0 IMAD.IADD R40, R40, 0x1, -R2.reuse ;  /* 0x0000000128288824 */ /* 0x100fe200078e0a02 */
[----:B------:R-:W-:Y:S01]  /*2420*/  ISETP.GE.AND P1, PT, R46, RZ, PT ;  /* 0x000000ff2e00720c */ /* 0x000fe20003f26270 */
[----:B------:R-:W-:Y:S01]  /*2430*/  IMAD R42, R2, R42, R43 ;  /* 0x0000002a022a7224 */ /* 0x000fe200078e022b */
[----:B------:R-:W-:Y:S01]  /*2440*/  LOP3.LUT R43, R6, 0x8c, RZ, 0xfc, !PT ;  /* 0x0000008c062b7812 */ /* 0x000fe200078efcff */
[--C-:B------:R-:W-:Y:S01]  /*2450*/  @!P4 IMAD.IADD R37, R37, 0x1, -R2.reuse ;  /* 0x000000012525c824 */ /* 0x100fe200078e0a02 */
[----:B------:R-:W-:Y:S01]  /*2460*/  ISETP.GT.U32.AND P0, PT, R2, R40, PT ;  /* 0x000000280200720c */ /* 0x000fe20003f04070 */
[----:B------:R-:W-:Y:S01]  /*2470*/  IMAD.SHL.U32 R238, R249, 0x4, RZ ;  /* 0x00000004f9ee7824 */ /* 0x000fe200078e00ff */
[----:B------:R-:W-:Y:S01]  /*2480*/  IABS R47, R43 ;  /* 0x0000002b002f7213 */ /* 0x000fe20000000000 */
[----:B------:R-:W-:Y:S01]  /*2490*/  @!P2 IMAD.MOV R37, RZ, RZ, -R37 ;  /* 0x000000ffff25a224 */ /* 0x000fe200078e0a25 */
[----:B------:R-:W-:Y:S01]  /*24a0*/  ISETP.GE.AND P4, PT, R48, RZ, PT ;  /* 0x000000ff3000720c */ /* 0x000fe20003f86270 */
[--C-:B------:R-:W-:Y:S01]  /*24b0*/  @!P3 IMAD.IADD R41, R41, 0x1, -R2.reuse ;  /* 0x000000012929b824 */ /* 0x100fe200078e0a02 */
[----:B------:R-:W-:Y:S01]  /*24c0*/  ISETP.GT.U32.AND P3, PT, R2, R42, PT ;  /* 0x0000002a0200720c */ /* 0x000fe20003f64070 */
[----:B------:R-:W-:Y:S01]  /*24d0*/  @!P6 IMAD.IADD R39, R39, 0x1, -R2 ;  /* 0x000000012727e824 */ /* 0x000fe200078e0a02 */
[----:B------:R-:W-:-:S02]  /*24e0*/  ISETP.GE.AND P6, PT, R49, RZ, PT ;  /* 0x000000ff3100720c */ /* 0x000fc40003fc6270 */
[----:B------:R-:W-:Y:S01]  /*24f0*/  IABS R49, R44 ;  /* 0x0000002c00317213 */ /* 0x000fe20000000000 */
[----:B------:R-:W-:Y:S01]  /*2500*/  @!P1 IMAD.MOV R39, RZ, RZ, -R39 ;  /* 0x000000ffff279224 */ /* 0x000fe200078e0a27 */
[----:B------:R-:W-:Y:S01]  /*2510*/  ISETP.GE.AND P5, PT, R43, RZ, PT ;  /* 0x000000ff2b00720c */ /* 0x000fe20003fa6270 */
[----:B------:R-:W-:Y:S01]  /*2520*/  IMAD.HI.U32 R43, R8, R47, RZ ;  /* 0x0000002f082b7227 */ /* 0x000fe200078e00ff */
[----:B------:R-:W-:Y:S02]  /*2530*/  ISETP.GE.AND P1, PT, R44, RZ, PT ;  /* 0x000000ff2c00720c */ /* 0x000fe40003f26270 */
[----:B------:R-:W-:Y:S01]  /*2540*/  LOP3.LUT R48, R6, 0x98, RZ, 0xfc, !PT ;  /* 0x0000009806307812 */ /* 0x000fe200078efcff */
[----:B------:R-:W-:Y:S01]  /*2550*/  IMAD.HI.U32 R44, R8, R49, RZ ;  /* 0x00000031082c7227 */ /* 0x000fe200078e00ff */
[----:B------:R-:W-:Y:S02]  /*2560*/  LOP3.LUT R46, R6, 0x94, RZ, 0xfc, !PT ;  /* 0x00000094062e7812 */ /* 0x000fe400078efcff */
[----:B------:R-:W-:Y:S01]  /*2570*/  IABS R53, R48 ;  /* 0x0000003000357213 */ /* 0x000fe20000000000 */
[----:B------:R-:W-:Y:S01]  /*2580*/  IMAD.MOV R43, RZ, RZ, -R43 ;  /* 0x000000ffff2b7224 */ /* 0x000fe200078e0a2b */
[----:B------:R-:W-:Y:S01]  /*2590*/  ISETP.GE.AND P2, PT, R50, RZ, PT ;  /* 0x000000ff3200720c */ /* 0x000fe20003f46270 */
[----:B------:R-:W-:Y:S01]  /*25a0*/  @!P0 IMAD.IADD R40, R40, 0x1, -R2 ;  /* 0x0000000128288824 */ /* 0x000fe200078e0a02 */
[----:B------:R-:W-:Y:S01]  /*25b0*/  IABS R51, R46 ;  /* 0x0000002e00337213 */ /* 0x000fe20000000000 */
[----:B------:R-:W-:Y:S01]  /*25c0*/  IMAD.MOV R44, RZ, RZ, -R44 ;  /* 0x000000ffff2c7224 */ /* 0x000fe200078e0a2c */
[----:B------:R-:W-:Y:S01]  /*25d0*/  ISETP.GE.AND P0, PT, R46, RZ, PT ;  /* 0x000000ff2e00720c */ /* 0x000fe20003f06270 */
[----:B------:R-:W-:Y:S01]  /*25e0*/  @!P3 IMAD.IADD R42, R42, 0x1, -R2 ;  /* 0x000000012a2ab824 */ /* 0x000fe200078e0a02 */
[----:B------:R-:W-:Y:S01]  /*25f0*/  LOP3.LUT R50, R6, 0x9c, RZ, 0xfc, !PT ;  /* 0x0000009c06327812 */ /* 0x000fe200078efcff */
[----:B------:R-:W-:-:S02]  /*2600*/  IMAD R43, R2, R43, R47 ;  /* 0x0000002b022b7224 */ /* 0x000fc400078e022f */
[----:B------:R-:W-:Y:S01]  /*2610*/  IMAD R47, R2, R44, R49 ;  /* 0x0000002c022f7224 */ /* 0x000fe200078e0231 */
[----:B------:R-:W-:Y:S01]  /*2620*/  LOP3.LUT R49, R6, 0xa0, RZ, 0xfc, !PT ;  /* 0x000000a006317812 */ /* 0x000fe200078efcff */
[----:B------:R-:W-:Y:S01]  /*2630*/  @!P4 IMAD.MOV R40, RZ, RZ, -R40 ;  /* 0x000000ffff28c224 */ /* 0x000fe200078e0a28 */
[C---:B------:R-:W-:Y:S01]  /*2640*/  ISETP.GT.U32.AND P4, PT, R2.reuse, R42, PT ;  /* 0x0000002a0200720c */ /* 0x040fe20003f84070 */
[----:B------:R-:W-:Y:S01]  /*2650*/  @!P6 IMAD.MOV R41, RZ, RZ, -R41 ;  /* 0x000000ffff29e224 */ /* 0x000fe200078e0a29 */
[----:B------:R-:W-:Y:S01]  /*2660*/  ISETP.GT.U32.AND P3, PT, R2, R43, PT ;  /* 0x0000002b0200720c */ /* 0x000fe20003f64070 */
[----:B------:R-:W-:Y:S01]  /*2670*/  IMAD.HI.U32 R44, R8, R53, RZ ;  /* 0x00000035082c7227 */ /* 0x000fe200078e00ff */
[----:B------:R-:W-:Y:S02]  /*2680*/  ISETP.GT.U32.AND P6, PT, R2, R47, PT ;  /* 0x0000002f0200720c */ /* 0x000fe40003fc4070 */
[----:B------:R-:W-:Y:S01]  /*2690*/  IABS R55, R50 ;  /* 0x0000003200377213 */ /* 0x000fe20000000000 */
[----:B------:R-:W-:Y:S01]  /*26a0*/  IMAD.MOV R44, RZ, RZ, -R44 ;  /* 0x000000ffff2c7224 */ /* 0x000fe200078e0a2c */
[----:B------:R-:W-:Y:S01]  /*26b0*/  IABS R57, R49 ;  /* 0x0000003100397213 */ /* 0x000fe20000000000 */
[----:B------:R-:W-:-:S04]  /*26c0*/  IMAD.HI.U32 R46, R8, R51, RZ ;  /* 0x00000033082e7227 */ /* 0x000fc800078e00ff */
[----:B------:R-:W-:Y:S02]  /*26d0*/  IMAD R53, R2, R44, R53 ;  /* 0x0000002c02357224 */ /* 0x000fe400078e0235 */
[--C-:B------:R-:W-:Y:S02]  /*26e0*/  @!P4 IMAD.IADD R42, R42, 0x1, -R2.reuse ;  /* 0x000000012a2ac824 */ /* 0x100fe400078e0a02 */
[----:B------:R-:W-:Y:S02]  /*26f0*/  @!P3 IMAD.IADD R43, R43, 0x1, -R2 ;  /* 0x000000012b2bb824 */ /* 0x000fe400078e0a02 */
[----:B------:R-:W-:Y:S02]  /*2700*/  IMAD.MOV R46, RZ, RZ, -R46 ;  /* 0x000000ffff2e7224 */ /* 0x000fe400078e0a2e */
[----:B------:R-:W-:Y:S01]  /*2710*/  @!P6 IMAD.IADD R47, R47, 0x1, -R2 ;  /* 0x000000012f2fe824 */ /* 0x000fe200078e0a02 */
[C---:B------:R-:W-:Y:S01]  /*2720*/  ISETP.GT.U32.AND P3, PT, R2.reuse, R43, PT ;  /* 0x0000002b0200720c */ /* 0x040fe20003f64070 */
[----:B------:R-:W-:Y:S01]  /*2730*/  @!P2 IMAD.MOV R42, RZ, RZ, -R42 ;  /* 0x000000ffff2aa224 */ /* 0x000fe200078e0a2a */
[C---:B------:R-:W-:Y:S01]  /*2740*/  ISETP.GT.U32.AND P2, PT, R2.reuse, R53, PT ;  /* 0x000000350200720c */ /* 0x040fe20003f44070 */
[C---:B------:R-:W-:Y:S01]  /*2750*/  IMAD R51, R2.reuse, R46, R51 ;  /* 0x0000002e02337224 */ /* 0x040fe200078e0233 */
[----:B------:R-:W-:Y:S01]  /*2760*/  ISETP.GT.U32.AND P6, PT, R2, R47, PT ;  /* 0x0000002f0200720c */ /* 0x000fe20003fc4070 */
[----:B------:R-:W-:-:S03]  /*2770*/  IMAD.HI.U32 R46, R8, R55, RZ ;  /* 0x00000037082e7227 */ /* 0x000fc600078e00ff */
[----:B------:R-:W-:Y:S01]  /*2780*/  ISETP.GT.U32.AND P4, PT, R2, R51, PT ;  /* 0x000000330200720c */ /* 0x000fe20003f84070 */
[----:B------:R-:W-:-:S04]  /*2790*/  IMAD.HI.U32 R44, R8, R57, RZ ;  /* 0x00000039082c7227 */ /* 0x000fc800078e00ff */
[----:B------:R-:W-:Y:S02]  /*27a0*/  IMAD.MOV R46, RZ, RZ, -R46 ;  /* 0x000000ffff2e7224 */ /* 0x000fe400078e0a2e */
[----:B------:R-:W-:Y:S02]  /*27b0*/  IMAD.MOV R44, RZ, RZ, -R44 ;  /* 0x000000ffff2c7224 */ /* 0x000fe400078e0a2c */
[C---:B------:R-:W-:Y:S02]  /*27c0*/  IMAD R55, R2.reuse, R46, R55 ;  /* 0x0000002e02377224 */ /* 0x040fe400078e0237 */
[C---:B------:R-:W-:Y:S02]  /*27d0*/  IMAD R57, R2.reuse, R44, R57 ;  /* 0x0000002c02397224 */ /* 0x040fe400078e0239 */
[--C-:B------:R-:W-:Y:S02]  /*27e0*/  @!P2 IMAD.IADD R53, R53, 0x1, -R2.reuse ;  /* 0x000000013535a824 */ /* 0x100fe400078e0a02 */
[--C-:B------:R-:W-:Y:S01]  /*27f0*/  @!P3 IMAD.IADD R43, R43, 0x1, -R2.reuse ;  /* 0x000000012b2bb824 */ /* 0x100fe200078e0a02 */
[C---:B------:R-:W-:Y:S01]  /*2800*/  ISETP.GT.U32.AND P3, PT, R2.reuse, R55, PT ;  /* 0x000000370200720c */ /* 0x040fe20003f64070 */
[----:B------:R-:W-:Y:S01]  /*2810*/  @!P6 IMAD.IADD R47, R47, 0x1, -R2 ;  /* 0x000000012f2fe824 */ /* 0x000fe200078e0a02 */
[----:B------:R-:W-:Y:S01]  /*2820*/  ISETP.GT.U32.AND P6, PT, R2, R57, PT ;  /* 0x000000390200720c */ /* 0x000fe20003fc4070 */
[----:B------:R-:W-:Y:S01]  /*2830*/  IMAD.HI.U32 R44, R8, R59, RZ ;  /* 0x0000003b082c7227 */ /* 0x000fe200078e00ff */
[----:B------:R-:W-:-:S03]  /*2840*/  ISETP.GT.U32.AND P2, PT, R2, R53, PT ;  /* 0x000000350200720c */ /* 0x000fc60003f44070 */
[----:B------:R-:W-:Y:S01]  /*2850*/  @!P5 IMAD.MOV R43, RZ, RZ, -R43 ;  /* 0x000000ffff2bd224 */ /* 0x000fe200078e0a2b */
[----:B------:R-:W-:Y:S01]  /*2860*/  ISETP.GE.AND P5, PT, R48, RZ, PT ;  /* 0x000000ff3000720c */ /* 0x000fe20003fa6270 */
[----:B------:R-:W-:Y:S01]  /*2870*/  IMAD.HI.U32 R46, R8, R61, RZ ;  /* 0x0000003d082e7227 */ /* 0x000fe200078e00ff */
[----:B------:R-:W-:-:S03]  /*2880*/  LOP3.LUT R48, R6, 0xb0, RZ, 0xfc, !PT ;  /* 0x000000b006307812 */ /* 0x000fc600078efcff */
[----:B------:R-:W-:Y:S01]  /*2890*/  IMAD.MOV R44, RZ, RZ, -R44 ;  /* 0x000000ffff2c7224 */ /* 0x000fe200078e0a2c */
[----:B------:R-:W-:Y:S01]  /*28a0*/  IABS R65, R48 ;  /* 0x0000003000417213 */ /* 0x000fe20000000000 */
[----:B------:R-:W-:Y:S02]  /*28b0*/  @!P4 IMAD.IADD R51, R51, 0x1, -R2 ;  /* 0x000000013333c824 */ /* 0x000fe400078e0a02 */
[----:B------:R-:W-:Y:S02]  /*28c0*/  IMAD.MOV R46, RZ, RZ, -R46 ;  /* 0x000000ffff2e7224 */ /* 0x000fe400078e0a2e */
[C---:B------:R-:W-:Y:S01]  /*28d0*/  IMAD R59, R2.reuse, R44, R59 ;  /* 0x0000002c023b7224 */ /* 0x040fe200078e023b */
[C---:B------:R-:W-:Y:S01]  /*28e0*/  ISETP.GT.U32.AND P4, PT, R2.reuse, R51, PT ;  /* 0x000000330200720c */ /* 0x040fe20003f84070 */
[----:B------:R-:W-:Y:S01]  /*28f0*/  @!P3 IMAD.IADD R55, R55, 0x1, -R2 ;  /* 0x000000013737b824 */ /* 0x000fe200078e0a02 */
[----:B------:R-:W-:Y:S01]  /*2900*/  ISETP.GE.AND P3, PT, R49, RZ, PT ;  /* 0x000000ff3100720c */ /* 0x000fe20003f66270 */
[----:B------:R-:W-:Y:S01]  /*2910*/  IMAD R61, R2, R46, R61 ;  /* 0x0000002e023d7224 */ /* 0x000fe200078e023d */
[----:B------:R-:W-:Y:S01]  /*2920*/  LOP3.LUT R44, R6, 0xac, RZ, 0xfc, !PT ;  /* 0x000000ac062c7812 */ /* 0x000fe200078efcff */
[----:B------:R-:W-:-:S02]  /*2930*/  IMAD.MOV.U32 R49, RZ, RZ, R47 ;  /* 0x000000ffff317224 */ /* 0x000fc400078e002f */
[--C-:B------:R-:W-:Y:S01]  /*2940*/  @!P6 IMAD.IADD R57, R57, 0x1, -R2.reuse ;  /* 0x000000013939e824 */ /* 0x100fe200078e0a02 */
[C---:B------:R-:W-:Y:S01]  /*2950*/  ISETP.GT.U32.AND P6, PT, R2.reuse, R55, PT ;  /* 0x000000370200720c */ /* 0x040fe20003fc4070 */
[--C-:B------:R-:W-:Y:S01]  /*2960*/  @!P2 IMAD.IADD R53, R53, 0x1, -R2.reuse ;  /* 0x000000013535a824 */ /* 0x100fe200078e0a02 */
[C---:B------:R-:W-:Y:S01]  /*2970*/  ISETP.GT.U32.AND P2, PT, R2.reuse, R59, PT ;  /* 0x0000003b0200720c */ /* 0x040fe20003f44070 */
[----:B------:R-:W-:Y:S01]  /*2980*/  @!P1 IMAD.MOV R49, RZ, RZ, -R49 ;  /* 0x000000ffff319224 */ /* 0x000fe200078e0a31 */
[C---:B------:R-:W-:Y:S01]  /*2990*/  ISETP.GT.U32.AND P1, PT, R2.reuse, R57, PT ;  /* 0x000000390200720c */ /* 0x040fe20003f24070 */
[----:B------:R-:W-:Y:S01]  /*29a0*/  @!P5 IMAD.MOV R53, RZ, RZ, -R53 ;  /* 0x000000ffff35d224 */ /* 0x000fe200078e0a35 */
[----:B------:R-:W-:Y:S01]  /*29b0*/  ISETP.GT.U32.AND P5, PT, R2, R61, PT ;  /* 0x0000003d0200720c */ /* 0x000fe20003fa4070 */
[----:B------:R-:W-:Y:S01]  /*29c0*/  @!P4 IMAD.IADD R51, R51, 0x1, -R2 ;  /* 0x000000013333c824 */ /* 0x000fe200078e0a02 */
[----:B------:R-:W-:Y:S01]  /*29d0*/  ISETP.GE.AND P4, PT, R50, RZ, PT ;  /* 0x000000ff3200720c */ /* 0x000fe20003f86270 */
[----:B------:R-:W-:Y:S01]  /*29e0*/  IMAD.HI.U32 R46, R8, R65, RZ ;  /* 0x00000041082e7227 */ /* 0x000fe200078e00ff */
[----:B------:R-:W-:-:S02]  /*29f0*/  IABS R47, R44 ;  /* 0x0000002c002f7213 */ /* 0x000fc40000000000 */
[----:B------:R-:W-:Y:S01]  /*2a00*/  LOP3.LUT R50, R6, 0xc0, RZ, 0xfc, !PT ;  /* 0x000000c006327812 */ /* 0x000fe200078efcff */
[--C-:B------:R-:W-:Y:S01]  /*2a10*/  @!P6 IMAD.IADD R55, R55, 0x1, -R2.reuse ;  /* 0x000000013737e824 */ /* 0x100fe200078e0a02 */
[----:B------:R-:W-:Y:S01]  /*2a20*/  ISETP.GE.AND P6, PT, R54, RZ, PT ;  /* 0x000000ff3600720c */ /* 0x000fe20003fc6270 */
[--C-:B------:R-:W-:Y:S01]  /*2a30*/  @!P2 IMAD.IADD R59, R59, 0x1, -R2.reuse ;  /* 0x000000013b3ba824 */ /* 0x100fe200078e0a02 */
[----:B------:R-:W-:Y:S01]  /*2a40*/  ISETP.GE.AND P2, PT, R48, RZ, PT ;  /* 0x000000ff3000720c */ /* 0x000fe20003f46270 */
[--C-:B------:R-:W-:Y:S01]  /*2a50*/  @!P1 IMAD.IADD R57, R57, 0x1, -R2.reuse ;  /* 0x0000000139399824 */ /* 0x100fe200078e0a02 */
[----:B------:R-:W-:Y:S01]  /*2a60*/  ISETP.GE.AND P1, PT, R44, RZ, PT ;  /* 0x000000ff2c00720c */ /* 0x000fe20003f26270 */
[----:B------:R-:W-:Y:S01]  /*2a70*/  @!P5 IMAD.IADD R61, R61, 0x1, -R2 ;  /* 0x000000013d3dd824 */ /* 0x000fe200078e0a02 */
[----:B------:R-:W-:Y:S01]  /*2a80*/  ISETP.GT.U32.AND P5, PT, R2, R59, PT ;  /* 0x0000003b0200720c */ /* 0x000fe20003fa4070 */
[----:B------:R-:W-:Y:S01]  /*2a90*/  IMAD.HI.U32 R44, R8, R47, RZ ;  /* 0x0000002f082c7227 */ /* 0x000fe200078e00ff */
[----:B------:R-:W-:-:S02]  /*2aa0*/  LOP3.LUT R48, R6, 0xbc, RZ, 0xfc, !PT ;  /* 0x000000bc06307812 */ /* 0x000fc400078efcff */
[----:B------:R-:W-:Y:S01]  /*2ab0*/  LOP3.LUT R54, R6, 0xc8, RZ, 0xfc, !PT ;  /* 0x000000c806367812 */ /* 0x000fe200078efcff */
[----:B------:R-:W-:Y:S01]  /*2ac0*/  IMAD.MOV R44, RZ, RZ, -R44 ;  /* 0x000000ffff2c7224 */ /* 0x000fe200078e0a2c */
[----:B------:R-:W-:Y:S01]  /*2ad0*/  IABS R71, R48 ;  /* 0x0000003000477213 */ /* 0x000fe20000000000 */
[----:B------:R-:W-:Y:S01]  /*2ae0*/  @!P4 IMAD.MOV R55, RZ, RZ, -R55 ;  /* 0x000000ffff37c224 */ /* 0x000fe200078e0a37 */
[C---:B------:R-:W-:Y:S01]  /*2af0*/  ISETP.GT.U32.AND P4, PT, R2.reuse, R61, PT ;  /* 0x0000003d0200720c */ /* 0x040fe20003f84070 */
[----:B------:R-:W-:Y:S01]  /*2b00*/  IMAD R47, R2, R44, R47 ;  /* 0x0000002c022f7224 */ /* 0x000fe200078e022f */
[----:B------:R-:W-:Y:S01]  /*2b10*/  LOP3.LUT R44, R6, 0xb4, RZ, 0xfc, !PT ;  /* 0x000000b4062c7812 */ /* 0x000fe200078efcff */
[----:B------:R-:W-:Y:S01]  /*2b20*/  IMAD.MOV R46, RZ, RZ, -R46 ;  /* 0x000000ffff2e7224 */ /* 0x000fe200078e0a2e */
[----:B------:R-:W-:Y:S01]  /*2b30*/  IABS R77, R54 ;  /* 0x00000036004d7213 */ /* 0x000fe20000000000 */
[--C-:B------:R-:W-:Y:S01]  /*2b40*/  @!P5 IMAD.IADD R59, R59, 0x1, -R2.reuse ;  /* 0x000000013b3bd824 */ /* 0x100fe200078e0a02 */
[C---:B------:R-:W-:Y:S01]  /*2b50*/  ISETP.GT.U32.AND P5, PT, R2.reuse, R47, PT ;  /* 0x0000002f0200720c */ /* 0x040fe20003fa4070 */
[----:B------:R-:W-:Y:S01]  /*2b60*/  IMAD R65, R2, R46, R65 ;  /* 0x0000002e02417224 */ /* 0x000fe200078e0241 */
[----:B------:R-:W-:Y:S01]  /*2b70*/  IABS R67, R44 ;  /* 0x0000002c00437213 */ /* 0x000fe20000000000 */
[----:B------:R-:W-:Y:S01]  /*2b80*/  @!P0 IMAD.MOV R51, RZ, RZ, -R51 ;  /* 0x000000ffff338224 */ /* 0x000fe200078e0a33 */
[----:B------:R-:W-:Y:S01]  /*2b90*/  LOP3.LUT R46, R6, 0xb8, RZ, 0xfc, !PT ;  /* 0x000000b8062e7812 */ /* 0x000fe200078efcff */
[----:B------:R-:W-:Y:S01]  /*2ba0*/  @!P3 IMAD.MOV R57, RZ, RZ, -R57 ;  /* 0x000000ffff39b224 */ /* 0x000fe200078e0a39 */
[----:B------:R-:W-:Y:S01]  /*2bb0*/  ISETP.GE.AND P0, PT, R52, RZ, PT ;  /* 0x000000ff3400720c */ /* 0x000fe20003f06270 */
[----:B------:R-:W-:Y:S01]  /*2bc0*/  @!P4 IMAD.IADD R61, R61, 0x1, -R2 ;  /* 0x000000013d3dc824 */ /* 0x000fe200078e0a02 */
[----:B------:R-:W-:Y:S01]  /*2bd0*/  ISETP.GE.AND P3, PT, R44, RZ, PT ;  /* 0x000000ff2c00720c */ /* 0x000fe20003f66270 */
[----:B------:R-:W-:Y:S01]  /*2be0*/  IMAD.HI.U32 R44, R8, R67, RZ ;  /* 0x00000043082c7227 */ /* 0x000fe200078e00ff */
[----:B------:R-:W-:-:S02]  /*2bf0*/  IABS R69, R46 ;  /* 0x0000002e00457213 */ /* 0x000fc40000000000 */
[----:B------:R-:W-:Y:S01]  /*2c00*/  ISETP.GE.AND P4, PT, R46, RZ, PT ;  /* 0x000000ff2e00720c */ /* 0x000fe20003f86270 */
[----:B------:R-:W-:Y:S01]  /*2c10*/  @!P6 IMAD.MOV R61, RZ, RZ, -R61 ;  /* 0x000000ffff3de224 */ /* 0x000fe200078e0a3d */
[----:B------:R-:W-:Y:S01]  /*2c20*/  ISETP.GT.U32.AND P6, PT, R2, R65, PT ;  /* 0x000000410200720c */ /* 0x000fe20003fc4070 */
[----:B------:R-:W-:Y:S01]  /*2c30*/  @!P5 IMAD.IADD R47, R47, 0x1, -R2 ;  /* 0x000000012f2fd824 */ /* 0x000fe200078e0a02 */
[----:B------:R-:W-:Y:S01]  /*2c40*/  LOP3.LUT R52, R6, 0xc4, RZ, 0xfc, !PT ;  /* 0x000000c406347812 */ /* 0x000fe200078efcff */
[----:B------:R-:W-:Y:S01]  /*2c50*/  IMAD.MOV R44, RZ, RZ, -R44 ;  /* 0x000000ffff2c7224 */ /* 0x000fe200078e0a2c */
[----:B------:R-:W-:Y:S01]  /*2c60*/  IABS R73, R50 ;  /* 0x0000003200497213 */ /* 0x000fe20000000000 */
[----:B------:R-:W-:Y:S01]  /*2c70*/  IMAD.HI.U32 R46, R8, R69, RZ ;  /* 0x00000045082e7227 */ /* 0x000fe200078e00ff */
[C---:B------:R-:W-:Y:S02]  /*2c80*/  ISETP.GT.U32.AND P5, PT, R2.reuse, R47, PT ;  /* 0x0000002f0200720c */ /* 0x040fe40003fa4070 */
[----:B------:R-:W-:Y:S01]  /*2c90*/  IABS R75, R52 ;  /* 0x00000034004b7213 */ /* 0x000fe20000000000 */
[----:B------:R-:W-:-:S02]  /*2ca0*/  IMAD R67, R2, R44, R67 ;  /* 0x0000002c02437224 */ /* 0x000fc400078e0243 */
[----:B------:R-:W-:Y:S02]  /*2cb0*/  IMAD.MOV R46, RZ, RZ, -R46 ;  /* 0x000000ffff2e7224 */ /* 0x000fe400078e0a2e */
[----:B------:R-:W-:Y:S02]  /*2cc0*/  @!P6 IMAD.IADD R65, R65, 0x1, -R2 ;  /* 0x000000014141e824 */ /* 0x000fe400078e0a02 */
[----:B------:R-:W-:-:S03]  /*2cd0*/  IMAD.HI.U32 R44, R8, R71, RZ ;  /* 0x00000047082c7227 */ /* 0x000fc600078e00ff */
[C---:B------:R-:W-:Y:S01]  /*2ce0*/  ISETP.GT.U32.AND P6, PT, R2.reuse, R65, PT ;  /* 0x000000410200720c */ /* 0x040fe20003fc4070 */
[----:B------:R-:W-:Y:S01]  /*2cf0*/  @!P5 IMAD.IADD R47, R47, 0x1, -R2 ;  /* 0x000000012f2fd824 */ /* 0x000fe200078e0a02 */
[----:B------:R-:W-:Y:S01]  /*2d00*/  ISETP.GT.U32.AND P5, PT, R2, R67, PT ;  /* 0x000000430200720c */ /* 0x000fe20003fa4070 */
[----:B------:R-:W-:Y:S01]  /*2d10*/  @!P0 IMAD.MOV R59, RZ, RZ, -R59 ;  /* 0x000000ffff3b8224 */ /* 0x000fe200078e0a3b */
[----:B------:R-:W-:Y:S01]  /*2d20*/  ISETP.GE.AND P0, PT, R48, RZ, PT ;  /* 0x000000ff3000720c */ /* 0x000fe20003f06270 */
[C---:B------:R-:W-:Y:S02]  /*2d30*/  IMAD R69, R2.reuse, R46, R69 ;  /* 0x0000002e02457224 */ /* 0x040fe400078e0245 */
[----:B------:R-:W-:Y:S02]  /*2d40*/  IMAD.MOV R48, RZ, RZ, -R44 ;  /* 0x000000ffff307224 */ /* 0x000fe400078e0a2c */
[----:B------:R-:W-:Y:S02]  /*2d50*/  IMAD.MOV.U32 R63, RZ, RZ, R47 ;  /* 0x000000ffff3f7224 */ /* 0x000fe400078e002f */
[----:B------:R-:W-:-:S02]  /*2d60*/  IMAD R47, R2, R48, R71 ;  /* 0x00000030022f7224 */ /* 0x000fc400078e0247 */
[----:B------:R-:W-:Y:S01]  /*2d70*/  @!P1 IMAD.MOV R63, RZ, RZ, -R63 ;  /* 0x000000ffff3f9224 */ /* 0x000fe200078e0a3f */
[C---:B------:R-:W-:Y:S01]  /*2d80*/  ISETP.GT.U32.AND P1, PT, R2.reuse, R69, PT ;  /* 0x000000450200720c */ /* 0x040fe20003f24070 */
[----:B------:R-:W-:Y:S01]  /*2d90*/  @!P6 IMAD.IADD R65, R65, 0x1, -R2 ;  /* 0x000000014141e824 */ /* 0x000fe200078e0a02 */
[----:B------:R-:W-:Y:S01]  /*2da0*/  ISETP.GT.U32.AND P6, PT, R2, R47, PT ;  /* 0x0000002f0200720c */ /* 0x000fe20003fc4070 */
[----:B------:R-:W-:-:S04]  /*2db0*/  IMAD.HI.U32 R44, R8, R75, RZ ;  /* 0x0000004b082c7227 */ /* 0x000fc800078e00ff */
[----:B------:R-:W-:Y:S02]  /*2dc0*/  IMAD.MOV R44, RZ, RZ, -R44 ;  /* 0x000000ffff2c7224 */ /* 0x000fe400078e0a2c */
[--C-:B------:R-:W-:Y:S02]  /*2dd0*/  @!P5 IMAD.IADD R67, R67, 0x1, -R2.reuse ;  /* 0x000000014343d824 */ /* 0x100fe400078e0a02 */
[C---:B------:R-:W-:Y:S02]  /*2de0*/  IMAD R75, R2.reuse, R44, R75 ;  /* 0x0000002c024b7224 */ /* 0x040fe400078e024b */
[--C-:B------:R-:W-:Y:S01]  /*2df0*/  @!P1 IMAD.IADD R69, R69, 0x1, -R2.reuse ;  /* 0x0000000145459824 */ /* 0x100fe200078e0a02 */
[----:B------:R-:W-:Y:S01]  /*2e00*/  ISETP.GT.U32.AND P5, PT, R2, R67, PT ;  /* 0x000000430200720c */ /* 0x000fe20003fa4070 */
[----:B------:R-:W-:Y:S02]  /*2e10*/  @!P6 IMAD.IADD R47, R47, 0x1, -R2 ;  /* 0x000000012f2fe824 */ /* 0x000fe400078e0a02 */
[----:B------:R-:W-:Y:S01]  /*2e20*/  IMAD.HI.U32 R44, R8, R77, RZ ;  /* 0x0000004d082c7227 */ /* 0x000fe200078e00ff */
[----:B------:R-:W-:-:S02]  /*2e30*/  ISETP.GT.U32.AND P1, PT, R2, R69, PT ;  /* 0x000000450200720c */ /* 0x000fc40003f24070 */
[----:B------:R-:W-:Y:S01]  /*2e40*/  ISETP.GT.U32.AND P6, PT, R2, R47, PT ;  /* 0x0000002f0200720c */ /* 0x000fe20003fc4070 */
[----:B------:R-:W-:Y:S02]  /*2e50*/  IMAD.MOV R44, RZ, RZ, -R44 ;  /* 0x000000ffff2c7224 */ /* 0x000fe400078e0a2c */
[----:B------:R-:W-:-:S04]  /*2e60*/  IMAD.HI.U32 R46, R8, R73, RZ ;  /* 0x00000049082e7227 */ /* 0x000fc800078e00ff */
[C---:B------:R-:W-:Y:S02]  /*2e70*/  IMAD R77, R2.reuse, R44, R77 ;  /* 0x0000002c024d7224 */ /* 0x040fe400078e024d */
[----:B------:R-:W-:Y:S02]  /*2e80*/  IMAD.MOV R46, RZ, RZ, -R46 ;  /* 0x000000ffff2e7224 */ /* 0x000fe400078e0a2e */
[--C-:B------:R-:W-:Y:S01]  /*2e90*/  @!P1 IMAD.IADD R69, R69, 0x1, -R2.reuse ;  /* 0x0000000145459824 */ /* 0x100fe200078e0a02 */
[C---:B------:R-:W-:Y:S01]  /*2ea0*/  ISETP.GT.U32.AND P1, PT, R2.reuse, R75, PT ;  /* 0x0000004b0200720c */ /* 0x040fe20003f24070 */
[----:B------:R-:W-:Y:S01]  /*2eb0*/  @!P6 IMAD.IADD R47, R47, 0x1, -R2 ;  /* 0x000000012f2fe824 */ /* 0x000fe200078e0a02 */
[C---:B------:R-:W-:Y:S01]  /*2ec0*/  ISETP.GT.U32.AND P6, PT, R2.reuse, R77, PT ;  /* 0x0000004d0200720c */ /* 0x040fe20003fc4070 */
[----:B------:R-:W-:Y:S02]  /*2ed0*/  IMAD R73, R2, R46, R73 ;  /* 0x0000002e02497224 */ /* 0x000fe400078e0249 */
[----:B------:R-:W-:-:S04]  /*2ee0*/  IMAD.HI.U32 R46, R8, R81, RZ ;  /* 0x00000051082e7227 */ /* 0x000fc800078e00ff */
[----:B------:R-:W-:Y:S01]  /*2ef0*/  @!P5 IMAD.IADD R67, R67, 0x1, -R2 ;  /* 0x000000014343d824 */ /* 0x000fe200078e0a02 */
[----:B------:R-:W-:Y:S01]  /*2f00*/  ISETP.GT.U32.AND P5, PT, R2, R73, PT ;  /* 0x000000490200720c */ /* 0x000fe20003fa4070 */
[----:B------:R-:W-:Y:S02]  /*2f10*/  IMAD.MOV R46, RZ, RZ, -R46 ;  /* 0x000000ffff2e7224 */ /* 0x000fe400078e0a2e */
[--C-:B------:R-:W-:Y:S02]  /*2f20*/  @!P1 IMAD.IADD R75, R75, 0x1, -R2.reuse ;  /* 0x000000014b4b9824 */ /* 0x100fe400078e0a02 */
[----:B------:R-:W-:Y:S02]  /*2f30*/  @!P6 IMAD.IADD R77, R77, 0x1, -R2 ;  /* 0x000000014d4de824 */ /* 0x000fe400078e0a02 */
[----:B------:R-:W-:Y:S01]  /*2f40*/  IMAD.HI.U32 R44, R8, R79, RZ ;  /* 0x0000004f082c7227 */ /* 0x000fe200078e00ff */
[----:B------:R-:W-:-:S03]  /*2f50*/  ISETP.GT.U32.AND P6, PT, R2, R75, PT ;  /* 0x0000004b0200720c */ /* 0x000fc60003fc4070 */
[----:B------:R-:W-:Y:S02]  /*2f60*/  IMAD R81, R2, R46, R81 ;  /* 0x0000002e02517224 */ /* 0x000fe400078e0251 */
[----:B------:R-:W-:-:S04]  /*2f70*/  IMAD.HI.U32 R48, R8, R83, RZ ;  /* 0x0000005308307227 */ /* 0x000fc800078e00ff */
[----:B------:R-:W-:Y:S02]  /*2f80*/  IMAD.MOV R44, RZ, RZ, -R44 ;  /* 0x000000ffff2c7224 */ /* 0x000fe400078e0a2c */
[----:B------:R-:W-:Y:S02]  /*2f90*/  IMAD.MOV R48, RZ, RZ, -R48 ;  /* 0x000000ffff307224 */ /* 0x000fe400078e0a30 */
[----:B------:R-:W-:Y:S01]  /*2fa0*/  @!P6 IMAD.IADD R75, R75, 0x1, -R2 ;  /* 0x000000014b4be824 */ /* 0x000fe200078e0a02 */
[C---:B------:R-:W-:Y:S01]  /*2fb0*/  ISETP.GT.U32.AND P6, PT, R2.reuse, R81, PT ;  /* 0x000000510200720c */ /* 0x040fe20003fc4070 */
[----:B------:R-:W-:Y:S02]  /*2fc0*/  IMAD R79, R2, R44, R79 ;  /* 0x0000002c024f7224 */ /* 0x000fe400078e024f */
[----:B------:R-:W-:-:S04]  /*2fd0*/  IMAD.HI.U32 R44, R8, R85, RZ ;  /* 0x00000055082c7227 */ /* 0x000fc800078e00ff */
[----:B------:R-:W-:Y:S01]  /*2fe0*/  @!P5 IMAD.IADD R73, R73, 0x1, -R2 ;  /* 0x000000014949d824 */ /* 0x000fe200078e0a02 */
[----:B------:R-:W-:Y:S01]  /*2ff0*/  ISETP.GE.AND P5, PT, R50, RZ, PT ;  /* 0x000000ff3200720c */ /* 0x000fe20003fa6270 */
[----:B------:R-:W-:Y:S01]  /*3000*/  IMAD R83, R2, R48, R83 ;  /* 0x0000003002537224 */ /* 0x000fe200078e0253 */
[----:B------:R-:W-:Y:S01]  /*3010*/  LOP3.LUT R50, R6, 0xf8, RZ, 0xfc, !PT ;  /* 0x000000f806327812 */ /* 0x000fe200078efcff */
[----:B------:R-:W-:Y:S01]  /*3020*/  IMAD.MOV R48, RZ, RZ, -R44 ;  /* 0x000000ffff307224 */ /* 0x000fe200078e0a2c */
[C---:B------:R-:W-:Y:S01]  /*3030*/  ISETP.GT.U32.AND P1, PT, R2.reuse, R73, PT ;  /* 0x000000490200720c */ /* 0x040fe20003f24070 */
[----:B------:R-:W-:Y:S01]  /*3040*/  @!P2 IMAD.MOV R65, RZ, RZ, -R65 ;  /* 0x000000ffff41a224 */ /* 0x000fe200078e0a41 */
[C---:B------:R-:W-:Y:S01]  /*3050*/  ISETP.GT.U32.AND P2, PT, R2.reuse, R77, PT ;  /* 0x0000004d0200720c */ /* 0x040fe20003f44070 */
[----:B------:R-:W-:Y:S01]  /*3060*/  IMAD R85, R2, R48, R85 ;  /* 0x0000003002557224 */ /* 0x000fe200078e0255 */
[----:B------:R-:W-:Y:S01]  /*3070*/  IABS R101, R50 ;  /* 0x0000003200657213 */ /* 0x000fe20000000000 */
[----:B------:R-:W-:-:S02]  /*3080*/  @!P6 IMAD.IADD R81, R81, 0x1, -R2 ;  /* 0x000000015151e824 */ /* 0x000fc400078e0a02 */
[----:B------:R-:W-:Y:S01]  /*3090*/  IMAD.HI.U32 R44, R8, R87, RZ ;  /* 0x00000057082c7227 */ /* 0x000fe200078e00ff */
[----:B------:R-:W-:-:S03]  /*30a0*/  ISETP.GT.U32.AND P6, PT, R2, R85, PT ;  /* 0x000000550200720c */ /* 0x000fc60003fc4070 */
        /* <DEDUP_REMOVED lines=10> */
[--C-:B------:R-:W-:Y:S01]  /*3150*/  @!P1 IMAD.IADD R79, R79, 0x1, -R2.reuse ;  /* 0x000000014f4f9824 */ /* 0x100fe200078e0a02 */
[----:B------:R-:W-:Y:S01]  /*3160*/  ISETP.GE.AND P1, PT, R52, RZ, PT ;  /* 0x000000ff3400720c */ /* 0x000fe20003f26270 */
[----:B------:R-:W-:Y:S01]  /*3170*/  @!P2 IMAD.IADD R83, R83, 0x1, -R2 ;  /* 0x000000015353a824 */ /* 0x000fe200078e0a02 */
[----:B------:R-:W-:Y:S01]  /*3180*/  ISETP.GE.AND P2, PT, R54, RZ, PT ;  /* 0x000000ff3600720c */ /* 0x000fe20003f46270 */
[----:B------:R-:W-:Y:S01]  /*3190*/  IMAD R89, R2, R46, R89 ;  /* 0x0000002e02597224 */ /* 0x000fe200078e0259 */
[C---:B------:R-:W-:Y:S01]  /*31a0*/  LOP3.LUT R52, R6.reuse, 0xe8, RZ, 0xfc, !PT ;  /* 0x000000e806347812 */ /* 0x040fe200078efcff */
[----:B------:R-:W-:Y:S01]  /*31b0*/  IMAD.MOV.U32 R71, RZ, RZ, R47 ;  /* 0x000000ffff477224 */ /* 0x000fe200078e002f */
[----:B------:R-:W-:Y:S01]  /*31c0*/  LOP3.LUT R54, R6, 0xec, RZ, 0xfc, !PT ;  /* 0x000000ec06367812 */ /* 0x000fe200078efcff */
[----:B------:R-:W-:Y:S01]  /*31d0*/  IMAD.HI.U32 R48, R8, R91, RZ ;  /* 0x0000005b08307227 */ /* 0x000fe200078e00ff */
[----:B------:R-:W-:-:S02]  /*31e0*/  IABS R93, R52 ;  /* 0x00000034005d7213 */ /* 0x000fc40000000000 */
[----:B------:R-:W-:Y:S01]  /*31f0*/  IABS R95, R54 ;  /* 0x00000036005f7213 */ /* 0x000fe20000000000 */
[----:B------:R-:W-:Y:S01]  /*3200*/  @!P6 IMAD.IADD R87, R87, 0x1, -R2 ;  /* 0x000000015757e824 */ /* 0x000fe200078e0a02 */
[C---:B------:R-:W-:Y:S01]  /*3210*/  ISETP.GT.U32.AND P6, PT, R2.reuse, R89, PT ;  /* 0x000000590200720c */ /* 0x040fe20003fc4070 */
[----:B------:R-:W-:Y:S01]  /*3220*/  @!P3 IMAD.MOV R67, RZ, RZ, -R67 ;  /* 0x000000ffff43b224 */ /* 0x000fe200078e0a43 */
[C---:B------:R-:W-:Y:S01]  /*3230*/  ISETP.GT.U32.AND P3, PT, R2.reuse, R79, PT ;  /* 0x0000004f0200720c */ /* 0x040fe20003f64070 */
[----:B------:R-:W-:Y:S01]  /*3240*/  @!P4 IMAD.MOV R69, RZ, RZ, -R69 ;  /* 0x000000ffff45c224 */ /* 0x000fe200078e0a45 */
[C---:B------:R-:W-:Y:S01]  /*3250*/  ISETP.GT.U32.AND P4, PT, R2.reuse, R81, PT ;  /* 0x000000510200720c */ /* 0x040fe20003f84070 */
[----:B------:R-:W-:Y:S01]  /*3260*/  @!P0 IMAD.MOV R71, RZ, RZ, -R71 ;  /* 0x000000ffff478224 */ /* 0x000fe200078e0a47 */
[----:B------:R-:W-:Y:S01]  /*3270*/  ISETP.GT.U32.AND P0, PT, R2, R83, PT ;  /* 0x000000530200720c */ /* 0x000fe20003f04070 */
[----:B------:R-:W-:Y:S02]  /*3280*/  IMAD.MOV R48, RZ, RZ, -R48 ;  /* 0x000000ffff307224 */ /* 0x000fe400078e0a30 */
[----:B------:R-:W-:-:S04]  /*3290*/  IMAD.HI.U32 R6, R8, R93, RZ ;  /* 0x0000005d08067227 */ /* 0x000fc800078e00ff */
[----:B------:R-:W-:-:S04]  /*32a0*/  IMAD.HI.U32 R44, R8, R95, RZ ;  /* 0x0000005f082c7227 */ /* 0x000fc800078e00ff */
[----:B------:R-:W-:-:S04]  /*32b0*/  IMAD.HI.U32 R46, R8, R97, RZ ;  /* 0x00000061082e7227 */ /* 0x000fc800078e00ff */
[----:B------:R-:W-:Y:S01]  /*32c0*/  @!P5 IMAD.MOV R73, RZ, RZ, -R73 ;  /* 0x000000ffff49d224 */ /* 0x000fe200078e0a49 */
[C---:B------:R-:W-:Y:S01]  /*32d0*/  ISETP.GT.U32.AND P5, PT, R2.reuse, R85, PT ;  /* 0x000000550200720c */ /* 0x040fe20003fa4070 */
[----:B------:R-:W-:Y:S02]  /*32e0*/  IMAD R91, R2, R48, R91 ;  /* 0x00000030025b7224 */ /* 0x000fe400078e025b */
[----:B------:R-:W-:Y:S02]  /*32f0*/  IMAD.MOV R6, RZ, RZ, -R6 ;  /* 0x000000ffff067224 */ /* 0x000fe400078e0a06 */
[----:B------:R-:W-:Y:S02]  /*3300*/  IMAD.MOV R44, RZ, RZ, -R44 ;  /* 0x000000ffff2c7224 */ /* 0x000fe400078e0a2c */
[----:B------:R-:W-:Y:S02]  /*3310*/  IMAD.MOV R46, RZ, RZ, -R46 ;  /* 0x000000ffff2e7224 */ /* 0x000fe400078e0a2e */
[----:B------:R-:W-:-:S04]  /*3320*/  IMAD.HI.U32 R48, R8, R99, RZ ;  /* 0x0000006308307227 */ /* 0x000fc800078e00ff */
[C---:B------:R-:W-:Y:S02]  /*3330*/  IMAD R93, R2.reuse, R6, R93 ;  /* 0x00000006025d7224 */ /* 0x040fe400078e025d */
[C---:B------:R-:W-:Y:S02]  /*3340*/  IMAD R95, R2.reuse, R44, R95 ;  /* 0x0000002c025f7224 */ /* 0x040fe400078e025f */
[C---:B------:R-:W-:Y:S02]  /*3350*/  IMAD R97, R2.reuse, R46, R97 ;  /* 0x0000002e02617224 */ /* 0x040fe400078e0261 */
[----:B------:R-:W-:Y:S01]  /*3360*/  IMAD.MOV R48, RZ, RZ, -R48 ;  /* 0x000000ffff307224 */ /* 0x000fe200078e0a30 */
[----:B------:R-:W1:Y:S01]  /*3370*/  LDC.64 R46, c[0x0][0x3a8] ;  /* 0x0000ea00ff2e7b82 */ /* 0x000e620000000a00 */
[--C-:B------:R-:W-:Y:S02]  /*3380*/  @!P6 IMAD.IADD R89, R89, 0x1, -R2.reuse ;  /* 0x000000015959e824 */ /* 0x100fe400078e0a02 */
[----:B------:R-:W-:Y:S01]  /*3390*/  @!P1 IMAD.MOV R75, RZ, RZ, -R75 ;  /* 0x000000ffff4b9224 */ /* 0x000fe200078e0a4b */
[C---:B------:R-:W-:Y:S01]  /*33a0*/  ISETP.GT.U32.AND P1, PT, R2.reuse, R87, PT ;  /* 0x000000570200720c */ /* 0x040fe20003f24070 */
[----:B------:R-:W-:Y:S01]  /*33b0*/  @!P2 IMAD.MOV R77, RZ, RZ, -R77 ;  /* 0x000000ffff4da224 */ /* 0x000fe200078e0a4d */
[C---:B------:R-:W-:Y:S01]  /*33c0*/  ISETP.GT.U32.AND P2, PT, R2.reuse, R91, PT ;  /* 0x0000005b0200720c */ /* 0x040fe20003f44070 */
[--C-:B------:R-:W-:Y:S01]  /*33d0*/  @!P3 IMAD.IADD R79, R79, 0x1, -R2.reuse ;  /* 0x000000014f4fb824 */ /* 0x100fe200078e0a02 */
[C---:B------:R-:W-:Y:S01]  /*33e0*/  ISETP.GT.U32.AND P3, PT, R2.reuse, R93, PT ;  /* 0x0000005d0200720c */ /* 0x040fe20003f64070 */
[--C-:B------:R-:W-:Y:S01]  /*33f0*/  @!P4 IMAD.IADD R81, R81, 0x1, -R2.reuse ;  /* 0x000000015151c824 */ /* 0x100fe200078e0a02 */
[C---:B------:R-:W-:Y:S01]  /*3400*/  ISETP.GT.U32.AND P4, PT, R2.reuse, R95, PT ;  /* 0x0000005f0200720c */ /* 0x040fe20003f84070 */
[----:B------:R-:W-:Y:S01]  /*3410*/  @!P0 IMAD.IADD R83, R83, 0x1, -R2 ;  /* 0x0000000153538824 */ /* 0x000fe200078e0a02 */
[C---:B------:R-:W-:Y:S01]  /*3420*/  ISETP.GT.U32.AND P0, PT, R2.reuse, R97, PT ;  /* 0x000000610200720c */ /* 0x040fe20003f04070 */
[C---:B------:R-:W-:Y:S01]  /*3430*/  IMAD R99, R2.reuse, R48, R99 ;  /* 0x0000003002637224 */ /* 0x040fe200078e0263 */
[----:B------:R-:W-:Y:S01]  /*3440*/  ISETP.GT.U32.AND P6, PT, R2, R89, PT ;  /* 0x000000590200720c */ /* 0x000fe20003fc4070 */
[----:B------:R-:W-:-:S04]  /*3450*/  IMAD.HI.U32 R8, R8, R101, RZ ;  /* 0x0000006508087227 */ /* 0x000fc800078e00ff */
[----:B------:R-:W-:Y:S01]  /*3460*/  @!P5 IMAD.IADD R85, R85, 0x1, -R2 ;  /* 0x000000015555d824 */ /* 0x000fe200078e0a02 */
[----:B------:R-:W-:Y:S01]  /*3470*/  ISETP.GT.U32.AND P5, PT, R2, R99, PT ;  /* 0x000000630200720c */ /* 0x000fe20003fa4070 */
[----:B------:R-:W-:Y:S02]  /*3480*/  IMAD.MOV R8, RZ, RZ, -R8 ;  /* 0x000000ffff087224 */ /* 0x000fe400078e0a08 */
[--C-:B------:R-:W-:Y:S01]  /*3490*/  @!P1 IMAD.IADD R87, R87, 0x1, -R2.reuse ;  /* 0x0000000157579824 */ /* 0x100fe200078e0a02 */
[----:B------:R-:W-:Y:S01]  /*34a0*/  ISETP.GE.AND P1, PT, R56, RZ, PT ;  /* 0x000000ff3800720c */ /* 0x000fe20003f26270 */
[----:B------:R-:W-:Y:S02]  /*34b0*/  IMAD R101, R2, R8, R101 ;  /* 0x0000000802657224 */ /* 0x000fe400078e0265 */
[--C-:B------:R-:W-:Y:S01]  /*34c0*/  @!P2 IMAD.IADD R91, R91, 0x1, -R2.reuse ;  /* 0x000000015b5ba824 */ /* 0x100fe200078e0a02 */
[----:B------:R-:W-:Y:S01]  /*34d0*/  ISETP.GE.AND P2, PT, R58, RZ, PT ;  /* 0x000000ff3a00720c */ /* 0x000fe20003f46270 */
[--C-:B------:R-:W-:Y:S01]  /*34e0*/  @!P3 IMAD.IADD R93, R93, 0x1, -R2.reuse ;  /* 0x000000015d5db824 */ /* 0x100fe200078e0a02 */
[----:B------:R-:W-:Y:S01]  /*34f0*/  ISETP.GE.AND P3, PT, R60, RZ, PT ;  /* 0x000000ff3c00720c */ /* 0x000fe20003f66270 */
[--C-:B------:R-:W-:Y:S01]  /*3500*/  @!P4 IMAD.IADD R95, R95, 0x1, -R2.reuse ;  /* 0x000000015f5fc824 */ /* 0x100fe200078e0a02 */
[----:B------:R-:W-:Y:S01]  /*3510*/  ISETP.GE.AND P4, PT, R62, RZ, PT ;  /* 0x000000ff3e00720c */ /* 0x000fe20003f86270 */
[--C-:B------:R-:W-:Y:S01]  /*3520*/  @!P0 IMAD.IADD R97, R97, 0x1, -R2.reuse ;  /* 0x0000000161618824 */ /* 0x100fe200078e0a02 */
[----:B------:R-:W-:Y:S01]  /*3530*/  ISETP.GE.AND P0, PT, R64, RZ, PT ;  /* 0x000000ff4000720c */ /* 0x000fe20003f06270 */
[--C-:B------:R-:W-:Y:S01]  /*3540*/  @!P6 IMAD.IADD R89, R89, 0x1, -R2.reuse ;  /* 0x000000015959e824 */ /* 0x100fe200078e0a02 */
[----:B------:R-:W-:Y:S01]  /*3550*/  ISETP.GT.U32.AND P6, PT, R2, R101, PT ;  /* 0x000000650200720c */ /* 0x000fe20003fc4070 */
[--C-:B------:R-:W-:Y:S01]  /*3560*/  @!P5 IMAD.IADD R99, R99, 0x1, -R2.reuse ;  /* 0x000000016363d824 */ /* 0x100fe200078e0a02 */
[----:B------:R-:W-:Y:S01]  /*3570*/  ISETP.GE.AND P5, PT, R66, RZ, PT ;  /* 0x000000ff4200720c */ /* 0x000fe20003fa6270 */
[----:B------:R-:W-:Y:S01]  /*3580*/  @!P1 IMAD.MOV R79, RZ, RZ, -R79 ;  /* 0x000000ffff4f9224 */ /* 0x000fe200078e0a4f */
[C---:B------:R-:W-:Y:S01]  /*3590*/  ISETP.GT.U32.AND P1, PT, R2.reuse, R91, PT ;  /* 0x0000005b0200720c */ /* 0x040fe20003f24070 */
[----:B------:R-:W-:Y:S01]  /*35a0*/  @!P2 IMAD.MOV R81, RZ, RZ, -R81 ;  /* 0x000000ffff51a224 */ /* 0x000fe200078e0a51 */
[C---:B------:R-:W-:Y:S01]  /*35b0*/  ISETP.GT.U32.AND P2, PT, R2.reuse, R93, PT ;  /* 0x0000005d0200720c */ /* 0x040fe20003f44070 */
[----:B------:R-:W-:Y:S01]  /*35c0*/  @!P3 IMAD.MOV R83, RZ, RZ, -R83 ;  /* 0x000000ffff53b224 */ /* 0x000fe200078e0a53 */
[C---:B------:R-:W-:Y:S01]  /*35d0*/  ISETP.GT.U32.AND P3, PT, R2.reuse, R95, PT ;  /* 0x0000005f0200720c */ /* 0x040fe20003f64070 */
[----:B------:R-:W-:Y:S01]  /*35e0*/  @!P4 IMAD.MOV R85, RZ, RZ, -R85 ;  /* 0x000000ffff55c224 */ /* 0x000fe200078e0a55 */
[C---:B------:R-:W-:Y:S01]  /*35f0*/  ISETP.GT.U32.AND P4, PT, R2.reuse, R97, PT ;  /* 0x000000610200720c */ /* 0x040fe20003f84070 */
[----:B------:R-:W-:Y:S01]  /*3600*/  @!P0 IMAD.MOV R87, RZ, RZ, -R87 ;  /* 0x000000ffff578224 */ /* 0x000fe200078e0a57 */
[----:B------:R-:W-:Y:S01]  /*3610*/  ISETP.GT.U32.AND P0, PT, R2, R99, PT ;  /* 0x000000630200720c */ /* 0x000fe20003f04070 */
[----:B------:R-:W-:Y:S01]  /*3620*/  @!P6 IMAD.IADD R101, R101, 0x1, -R2 ;  /* 0x000000016565e824 */ /* 0x000fe200078e0a02 */
[----:B------:R-:W-:Y:S01]  /*3630*/  ISETP.GE.AND P6, PT, R68, RZ, PT ;  /* 0x000000ff4400720c */ /* 0x000fe20003fc6270 */
[----:B------:R-:W-:-:S02]  /*3640*/  @!P5 IMAD.MOV R89, RZ, RZ, -R89 ;  /* 0x000000ffff59d224 */ /* 0x000fc400078e0a59 */
[--C-:B------:R-:W-:Y:S01]  /*3650*/  @!P1 IMAD.IADD R91, R91, 0x1, -R2.reuse ;  /* 0x000000015b5b9824 */ /* 0x100fe200078e0a02 */
[----:B------:R-:W-:Y:S01]  /*3660*/  ISETP.GT.U32.AND P5, PT, R2, R101, PT ;  /* 0x000000650200720c */ /* 0x000fe20003fa4070 */
        /* <DEDUP_REMOVED lines=8> */
[----:B------:R-:W-:Y:S01]  /*36f0*/  @!P6 IMAD.MOV R91, RZ, RZ, -R91 ;  /* 0x000000ffff5be224 */ /* 0x000fe200078e0a5b */
[----:B------:R-:W-:Y:S01]  /*3700*/  ISETP.GE.AND P0, PT, R50, RZ, PT ;  /* 0x000000ff3200720c */ /* 0x000fe20003f06270 */
[----:B-1----:R-:W-:Y:S01]  /*3710*/  IMAD R250, R239, R47, RZ ;  /* 0x0000002feffa7224 */ /* 0x002fe200078e02ff */
[----:B------:R-:W-:Y:S01]  /*3720*/  ISETP.NE.AND P6, PT, R45, RZ, PT ;  /* 0x000000ff2d00720c */ /* 0x000fe20003fc5270 */
[----:B------:R-:W-:Y:S01]  /*3730*/  @!P5 IMAD.IADD R101, R101, 0x1, -R2 ;  /* 0x000000016565d824 */ /* 0x000fe200078e0a02 */
[----:B------:R-:W-:Y:S01]  /*3740*/  LOP3.LUT R2, RZ, R45, RZ, 0x33, !PT ;  /* 0x0000002dff027212 */ /* 0x000fe200078e33ff */
[----:B------:R-:W-:Y:S01]  /*3750*/  @!P1 IMAD.MOV R93, RZ, RZ, -R93 ;  /* 0x000000ffff5d9224 */ /* 0x000fe200078e0a5d */
[----:B-----5:R-:W-:Y:S01]  /*3760*/  LEA R212, P5, R250, UR14, 0x2 ;  /* 0x0000000efad47c11 */ /* 0x020fe2000f8a10ff */
[----:B------:R-:W-:Y:S01]  /*3770*/  @!P2 IMAD.MOV R95, RZ, RZ, -R95 ;  /* 0x000000ffff5fa224 */ /* 0x000fe200078e0a5f */
[C---:B------:R-:W-:Y:S01]  /*3780*/  SEL R7, R2.reuse, R7, !P6 ;  /* 0x0000000702077207 */ /* 0x040fe20007000000 */
[----:B------:R-:W-:Y:S01]  /*3790*/  @!P3 IMAD.MOV R97, RZ, RZ, -R97 ;  /* 0x000000ffff61b224 */ /* 0x000fe200078e0a61 */
[C---:B------:R-:W-:Y:S01]  /*37a0*/  SEL R10, R2.reuse, R10, !P6 ;  /* 0x0000000a020a7207 */ /* 0x040fe20007000000 */
[----:B------:R-:W-:Y:S01]  /*37b0*/  @!P4 IMAD.MOV R99, RZ, RZ, -R99 ;  /* 0x000000ffff63c224 */ /* 0x000fe200078e0a63 */
[C---:B------:R-:W-:Y:S01]  /*37c0*/  SEL R48, R2.reuse, R43, !P6 ;  /* 0x0000002b02307207 */ /* 0x040fe20007000000 */
[----:B------:R-:W-:Y:S01]  /*37d0*/  @!P0 IMAD.MOV R101, RZ, RZ, -R101 ;  /* 0x000000ffff658224 */ /* 0x000fe200078e0a65 */
[C---:B------:R-:W-:Y:S01]  /*37e0*/  SEL R9, R2.reuse, R9, !P6 ;  /* 0x0000000902097207 */ /* 0x040fe20007000000 */
[----:B----4-:R-:W-:Y:S01]  /*37f0*/  IMAD R7, R7, UR7, RZ ;  /* 0x0000000707077c24 */ /* 0x010fe2000f8e02ff */
[----:B------:R-:W-:Y:S01]  /*3800*/  SEL R11, R2, R11, !P6 ;  /* 0x0000000b020b7207 */ /* 0x000fe20007000000 */
[----:B------:R-:W-:Y:S01]  /*3810*/  IMAD R10, R10, UR7, RZ ;  /* 0x000000070a0a7c24 */ /* 0x000fe2000f8e02ff */
[C---:B------:R-:W-:Y:S01]  /*3820*/  SEL R12, R2.reuse, R12, !P6 ;  /* 0x0000000c020c7207 */ /* 0x040fe20007000000 */
[----:B------:R-:W-:Y:S01]  /*3830*/  IMAD R9, R9, UR7, RZ ;  /* 0x0000000709097c24 */ /* 0x000fe2000f8e02ff */
[C---:B------:R-:W-:Y:S01]  /*3840*/  SEL R13, R2.reuse, R13, !P6 ;  /* 0x0000000d020d7207 */ /* 0x040fe20007000000 */
[----:B------:R-:W-:Y:S01]  /*3850*/  IMAD R11, R11, UR7, RZ ;  /* 0x000000070b0b7c24 */ /* 0x000fe2000f8e02ff */
[----:B------:R-:W-:Y:S01]  /*3860*/  SEL R14, R2, R14, !P6 ;  /* 0x0000000e020e7207 */ /* 0x000fe20007000000 */
        /* <DEDUP_REMOVED lines=42> */
[----:B------:R1:W-:Y:S01]  /*3b10*/  STL [R1+0xc4], R7 ;  /* 0x0000c40701007387 */ /* 0x0003e20000100800 */
        /* <DEDUP_REMOVED lines=8> */
[C---:B------:R-:W-:Y:S01]  /*3ba0*/  SEL R40, R2.reuse, R40, !P6 ;  /* 0x0000002802287207 */ /* 0x040fe20007000000 */
[----:B------:R-:W-:Y:S01]  /*3bb0*/  IMAD R35, R35, UR7, RZ ;  /* 0x0000000723237c24 */ /* 0x000fe2000f8e02ff */
[C---:B------:R-:W-:Y:S01]  /*3bc0*/  SEL R41, R2.reuse, R41, !P6 ;  /* 0x0000002902297207 */ /* 0x040fe20007000000 */
[----:B------:R3:W-:Y:S01]  /*3bd0*/  STL [R1+0xbc], R10 ;  /* 0x0000bc0a01007387 */ /* 0x0007e20000100800 */
[----:B------:R-:W-:Y:S01]  /*3be0*/  SEL R42, R2, R42, !P6 ;  /* 0x0000002a022a7207 */ /* 0x000fe20007000000 */
[----:B------:R-:W-:Y:S01]  /*3bf0*/  IMAD R18, R6, UR7, RZ ;  /* 0x0000000706127c24 */ /* 0x000fe2000f8e02ff */
[C---:B------:R-:W-:Y:S01]  /*3c00*/  SEL R49, R2.reuse, R49, !P6 ;  /* 0x0000003102317207 */ /* 0x040fe20007000000 */
[----:B------:R4:W-:Y:S01]  /*3c10*/  STL [R1+0xb8], R11 ;  /* 0x0000b80b01007387 */ /* 0x0009e20000100800 */
[C---:B------:R-:W-:Y:S01]  /*3c20*/  SEL R51, R2.reuse, R51, !P6 ;  /* 0x0000003302337207 */ /* 0x040fe20007000000 */
[----:B------:R-:W-:Y:S01]  /*3c30*/  IMAD R12, R37, UR7, RZ ;  /* 0x00000007250c7c24 */ /* 0x000fe2000f8e02ff */
[C---:B------:R-:W-:Y:S01]  /*3c40*/  SEL R53, R2.reuse, R53, !P6 ;  /* 0x0000003502357207 */ /* 0x040fe20007000000 */
[----:B------:R-:W-:Y:S01]  /*3c50*/  STL [R1+0xb4], R60 ;  /* 0x0000b43c01007387 */ /* 0x000fe20000100800 */
[----:B------:R-:W-:Y:S01]  /*3c60*/  SEL R55, R2, R55, !P6 ;  /* 0x0000003702377207 */ /* 0x000fe20007000000 */
[----:B------:R-:W-:Y:S01]  /*3c70*/  IMAD R6, R8, UR7, RZ ;  /* 0x0000000708067c24 */ /* 0x000fe2000f8e02ff */
[C---:B------:R-:W-:Y:S01]  /*3c80*/  SEL R57, R2.reuse, R57, !P6 ;  /* 0x0000003902397207 */ /* 0x040fe20007000000 */
[----:B------:R-:W-:Y:S01]  /*3c90*/  STL [R1+0xb0], R13 ;  /* 0x0000b00d01007387 */ /* 0x000fe20000100800 */
[C---:B------:R-:W-:Y:S01]  /*3ca0*/  SEL R59, R2.reuse, R59, !P6 ;  /* 0x0000003b023b7207 */ /* 0x040fe20007000000 */
[----:B------:R-:W-:Y:S01]  /*3cb0*/  IMAD R8, R55, UR7, RZ ;  /* 0x0000000737087c24 */ /* 0x000fe2000f8e02ff */
[C---:B------:R-:W-:Y:S01]  /*3cc0*/  SEL R61, R2.reuse, R61, !P6 ;  /* 0x0000003d023d7207 */ /* 0x040fe20007000000 */
[----:B------:R5:W-:Y:S01]  /*3cd0*/  STL [R1+0xac], R14 ;  /* 0x0000ac0e01007387 */ /* 0x000be20000100800 */
[----:B------:R-:W-:Y:S01]  /*3ce0*/  SEL R63, R2, R63, !P6 ;  /* 0x0000003f023f7207 */ /* 0x000fe20007000000 */
[----:B------:R-:W-:Y:S01]  /*3cf0*/  VIADD R50, R74, 0xffffffff ;  /* 0xffffffff4a327836 */ /* 0x000fe20000000000 */
[C---:B------:R-:W-:Y:S01]  /*3d00*/  SEL R65, R2.reuse, R65, !P6 ;  /* 0x0000004102417207 */ /* 0x040fe20007000000 */
[----:B------:R-:W-:Y:S01]  /*3d10*/  STL [R1+0xa8], R15 ;  /* 0x0000a80f01007387 */ /* 0x000fe20000100800 */
[----:B------:R-:W-:Y:S01]  /*3d20*/  SEL R67, R2, R67, !P6 ;  /* 0x0000004302437207 */ /* 0x000fe20007000000 */
[----:B------:R-:W-:Y:S01]  /*3d30*/  VIADD R52, R74, 0xfffffffe ;  /* 0xfffffffe4a347836 */ /* 0x000fe20000000000 */
[C---:B------:R-:W-:Y:S01]  /*3d40*/  SEL R69, R2.reuse, R69, !P6 ;  /* 0x0000004502457207 */ /* 0x040fe20007000000 */
[----:B------:R1:W-:Y:S01]  /*3d50*/  STL [R1+0xa4], R16 ;  /* 0x0000a41001007387 */ /* 0x0003e20000100800 */
[----:B------:R-:W-:Y:S01]  /*3d60*/  SEL R71, R2, R71, !P6 ;  /* 0x0000004702477207 */ /* 0x000fe20007000000 */
[----:B------:R-:W-:Y:S01]  /*3d70*/  VIADD R54, R74, 0xfffffffd ;  /* 0xfffffffd4a367836 */ /* 0x000fe20000000000 */
[C---:B------:R-:W-:Y:S01]  /*3d80*/  SEL R73, R2.reuse, R73, !P6 ;  /* 0x0000004902497207 */ /* 0x040fe20007000000 */
[----:B------:R1:W-:Y:S01]  /*3d90*/  STL [R1+0xa0], R17 ;  /* 0x0000a01101007387 */ /* 0x0003e20000100800 */
[----:B------:R-:W-:Y:S01]  /*3da0*/  SEL R75, R2, R75, !P6 ;  /* 0x0000004b024b7207 */ /* 0x000fe20007000000 */
[----:B------:R-:W-:Y:S01]  /*3db0*/  IMAD R230, R46, 0x24, RZ ;  /* 0x000000242ee67824 */ /* 0x000fe200078e02ff */
[C---:B------:R-:W-:Y:S01]  /*3dc0*/  SEL R252, R2.reuse, R77, !P6 ;  /* 0x0000004d02fc7207 */ /* 0x040fe20007000000 */
[----:B------:R-:W-:Y:S01]  /*3dd0*/  STL [R1+0x9c], R58 ;  /* 0x00009c3a01007387 */ /* 0x000fe20000100800 */
[----:B------:R-:W-:Y:S01]  /*3de0*/  SEL R251, R2, R79, !P6 ;  /* 0x0000004f02fb7207 */ /* 0x000fe20007000000 */
[----:B------:R-:W-:Y:S01]  /*3df0*/  IMAD R232, R46, 0x28, RZ ;  /* 0x000000282ee87824 */ /* 0x000fe200078e02ff */
[C---:B------:R-:W-:Y:S01]  /*3e00*/  SEL R248, R2.reuse, R81, !P6 ;  /* 0x0000005102f87207 */ /* 0x040fe20007000000 */
[----:B------:R-:W-:Y:S01]  /*3e10*/  STL [R1+0x98], R56 ;  /* 0x0000983801007387 */ /* 0x000fe20000100800 */
        /* <DEDUP_REMOVED lines=20> */
[----:B------:R-:W-:Y:S01]  /*3f60*/  SEL R43, R2, R4, !P6 ;  /* 0x00000004022b7207 */ /* 0x000fe20007000000 */
[----:B------:R-:W-:Y:S01]  /*3f70*/  IMAD R245, R245, UR7, RZ ;  /* 0x00000007f5f57c24 */ /* 0x000fe2000f8e02ff */
[----:B------:R-:W-:Y:S01]  /*3f80*/  LEA.HI.X.SX32 R2, R250, UR15, 0x2, P5 ;  /* 0x0000000ffa027c11 */ /* 0x000fe2000a8f16ff */
[----:B------:R-:W-:Y:S01]  /*3f90*/  STL [R1+0x80], R25 ;  /* 0x0000801901007387 */ /* 0x000fe20000100800 */
[-C--:B------:R-:W-:Y:S01]  /*3fa0*/  LEA R78, P1, R7, R212.reuse, 0x2 ;  /* 0x000000d4074e7211 */ /* 0x080fe200078210ff */
[----:B------:R-:W-:Y:S01]  /*3fb0*/  IMAD R244, R244, UR7, RZ ;  /* 0x00000007f4f47c24 */ /* 0x000fe2000f8e02ff */
[----:B------:R-:W-:Y:S01]  /*3fc0*/  LEA R142, P2, R9, R212, 0x2 ;  /* 0x000000d4098e7211 */ /* 0x000fe200078410ff */
[----:B------:R3:W-:Y:S01]  /*3fd0*/  STL [R1+0x7c], R26 ;  /* 0x00007c1a01007387 */ /* 0x0007e20000100800 */
[----:B------:R-:W-:Y:S01]  /*3fe0*/  LEA.HI.X.SX32 R79, R7, R2, 0x2, P1 ;  /* 0x00000002074f7211 */ /* 0x000fe200008f16ff */
[----:B-1----:R-:W-:Y:S01]  /*3ff0*/  IMAD R7, R59, UR7, RZ ;  /* 0x000000073b077c24 */ /* 0x002fe2000f8e02ff */
[C---:B------:R-:W-:Y:S01]  /*4000*/  LEA R80, P1, R10.reuse, R212, 0x2 ;  /* 0x000000d40a507211 */ /* 0x040fe200078210ff */
[----:B------:R-:W-:Y:S01]  /*4010*/  STL [R1+0x78], R27 ;  /* 0x0000781b01007387 */ /* 0x000fe20000100800 */
[-C--:B------:R-:W-:Y:S01]  /*4020*/  LEA.HI.X.SX32 R143, R9, R2.reuse, 0x2, P2 ;  /* 0x00000002098f7211 */ /* 0x080fe200010f16ff */
[----:B--2---:R-:W-:Y:S01]  /*4030*/  IMAD R9, R51, UR7, RZ ;  /* 0x0000000733097c24 */ /* 0x004fe2000f8e02ff */
[----:B------:R-:W-:Y:S01]  /*4040*/  LEA.HI.X.SX32 R81, R10, R2, 0x2, P1 ;  /* 0x000000020a517211 */ /* 0x000fe200008f16ff */
[----:B------:R1:W-:Y:S01]  /*4050*/  STL [R1+0x74], R28 ;  /* 0x0000741c01007387 */ /* 0x0003e20000100800 */
[-C--:B------:R-:W-:Y:S01]  /*4060*/  LEA R82, P1, R60, R212.reuse, 0x2 ;  /* 0x000000d43c527211 */ /* 0x080fe200078210ff */
[----:B---3--:R-:W-:Y:S01]  /*4070*/  IMAD R10, R48, UR7, RZ ;  /* 0x00000007300a7c24 */ /* 0x008fe2000f8e02ff */
[----:B------:R-:W-:Y:S01]  /*4080*/  LEA R144, P2, R11, R212, 0x2 ;  /* 0x000000d40b907211 */ /* 0x000fe200078410ff */
[----:B------:R-:W-:Y:S01]  /*4090*/  STL [R1+0x70], R29 ;  /* 0x0000701d01007387 */ /* 0x000fe20000100800 */
[----:B------:R-:W-:Y:S01]  /*40a0*/  LEA.HI.X.SX32 R83, R60, R2, 0x2, P1 ;  /* 0x000000023c537211 */ /* 0x000fe200008f16ff */
[----:B------:R-:W-:Y:S01]  /*40b0*/  IMAD R243, R243, UR7, RZ ;  /* 0x00000007f3f37c24 */ /* 0x000fe2000f8e02ff */
[C---:B------:R-:W-:Y:S01]  /*40c0*/  LEA R84, P1, R14.reuse, R212, 0x2 ;  /* 0x000000d40e547211 */ /* 0x040fe200078210ff */
[----:B------:R-:W-:Y:S01]  /*40d0*/  STL [R1+0x6c], R30 ;  /* 0x00006c1e01007387 */ /* 0x000fe20000100800 */
[-C--:B------:R-:W-:Y:S01]  /*40e0*/  LEA.HI.X.SX32 R145, R11, R2.reuse, 0x2, P2 ;  /* 0x000000020b917211 */ /* 0x080fe200010f16ff */
[----:B----4-:R-:W-:Y:S01]  /*40f0*/  IMAD R11, R41, UR7, RZ ;  /* 0x00000007290b7c24 */ /* 0x010fe2000f8e02ff */
[----:B------:R-:W-:Y:S01]  /*4100*/  LEA.HI.X.SX32 R85, R14, R2, 0x2, P1 ;  /* 0x000000020e557211 */ /* 0x000fe200008f16ff */
[----:B-----5:R-:W-:Y:S01]  /*4110*/  IMAD R14, R53, UR7, RZ ;  /* 0x00000007350e7c24 */ /* 0x020fe2000f8e02ff */
[CC--:B------:R-:W-:Y:S01]  /*4120*/  LEA R146, P2, R13.reuse, R212.reuse, 0x2 ;  /* 0x000000d40d927211 */ /* 0x0c0fe200078410ff */
[----:B------:R-:W-:Y:S01]  /*4130*/  STL [R1+0x68], R31 ;  /* 0x0000681f01007387 */ /* 0x000fe20000100800 */
[----:B------:R-:W-:Y:S01]  /*4140*/  LEA R86, P1, R16, R212, 0x2 ;  /* 0x000000d410567211 */ /* 0x000fe200078210ff */
[----:B------:R-:W-:Y:S01]  /*4150*/  IMAD R242, R242, UR7, RZ ;  /* 0x00000007f2f27c24 */ /* 0x000fe2000f8e02ff */
[-C--:B------:R-:W-:Y:S01]  /*4160*/  LEA.HI.X.SX32 R147, R13, R2.reuse, 0x2, P2 ;  /* 0x000000020d937211 */ /* 0x080fe200010f16ff */
[----:B------:R-:W-:Y:S01]  /*4170*/  STL [R1+0x64], R32 ;  /* 0x0000642001007387 */ /* 0x000fe20000100800 */
[----:B------:R-:W-:Y:S01]  /*4180*/  LEA.HI.X.SX32 R87, R16, R2, 0x2, P1 ;  /* 0x0000000210577211 */ /* 0x000fe200008f16ff */
[----:B------:R-:W-:Y:S01]  /*4190*/  IMAD R16, R42, UR7, RZ ;  /* 0x000000072a107c24 */ /* 0x000fe2000f8e02ff */
[-C--:B------:R-:W-:Y:S01]  /*41a0*/  LEA R148, P2, R15, R212.reuse, 0x2 ;  /* 0x000000d40f947211 */ /* 0x080fe200078410ff */
[----:B------:R-:W-:Y:S01]  /*41b0*/  STL [R1+0x60], R33 ;  /* 0x0000602101007387 */ /* 0x000fe20000100800 */
[C---:B------:R-:W-:Y:S01]  /*41c0*/  LEA R88, P1, R58.reuse, R212, 0x2 ;  /* 0x000000d43a587211 */ /* 0x040fe200078210ff */
[----:B------:R-:W-:Y:S01]  /*41d0*/  IMAD R13, R57, UR7, RZ ;  /* 0x00000007390d7c24 */ /* 0x000fe2000f8e02ff */
[-C--:B------:R-:W-:Y:S01]  /*41e0*/  LEA.HI.X.SX32 R149, R15, R2.reuse, 0x2, P2 ;  /* 0x000000020f957211 */ /* 0x080fe200010f16ff */
[----:B------:R-:W-:Y:S01]  /*41f0*/  IMAD R15, R49, UR7, RZ ;  /* 0x00000007310f7c24 */ /* 0x000fe2000f8e02ff */
[----:B------:R-:W-:Y:S01]  /*4200*/  LEA.HI.X.SX32 R89, R58, R2, 0x2, P1 ;  /* 0x000000023a597211 */ /* 0x000fe200008f16ff */
[----:B------:R-:W-:Y:S01]  /*4210*/  STL [R1+0x5c], R34 ;  /* 0x00005c2201007387 */ /* 0x000fe20000100800 */
[-C--:B------:R-:W-:Y:S01]  /*4220*/  LEA R150, P2, R17, R212.reuse, 0x2 ;  /* 0x000000d411967211 */ /* 0x080fe200078410ff */
[----:B------:R-:W-:Y:S01]  /*4230*/  IMAD R241, R241, UR7, RZ ;  /* 0x00000007f1f17c24 */ /* 0x000fe2000f8e02ff */
[----:B------:R-:W-:Y:S01]  /*4240*/  LEA R90, P1, R20, R212, 0x2 ;  /* 0x000000d4145a7211 */ /* 0x000fe200078210ff */
[----:B------:R-:W-:Y:S01]  /*4250*/  STL [R1+0x58], R35 ;  /* 0x0000582301007387 */ /* 0x000fe20000100800 */
[-C--:B------:R-:W-:Y:S01]  /*4260*/  LEA.HI.X.SX32 R151, R17, R2.reuse, 0x2, P2 ;  /* 0x0000000211977211 */ /* 0x080fe200010f16ff */
[----:B------:R-:W-:Y:S01]  /*4270*/  IMAD R17, R40, UR7, RZ ;  /* 0x0000000728117c24 */ /* 0x000fe2000f8e02ff */
[----:B------:R-:W-:Y:S01]  /*4280*/  LEA.HI.X.SX32 R91, R20, R2, 0x2, P1 ;  /* 0x00000002145b7211 */ /* 0x000fe200008f16ff */
[----:B------:R2:W-:Y:S01]  /*4290*/  STL [R1+0x54], R19 ;  /* 0x0000541301007387 */ /* 0x0005e20000100800 */
[-C--:B------:R-:W-:Y:S01]  /*42a0*/  LEA R152, P2, R56, R212.reuse, 0x2 ;  /* 0x000000d438987211 */ /* 0x080fe200078410ff */
[----:B------:R-:W-:Y:S01]  /*42b0*/  IMAD R20, R46, 0xc, RZ ;  /* 0x0000000c2e147824 */ /* 0x000fe200078e02ff */
[----:B------:R-:W-:Y:S01]  /*42c0*/  LEA R92, P1, R22, R212, 0x2 ;  /* 0x000000d4165c7211 */ /* 0x000fe200078210ff */
[----:B------:R-:W-:Y:S01]  /*42d0*/  STL [R1+0x50], R12 ;  /* 0x0000500c01007387 */ /* 0x000fe20000100800 */
[-C--:B------:R-:W-:Y:S01]  /*42e0*/  LEA.HI.X.SX32 R153, R56, R2.reuse, 0x2, P2 ;  /* 0x0000000238997211 */ /* 0x080fe200010f16ff */
[----:B------:R-:W-:Y:S01]  /*42f0*/  IMAD R240, R240, UR7, RZ ;  /* 0x00000007f0f07c24 */ /* 0x000fe2000f8e02ff */
[----:B------:R-:W-:Y:S01]  /*4300*/  LEA.HI.X.SX32 R93, R22, R2, 0x2, P1 ;  /* 0x00000002165d7211 */ /* 0x000fe200008f16ff */
[----:B------:R3:W-:Y:S01]  /*4310*/  STL [R1+0x4c], R18 ;  /* 0x00004c1201007387 */ /* 0x0007e20000100800 */
[CC--:B------:R-:W-:Y:S01]  /*4320*/  LEA R154, P2, R21.reuse, R212.reuse, 0x2 ;  /* 0x000000d4159a7211 */ /* 0x0c0fe200078410ff */
[----:B------:R-:W-:Y:S01]  /*4330*/  IMAD R22, R46, 0x9, RZ ;  /* 0x000000092e167824 */ /* 0x000fe200078e02ff */
[----:B------:R-:W-:Y:S01]  /*4340*/  LEA R94, P1, R24, R212, 0x2 ;  /* 0x000000d4185e7211 */ /* 0x000fe200078210ff */
[----:B------:R-:W-:Y:S01]  /*4350*/  STL [R1+0x48], R6 ;  /* 0x0000480601007387 */ /* 0x000fe20000100800 */
[-C--:B------:R-:W-:Y:S01]  /*4360*/  LEA.HI.X.SX32 R155, R21, R2.reuse, 0x2, P2 ;  /* 0x00000002159b7211 */ /* 0x080fe200010f16ff */
[----:B------:R-:W-:Y:S01]  /*4370*/  IMAD R21, R46, 0xb, RZ ;  /* 0x0000000b2e157824 */ /* 0x000fe200078e02ff */
[----:B------:R-:W-:Y:S01]  /*4380*/  LEA.HI.X.SX32 R95, R24, R2, 0x2, P1 ;  /* 0x00000002185f7211 */ /* 0x000fe200008f16ff */
[----:B------:R4:W-:Y:S01]  /*4390*/  STL [R1+0x44], R17 ;  /* 0x0000441101007387 */ /* 0x0009e20000100800 */
[CC--:B------:R-:W-:Y:S01]  /*43a0*/  LEA R156, P2, R23.reuse, R212.reuse, 0x2 ;  /* 0x000000d4179c7211 */ /* 0x0c0fe200078410ff */
[----:B------:R-:W-:Y:S01]  /*43b0*/  IMAD R24, R46, 0x7, RZ ;  /* 0x000000072e187824 */ /* 0x000fe200078e02ff */
[----:B------:R-:W-:Y:S01]  /*43c0*/  LEA R96, P1, R26, R212, 0x2 ;  /* 0x000000d41a607211 */ /* 0x000fe200078210ff */
[----:B------:R-:W-:Y:S01]  /*43d0*/  STL [R1+0x40], R11 ;  /* 0x0000400b01007387 */ /* 0x000fe20000100800 */
[-C--:B------:R-:W-:Y:S01]  /*43e0*/  LEA.HI.X.SX32 R157, R23, R2.reuse, 0x2, P2 ;  /* 0x00000002179d7211 */ /* 0x080fe200010f16ff */
[----:B------:R-:W-:Y:S01]  /*43f0*/  IMAD.SHL.U32 R23, R46, 0x8, RZ ;  /* 0x000000082e177824 */ /* 0x000fe200078e00ff */
        /* <DEDUP_REMOVED lines=11> */
[----:B-1----:R-:W-:Y:S01]  /*44b0*/  IMAD.SHL.U32 R28, R46, 0x2, RZ ;  /* 0x000000022e1c7824 */ /* 0x002fe200078e00ff */
[----:B------:R-:W-:Y:S01]  /*44c0*/  LEA R100, P1, R30, R212, 0x2 ;  /* 0x000000d41e647211 */ /* 0x000fe200078210ff */
[----:B------:R-:W-:Y:S01]  /*44d0*/  STL [R1+0x30], R9 ;  /* 0x0000300901007387 */ /* 0x000fe20000100800 */
[-C--:B------:R-:W-:Y:S01]  /*44e0*/  LEA.HI.X.SX32 R161, R27, R2.reuse, 0x2, P2 ;  /* 0x000000021ba17211 */ /* 0x080fe200010f16ff */
[----:B------:R-:W-:Y:S01]  /*44f0*/  IMAD R27, R46, 0x3, RZ ;  /* 0x000000032e1b7824 */ /* 0x000fe200078e02ff */
[----:B------:R-:W-:Y:S01]  /*4500*/  LEA.HI.X.SX32 R101, R30, R2, 0x2, P1 ;  /* 0x000000021e657211 */ /* 0x000fe200008f16ff */
[----:B------:R1:W-:Y:S01]  /*4510*/  STL [R1+0x2c], R14 ;  /* 0x00002c0e01007387 */ /* 0x0003e20000100800 */
        /* <DEDUP_REMOVED lines=9> */
[----:B------:R-:W-:Y:S01]  /*45b0*/  IMAD R43, R43, UR7, RZ ;  /* 0x000000072b2b7c24 */ /* 0x000fe2000f8e02ff */
[----:B------:R-:W-:Y:S01]  /*45c0*/  LEA R104, P1, R34, R212, 0x2 ;  /* 0x000000d422687211 */ /* 0x000fe200078210ff */
[----:B------:R-:W-:Y:S01]  /*45d0*/  STL [R1+0x20], R7 ;  /* 0x0000200701007387 */ /* 0x000fe20000100800 */
[-C--:B------:R-:W-:Y:S01]  /*45e0*/  LEA.HI.X.SX32 R165, R31, R2.reuse, 0x2, P2 ;  /* 0x000000021fa57211 */ /* 0x080fe200010f16ff */
[----:B------:R-:W-:Y:S01]  /*45f0*/  VIADD R4, R74, 0xffffffe0 ;  /* 0xffffffe04a047836 */ /* 0x000fe20000000000 */
[----:B------:R-:W-:Y:S01]  /*4600*/  LEA.HI.X.SX32 R105, R34, R2, 0x2, P1 ;  /* 0x0000000222697211 */ /* 0x000fe200008f16ff */
[C---:B------:R-:W-:Y:S01]  /*4610*/  IMAD R234, R46.reuse, 0x2c, RZ ;  /* 0x0000002c2eea7824 */ /* 0x040fe200078e02ff */
[-C--:B------:R-:W-:Y:S01]  /*4620*/  LEA R166, P2, R33, R212.reuse, 0x2 ;  /* 0x000000d421a67211 */ /* 0x080fe200078410ff */
[C---:B------:R-:W-:Y:S01]  /*4630*/  IMAD R236, R46.reuse, 0x30, RZ ;  /* 0x000000302eec7824 */ /* 0x040fe200078e02ff */
[----:B------:R-:W-:Y:S01]  /*4640*/  LEA R106, P1, R19, R212, 0x2 ;  /* 0x000000d4136a7211 */ /* 0x000fe200078210ff */
[C---:B------:R-:W-:Y:S01]  /*4650*/  IMAD R48, R46.reuse, 0x34, RZ ;  /* 0x000000342e307824 */ /* 0x040fe200078e02ff */
[-C--:B------:R-:W-:Y:S01]  /*4660*/  LEA.HI.X.SX32 R167, R33, R2.reuse, 0x2, P2 ;  /* 0x0000000221a77211 */ /* 0x080fe200010f16ff */
[C---:B------:R-:W-:Y:S01]  /*4670*/  IMAD R56, R46.reuse, 0x44, RZ ;  /* 0x000000442e387824 */ /* 0x040fe200078e02ff */
[----:B------:R-:W-:Y:S01]  /*4680*/  LEA.HI.X.SX32 R107, R19, R2, 0x2, P1 ;  /* 0x00000002136b7211 */ /* 0x000fe200008f16ff */
[C---:B--2---:R-:W-:Y:S01]  /*4690*/  IMAD R19, R46.reuse, 0xd, RZ ;  /* 0x0000000d2e137824 */ /* 0x044fe200078e02ff */
[CC--:B------:R-:W-:Y:S01]  /*46a0*/  LEA R168, P2, R35.reuse, R212.reuse, 0x2 ;  /* 0x000000d423a87211 */ /* 0x0c0fe200078410ff */
[----:B------:R-:W-:Y:S01]  /*46b0*/  IMAD R58, R46, 0x48, RZ ;  /* 0x000000482e3a7824 */ /* 0x000fe200078e02ff */
[----:B------:R-:W-:Y:S01]  /*46c0*/  LEA R108, P1, R18, R212, 0x2 ;  /* 0x000000d4126c7211 */ /* 0x000fe200078210ff */
[C---:B------:R-:W-:Y:S01]  /*46d0*/  IMAD R60, R46.reuse, 0x4c, RZ ;  /* 0x0000004c2e3c7824 */ /* 0x040fe200078e02ff */
[-C--:B------:R-:W-:Y:S01]  /*46e0*/  LEA.HI.X.SX32 R169, R35, R2.reuse, 0x2, P2 ;  /* 0x0000000223a97211 */ /* 0x080fe200010f16ff */
[----:B------:R-:W-:Y:S01]  /*46f0*/  IMAD R62, R46, 0x50, RZ ;  /* 0x000000502e3e7824 */ /* 0x000fe200078e02ff */
[----:B------:R-:W-:Y:S01]  /*4700*/  LEA.HI.X.SX32 R109, R18, R2, 0x2, P1 ;  /* 0x00000002126d7211 */ /* 0x000fe200008f16ff */
[----:B---3--:R-:W-:Y:S01]  /*4710*/  IMAD R18, R46, 0xe, RZ ;  /* 0x0000000e2e127824 */ /* 0x008fe200078e02ff */
[-C--:B------:R-:W-:Y:S01]  /*4720*/  LEA R170, P2, R12, R212.reuse, 0x2 ;  /* 0x000000d40caa7211 */ /* 0x080fe200078410ff */
[----:B------:R-:W-:Y:S01]  /*4730*/  IMAD R64, R46, 0x54, RZ ;  /* 0x000000542e407824 */ /* 0x000fe200078e02ff */
[----:B------:R-:W-:-:S02]  /*4740*/  LEA R110, P1, R17, R212, 0x2 ;  /* 0x000000d4116e7211 */ /* 0x000fc400078210ff */
[-C--:B------:R-:W-:Y:S01]  /*4750*/  LEA.HI.X.SX32 R171, R12, R2.reuse, 0x2, P2 ;  /* 0x000000020cab7211 */ /* 0x080fe200010f16ff */
[----:B------:R-:W-:Y:S01]  /*4760*/  IMAD R12, R61, UR7, RZ ;  /* 0x000000073d0c7c24 */ /* 0x000fe2000f8e02ff */
[----:B------:R-:W-:Y:S01]  /*4770*/  LEA.HI.X.SX32 R111, R17, R2, 0x2, P1 ;  /* 0x00000002116f7211 */ /* 0x000fe200008f16ff */
[----:B----4-:R-:W-:Y:S01]  /*4780*/  IMAD R17, R46, 0xf, RZ ;  /* 0x0000000f2e117824 */ /* 0x010fe200078e02ff */
[-C--:B------:R-:W-:Y:S02]  /*4790*/  LEA R172, P2, R6, R212.reuse, 0x2 ;  /* 0x000000d406ac7211 */ /* 0x080fe400078410ff */
[----:B------:R-:W-:Y:S01]  /*47a0*/  LEA R112, P1, R16, R212, 0x2 ;  /* 0x000000d410707211 */ /* 0x000fe200078210ff */
[----:B------:R2:W-:Y:S01]  /*47b0*/  STL [R1+0x1c], R12 ;  /* 0x00001c0c01007387 */ /* 0x0005e20000100800 */
[-C--:B------:R-:W-:Y:S01]  /*47c0*/  LEA.HI.X.SX32 R173, R6, R2.reuse, 0x2, P2 ;  /* 0x0000000206ad7211 */ /* 0x080fe200010f16ff */
[----:B------:R-:W-:Y:S01]  /*47d0*/  IMAD R6, R63, UR7, RZ ;  /* 0x000000073f067c24 */ /* 0x000fe2000f8e02ff */
[----:B------:R-:W-:Y:S01]  /*47e0*/  LEA.HI.X.SX32 R113, R16, R2, 0x2, P1 ;  /* 0x0000000210717211 */ /* 0x000fe200008f16ff */
[----:B-----5:R-:W-:Y:S01]  /*47f0*/  IMAD.SHL.U32 R16, R46, 0x10, RZ ;  /* 0x000000102e107824 */ /* 0x020fe200078e00ff */
[----:B------:R-:W-:-:S02]  /*4800*/  LEA R174, P2, R11, R212, 0x2 ;  /* 0x000000d40bae7211 */ /* 0x000fc400078410ff */
[----:B------:R-:W-:Y:S01]  /*4810*/  LEA R114, P1, R15, R212, 0x2 ;  /* 0x000000d40f727211 */ /* 0x000fe200078210ff */
[----:B------:R-:W-:Y:S01]  /*4820*/  STL [R1+0x18], R6 ;  /* 0x0000180601007387 */ /* 0x000fe20000100800 */
[-C--:B------:R-:W-:Y:S01]  /*4830*/  LEA.HI.X.SX32 R175, R11, R2.reuse, 0x2, P2 ;  /* 0x000000020baf7211 */ /* 0x080fe200010f16ff */
[----:B------:R-:W-:Y:S01]  /*4840*/  IMAD R11, R65, UR7, RZ ;  /* 0x00000007410b7c24 */ /* 0x000fe2000f8e02ff */
[----:B------:R-:W-:Y:S01]  /*4850*/  LEA.HI.X.SX32 R115, R15, R2, 0x2, P1 ;  /* 0x000000020f737211 */ /* 0x000fe200008f16ff */
[----:B------:R-:W-:Y:S01]  /*4860*/  IMAD R15, R46, 0x11, RZ ;  /* 0x000000112e0f7824 */ /* 0x000fe200078e02ff */
[-C--:B------:R-:W-:Y:S02]  /*4870*/  LEA R176, P2, R10, R212.reuse, 0x2 ;  /* 0x000000d40ab07211 */ /* 0x080fe400078410ff */
[----:B------:R-:W-:Y:S01]  /*4880*/  LEA R116, P1, R14, R212, 0x2 ;  /* 0x000000d40e747211 */ /* 0x000fe200078210ff */
[----:B------:R3:W-:Y:S01]  /*4890*/  STL [R1+0x14], R11 ;  /* 0x0000140b01007387 */ /* 0x0007e20000100800 */
[-C--:B------:R-:W-:Y:S01]  /*48a0*/  LEA.HI.X.SX32 R177, R10, R2.reuse, 0x2, P2 ;  /* 0x000000020ab17211 */ /* 0x080fe200010f16ff */
[----:B------:R-:W-:Y:S01]  /*48b0*/  IMAD R10, R67, UR7, RZ ;  /* 0x00000007430a7c24 */ /* 0x000fe2000f8e02ff */
[----:B------:R-:W-:Y:S01]  /*48c0*/  LEA.HI.X.SX32 R117, R14, R2, 0x2, P1 ;  /* 0x000000020e757211 */ /* 0x000fe200008f16ff */
[----:B-1----:R-:W-:Y:S01]  /*48d0*/  IMAD R14, R46, 0x12, RZ ;  /* 0x000000122e0e7824 */ /* 0x002fe200078e02ff */
        /* <DEDUP_REMOVED lines=13> */
[----:B--2---:R-:W-:Y:S01]  /*49b0*/  IMAD R12, R46, 0x14, RZ ;  /* 0x000000142e0c7824 */ /* 0x004fe200078e02ff */
[----:B------:R-:W-:-:S02]  /*49c0*/  LEA R182, P2, R7, R212, 0x2 ;  /* 0x000000d407b67211 */ /* 0x000fc400078410ff */
[----:B------:R-:W-:Y:S01]  /*49d0*/  LEA R122, P1, R11, R212, 0x2 ;  /* 0x000000d40b7a7211 */ /* 0x000fe200078210ff */
[----:B------:R-:W-:Y:S01]  /*49e0*/  STL [R1+0x8], R8 ;  /* 0x0000080801007387 */ /* 0x000fe20000100800 */
[-C--:B------:R-:W-:Y:S01]  /*49f0*/  LEA.HI.X.SX32 R183, R7, R2.reuse, 0x2, P2 ;  /* 0x0000000207b77211 */ /* 0x080fe200010f16ff */
[----:B------:R-:W-:Y:S01]  /*4a00*/  IMAD R7, R73, UR7, RZ ;  /* 0x0000000749077c24 */ /* 0x000fe2000f8e02ff */
[----:B------:R-:W-:Y:S01]  /*4a10*/  LEA.HI.X.SX32 R123, R11, R2, 0x2, P1 ;  /* 0x000000020b7b7211 */ /* 0x000fe200008f16ff */
[----:B---3--:R-:W-:Y:S01]  /*4a20*/  IMAD R11, R46, 0x15, RZ ;  /* 0x000000152e0b7824 */ /* 0x008fe200078e02ff */
[CC--:B------:R-:W-:Y:S02]  /*4a30*/  LEA R124, P1, R9.reuse, R212.reuse, 0x2 ;  /* 0x000000d4097c7211 */ /* 0x0c0fe400078210ff */
[----:B------:R-:W-:Y:S01]  /*4a40*/  LEA R184, P2, R6, R212, 0x2 ;  /* 0x000000d406b87211 */ /* 0x000fe200078410ff */
[----:B------:R2:W-:Y:S01]  /*4a50*/  STL [R1+0x4], R7 ;  /* 0x0000040701007387 */ /* 0x0005e20000100800 */
[----:B------:R-:W-:Y:S01]  /*4a60*/  LEA.HI.X.SX32 R125, R9, R2, 0x2, P1 ;  /* 0x00000002097d7211 */ /* 0x000fe200008f16ff */
[----:B-1----:R-:W-:Y:S01]  /*4a70*/  IMAD.SHL.U32 R9, R46, 0x4, RZ ;  /* 0x000000042e097824 */ /* 0x002fe200078e00ff */
[----:B------:R-:W-:-:S02]  /*4a80*/  LEA R126, P1, R7, R212, 0x2 ;  /* 0x000000d4077e7211 */ /* 0x000fc400078210ff */
[-C--:B------:R-:W-:Y:S01]  /*4a90*/  LEA.HI.X.SX32 R185, R6, R2.reuse, 0x2, P2 ;  /* 0x0000000206b97211 */ /* 0x080fe200010f16ff */
[----:B------:R-:W-:Y:S01]  /*4aa0*/  IMAD R6, R75, UR7, RZ ;  /* 0x000000074b067c24 */ /* 0x000fe2000f8e02ff */
[----:B------:R-:W-:Y:S02]  /*4ab0*/  LEA.HI.X.SX32 R127, R7, R2, 0x2, P1 ;  /* 0x00000002077f7211 */ /* 0x000fe400008f16ff */
[-C--:B------:R-:W-:Y:S01]  /*4ac0*/  LEA R128, P1, R252, R212.reuse, 0x2 ;  /* 0x000000d4fc807211 */ /* 0x080fe200078210ff */
[----:B--2---:R-:W-:Y:S01]  /*4ad0*/  IMAD R7, R46, 0xa, RZ ;  /* 0x0000000a2e077824 */ /* 0x004fe200078e02ff */
[----:B------:R-:W-:Y:S01]  /*4ae0*/  LEA R186, P2, R10, R212, 0x2 ;  /* 0x000000d40aba7211 */ /* 0x000fe200078410ff */
[----:B------:R1:W-:Y:S01]  /*4af0*/  STL [R1], R6 ;  /* 0x0000000601007387 */ /* 0x0003e20000100800 */
[----:B------:R-:W-:Y:S02]  /*4b00*/  LEA.HI.X.SX32 R129, R252, R2, 0x2, P1 ;  /* 0x00000002fc817211 */ /* 0x000fe400008f16ff */
[----:B------:R-:W-:Y:S01]  /*4b10*/  LEA R192, P1, R251, R212, 0x2 ;  /* 0x000000d4fbc07211 */ /* 0x000fe200078210ff */
[----:B------:R2:W-:Y:S01]  /*4b20*/  STL [R1+0x110], R9 ;  /* 0x0001100901007387 */ /* 0x0005e20000100800 */
[----:B------:R-:W-:-:S02]  /*4b30*/  LEA.HI.X.SX32 R187, R10, R2, 0x2, P2 ;  /* 0x000000020abb7211 */ /* 0x000fc400010f16ff */
[----:B------:R-:W-:Y:S01]  /*4b40*/  LEA.HI.X.SX32 R193, R251, R2, 0x2, P1 ;  /* 0x00000002fbc17211 */ /* 0x000fe200008f16ff */
[----:B------:R2:W-:Y:S01]  /*4b50*/  STL [R1+0x14c], R28 ;  /* 0x00014c1c01007387 */ /* 0x0005e20000100800 */
[-C--:B------:R-:W-:Y:S02]  /*4b60*/  LEA R130, P1, R248, R212.reuse, 0x2 ;  /* 0x000000d4f8827211 */ /* 0x080fe400078210ff */
[----:B------:R-:W-:Y:S01]  /*4b70*/  LEA R188, P2, R8, R212, 0x2 ;  /* 0x000000d408bc7211 */ /* 0x000fe200078410ff */
[----:B------:R2:W-:Y:S01]  /*4b80*/  STL [R1+0x148], R27 ;  /* 0x0001481b01007387 */ /* 0x0005e20000100800 */
[----:B------:R-:W-:Y:S02]  /*4b90*/  LEA.HI.X.SX32 R131, R248, R2, 0x2, P1 ;  /* 0x00000002f8837211 */ /* 0x000fe400008f16ff */
[C---:B------:R-:W-:Y:S01]  /*4ba0*/  LEA R194, P1, R247.reuse, R212, 0x2 ;  /* 0x000000d4f7c27211 */ /* 0x040fe200078210ff */
[----:B------:R2:W-:Y:S01]  /*4bb0*/  STL [R1+0xf8], R20 ;  /* 0x0000f81401007387 */ /* 0x0005e20000100800 */
[-C--:B------:R-:W-:Y:S01]  /*4bc0*/  LEA.HI.X.SX32 R189, R8, R2.reuse, 0x2, P2 ;  /* 0x0000000208bd7211 */ /* 0x080fe200010f16ff */
[----:B------:R-:W-:Y:S01]  /*4bd0*/  IMAD R8, R46, 0x18, RZ ;  /* 0x000000182e087824 */ /* 0x000fe200078e02ff */
[----:B------:R-:W-:Y:S01]  /*4be0*/  LEA.HI.X.SX32 R195, R247, R2, 0x2, P1 ;  /* 0x00000002f7c37211 */ /* 0x000fe200008f16ff */
[----:B------:R2:W-:Y:S01]  /*4bf0*/  STL [R1+0x144], R26 ;  /* 0x0001441a01007387 */ /* 0x0005e20000100800 */
[----:B------:R-:W-:-:S02]  /*4c00*/  LEA R132, P1, R246, R212, 0x2 ;  /* 0x000000d4f6847211 */ /* 0x000fc400078210ff */
[----:B------:R-:W-:Y:S01]  /*4c10*/  LEA R190, P2, R6, R212, 0x2 ;  /* 0x000000d406be7211 */ /* 0x000fe200078410ff */
[----:B------:R2:W-:Y:S01]  /*4c20*/  STL [R1+0xe8], R12 ;  /* 0x0000e80c01007387 */ /* 0x0005e20000100800 */
[----:B------:R-:W-:Y:S02]  /*4c30*/  LEA.HI.X.SX32 R133, R246, R2, 0x2, P1 ;  /* 0x00000002f6857211 */ /* 0x000fe400008f16ff */
[C---:B------:R-:W-:Y:S01]  /*4c40*/  LEA R196, P1, R245.reuse, R212, 0x2 ;  /* 0x000000d4f5c47211 */ /* 0x040fe200078210ff */
[----:B------:R2:W-:Y:S01]  /*4c50*/  STL [R1+0x140], R25 ;  /* 0x0001401901007387 */ /* 0x0005e20000100800 */
[-C--:B------:R-:W-:Y:S01]  /*4c60*/  LEA.HI.X.SX32 R191, R6, R2.reuse, 0x2, P2 ;  /* 0x0000000206bf7211 */ /* 0x080fe200010f16ff */
[----:B-1----:R-:W-:Y:S01]  /*4c70*/  IMAD R6, R46, 0x1c, RZ ;  /* 0x0000001c2e067824 */ /* 0x002fe200078e02ff */
[----:B------:R-:W-:Y:S01]  /*4c80*/  LEA.HI.X.SX32 R197, R245, R2, 0x2, P1 ;  /* 0x00000002f5c57211 */ /* 0x000fe200008f16ff */
[----:B------:R2:W-:Y:S01]  /*4c90*/  STL [R1+0xdc], R8 ;  /* 0x0000dc0801007387 */ /* 0x0005e20000100800 */
[----:B------:R-:W-:-:S02]  /*4ca0*/  LEA R134, P1, R244, R212, 0x2 ;  /* 0x000000d4f4867211 */ /* 0x000fc400078210ff */
[----:B------:R-:W-:Y:S01]  /*4cb0*/  IADD3 R38, P0, PT, R238, UR12, RZ ;  /* 0x0000000cee267c10 */ /* 0x000fe2000ff1e0ff */
[----:B------:R2:W-:Y:S01]  /*4cc0*/  STL [R1+0x13c], R24 ;  /* 0x00013c1801007387 */ /* 0x0005e20000100800 */
[----:B------:R-:W-:Y:S02]  /*4cd0*/  LEA.HI.X.SX32 R135, R244, R2, 0x2, P1 ;  /* 0x00000002f4877211 */ /* 0x000fe400008f16ff */
[----:B------:R-:W-:Y:S01]  /*4ce0*/  LEA R198, P1, R243, R212, 0x2 ;  /* 0x000000d4f3c67211 */ /* 0x000fe200078210ff */
[----:B------:R2:W-:Y:S01]  /*4cf0*/  STL [R1+0xd8], R6 ;  /* 0x0000d80601007387 */ /* 0x0005e20000100800 */
[----:B------:R-:W-:Y:S02]  /*4d00*/  LEA.HI.X.SX32 R39, R249, UR13, 0x2, P0 ;  /* 0x0000000df9277c11 */ /* 0x000fe400080f16ff */
[----:B------:R-:W-:Y:S01]  /*4d10*/  LEA.HI.X.SX32 R199, R243, R2, 0x2, P1 ;  /* 0x00000002f3c77211 */ /* 0x000fe200008f16ff */
[----:B------:R2:W-:Y:S01]  /*4d20*/  STL [R1+0x138], R23 ;  /* 0x0001381701007387 */ /* 0x0005e20000100800 */
[----:B------:R-:W-:-:S02]  /*4d30*/  LEA R136, P1, R242, R212, 0x2 ;  /* 0x000000d4f2887211 */ /* 0x000fc400078210ff */
[----:B------:R-:W-:Y:S01]  /*4d40*/  ISETP.GE.U32.AND P6, PT, R50, 0x7fffffe0, PT ;  /* 0x7fffffe03200780c */ /* 0x000fe20003fc6070 */
[----:B------:R2:W-:Y:S01]  /*4d50*/  STL [R1+0x134], R22 ;  /* 0x0001341601007387 */ /* 0x0005e20000100800 */
[----:B------:R-:W-:Y:S01]  /*4d60*/  LEA.HI.X.SX32 R137, R242, R2, 0x2, P1 ;  /* 0x00000002f2897211 */ /* 0x000fe200008f16ff */
[----:B------:R-:W-:Y:S01]  /*4d70*/  IMAD R50, R46, 0x38, RZ ;  /* 0x000000382e327824 */ /* 0x000fe200078e02ff */
[C---:B------:R-:W-:Y:S01]  /*4d80*/  LEA R200, P1, R241.reuse, R212, 0x2 ;  /* 0x000000d4f1c87211 */ /* 0x040fe200078210ff */
[----:B------:R2:W-:Y:S01]  /*4d90*/  STL [R1+0x130], R7 ;  /* 0x0001300701007387 */ /* 0x0005e20000100800 */
[----:B------:R-:W-:Y:S01]  /*4da0*/  ISETP.GE.U32.AND P3, PT, R52, 0x7fffffdf, PT ;  /* 0x7fffffdf3400780c */ /* 0x000fe20003f66070 */
[----:B------:R-:W-:Y:S01]  /*4db0*/  IMAD R52, R46, 0x3c, RZ ;  /* 0x0000003c2e347824 */ /* 0x000fe200078e02ff */
[----:B------:R-:W-:Y:S01]  /*4dc0*/  LEA.HI.X.SX32 R201, R241, R2, 0x2, P1 ;  /* 0x00000002f1c97211 */ /* 0x000fe200008f16ff */
[----:B------:R2:W-:Y:S01]  /*4dd0*/  STL [R1+0x12c], R21 ;  /* 0x00012c1501007387 */ /* 0x0005e20000100800 */
[----:B------:R-:W-:-:S02]  /*4de0*/  LEA R138, P1, R240, R212, 0x2 ;  /* 0x000000d4f08a7211 */ /* 0x000fc400078210ff */
[----:B------:R-:W-:Y:S01]  /*4df0*/  ISETP.GE.U32.AND P4, PT, R54, 0x7fffffde, PT ;  /* 0x7fffffde3600780c */ /* 0x000fe20003f86070 */
[----:B------:R2:W-:Y:S01]  /*4e00*/  STL [R1+0x128], R19 ;  /* 0x0001281301007387 */ /* 0x0005e20000100800 */
[----:B------:R-:W-:Y:S02]  /*4e10*/  LEA.HI.X.SX32 R139, R240, R2, 0x2, P1 ;  /* 0x00000002f08b7211 */ /* 0x000fe400008f16ff */
[C---:B------:R-:W-:Y:S01]  /*4e20*/  LEA R202, P1, R45.reuse, R212, 0x2 ;  /* 0x000000d42dca7211 */ /* 0x040fe200078210ff */
[----:B------:R2:W-:Y:S01]  /*4e30*/  STL [R1+0x124], R18 ;  /* 0x0001241201007387 */ /* 0x0005e20000100800 */
[----:B------:R-:W-:Y:S02]  /*4e40*/  ISETP.GE.U32.AND P0, PT, R4, 0x7fffffc1, PT ;  /* 0x7fffffc10400780c */ /* 0x000fe40003f06070 */
[----:B------:R-:W-:Y:S01]  /*4e50*/  LEA.HI.X.SX32 R203, R45, R2, 0x2, P1 ;  /* 0x000000022dcb7211 */ /* 0x000fe200008f16ff */
[----:B------:R2:W-:Y:S01]  /*4e60*/  STL [R1+0x120], R17 ;  /* 0x0001201101007387 */ /* 0x0005e20000100800 */
[----:B------:R-:W-:-:S02]  /*4e70*/  LEA R140, P1, R44, R212, 0x2 ;  /* 0x000000d42c8c7211 */ /* 0x000fc400078210ff */
[----:B------:R-:W-:Y:S01]  /*4e80*/  ISETP.GE.AND P2, PT, R239, R4, PT ;  /* 0x00000004ef00720c */ /* 0x000fe20003f46270 */
[----:B------:R2:W-:Y:S01]  /*4e90*/  STL [R1+0x11c], R16 ;  /* 0x00011c1001007387 */ /* 0x0005e20000100800 */
[----:B------:R-:W-:Y:S02]  /*4ea0*/  LEA.HI.X.SX32 R141, R44, R2, 0x2, P1 ;  /* 0x000000022c8d7211 */ /* 0x000fe400008f16ff */
[C---:B------:R-:W-:Y:S01]  /*4eb0*/  LEA R212, P1, R43.reuse, R212, 0x2 ;  /* 0x000000d42bd47211 */ /* 0x040fe200078210ff */
[----:B------:R2:W-:Y:S03]  /*4ec0*/  STL [R1+0x118], R15 ;  /* 0x0001180f01007387 */ /* 0x0005e60000100800 */
[----:B------:R-:W-:Y:S01]  /*4ed0*/  LEA.HI.X.SX32 R213, R43, R2, 0x2, P1 ;  /* 0x000000022bd57211 */ /* 0x000fe200008f16ff */
[----:B------:R2:W-:Y:S01]  /*4ee0*/  STL [R1+0x114], R14 ;  /* 0x0001140e01007387 */ /* 0x0005e20000100800 */
[----:B------:R-:W-:-:S03]  /*4ef0*/  IADD3 R214, P1, PT, R9, R38, RZ ;  /* 0x0000002609d67210 */ /* 0x000fc60007f3e0ff */
[----:B------:R2:W-:Y:S04]  /*4f00*/  STL [R1+0x10c], R13 ;  /* 0x00010c0d01007387 */ /* 0x0005e80000100800 */
[----:B------:R2:W-:Y:S01]  /*4f10*/  STL [R1+0x108], R11 ;  /* 0x0001080b01007387 */ /* 0x0005e20000100800 */
[----:B------:R-:W-:Y:S05]  /*4f20*/  BRA.U UP0, `(.L_x_5) ;  /* 0x0000000100187547 */ /* 0x000fea000b800000 */
[----:B------:R-:W-:Y:S01]  /*4f30*/  ELECT P5, URZ, PT ;  /* 0x0000000000ff782f */ /* 0x000fe200038a0000 */
[----:B------:R-:W-:Y:S01]  /*4f40*/  IMAD.MOV.U32 R2, RZ, RZ, 0x1 ;  /* 0x00000001ff027424 */ /* 0x000fe200078e00ff */
[----:B------:R-:W-:Y:S01]  /*4f50*/  UMOV UR5, 0x40 ;  /* 0x0000004000057882 */ /* 0x000fe20000000000 */
[----:B------:R-:W-:Y:S01]  /*4f60*/  UVIRTCOUNT.DEALLOC.SMPOOL 0x80 ;  /* 0x000000800000784c */ /* 0x000fe20000000000 */
[----:B------:R-:W-:-:S09]  /*4f70*/  ULEA UR5, UR4, UR5, 0x18 ;  /* 0x0000000504057291 */ /* 0x000fd2000f8ec0ff */
[----:B------:R1:W-:Y:S03]  /*4f80*/  @P5 STS.U8 [UR5], R2 ;  /* 0x00000002ff005988 */ /* 0x0003e60008000005 */
.L_x_5:
[CC--:B------:R-:W-:Y:S01]  /*4f90*/  LEA.HI.X.SX32 R215, R46.reuse, R39.reuse, 0x2, P1 ;  /* 0x000000272ed77211 */ /* 0x0c0fe200008f16ff */
[----:B------:R-:W-:Y:S01]  /*4fa0*/  IMAD R68, R46, 0x5c, RZ ;  /* 0x0000005c2e447824 */ /* 0x000fe200078e02ff */
[-C--:B------:R-:W-:Y:S01]  /*4fb0*/  IADD3 R218, P1, PT, R20, R38.reuse, RZ ;  /* 0x0000002614da7210 */ /* 0x080fe20007f3e0ff */
[----:B------:R-:W-:Y:S01]  /*4fc0*/  USHF.L.U32 UR4, UR6, 0x15, URZ ;  /* 0x0000001506047899 */ /* 0x000fe200080006ff */
[CC--:B------:R-:W-:Y:S01]  /*4fd0*/  LEA R216, P5, R46.reuse, R38.reuse, 0x3 ;  /* 0x000000262ed87211 */ /* 0x0c0fe200078a18ff */
[----:B------:R-:W-:Y:S01]  /*4fe0*/  IMAD R72, R46, 0x64, RZ ;  /* 0x000000642e487824 */ /* 0x000fe200078e02ff */
[-C--:B------:R-:W-:Y:S01]  /*4ff0*/  LEA.HI.X.SX32 R219, R27, R39.reuse, 0x2, P1 ;  /* 0x000000271bdb7211 */ /* 0x080fe200008f16ff */
[----:B------:R-:W-:Y:S01]  /*5000*/  ULOP3.LUT UR4, UR4, 0x600000, URZ, 0xc0, !UPT ;  /* 0x0060000004047892 */ /* 0x000fe2000f8ec0ff */
[-C--:B------:R-:W-:Y:S01]  /*5010*/  IADD3 R222, P1, PT, R12, R38.reuse, RZ ;  /* 0x000000260cde7210 */ /* 0x080fe20007f3e0ff */
[----:B------:R-:W-:Y:S01]  /*5020*/  IMAD R76, R46, 0x6c, RZ ;  /* 0x0000006c2e4c7824 */ /* 0x000fe200078e02ff */
[-C--:B------:R-:W-:Y:S01]  /*5030*/  LEA.HI.X.SX32 R217, R28, R39.reuse, 0x2, P5 ;  /* 0x000000271cd97211 */ /* 0x080fe200028f16ff */
[----:B------:R-:W-:Y:S01]  /*5040*/  UIADD3 UR11, UPT, UPT, UR20, UR4, URZ ;  /* 0x00000004140b7290 */ /* 0x000fe2000fffe0ff */
[-C--:B------:R-:W-:Y:S01]  /*5050*/  LEA.HI.X.SX32 R223, R26, R39.reuse, 0x2, P1 ;  /* 0x000000271adf7211 */ /* 0x080fe200008f16ff */
[----:B-1----:R-:W-:Y:S01]  /*5060*/  IMAD R2, R46, 0x1b, RZ ;  /* 0x0000001b2e027824 */ /* 0x002fe200078e02ff */
[-C--:B------:R-:W-:Y:S01]  /*5070*/  IADD3 R226, P1, PT, R6, R38.reuse, RZ ;  /* 0x0000002606e27210 */ /* 0x080fe20007f3e0ff */
[C---:B------:R-:W-:Y:S01]  /*5080*/  IMAD R66, R46.reuse, 0x58, RZ ;  /* 0x000000582e427824 */ /* 0x040fe200078e02ff */
[CC--:B------:R-:W-:Y:S01]  /*5090*/  LEA R220, P5, R46.reuse, R38.reuse, 0x4 ;  /* 0x000000262edc7211 */ /* 0x0c0fe200078a20ff */
[----:B------:R-:W-:Y:S01]  /*50a0*/  IMAD R10, R46, 0x16, RZ ;  /* 0x000000162e0a7824 */ /* 0x000fe200078e02ff */
[-C--:B------:R-:W-:Y:S01]  /*50b0*/  LEA.HI.X.SX32 R227, R24, R39.reuse, 0x2, P1 ;  /* 0x0000002718e37211 */ /* 0x080fe200008f16ff */
[----:B------:R-:W-:Y:S01]  /*50c0*/  IMAD R70, R46, 0x60, RZ ;  /* 0x000000602e467824 */ /* 0x000fe200078e02ff */
[-C--:B------:R-:W-:Y:S01]  /*50d0*/  IADD3 R230, P1, PT, R230, R38.reuse, RZ ;  /* 0x00000026e6e67210 */ /* 0x080fe20007f3e0ff */
[----:B------:R-:W-:Y:S01]  /*50e0*/  STTM.x64 tmem[UR11], RZ ;  /* 0x000000ff000079ed */ /* 0x000fe2000834000b */
[-C--:B------:R-:W-:Y:S01]  /*50f0*/  LEA.HI.X.SX32 R221, R9, R39.reuse, 0x2, P5 ;  /* 0x0000002709dd7211 */ /* 0x080fe200028f16ff */
[----:B--2---:R-:W-:Y:S01]  /*5100*/  IMAD R9, R46, 0x17, RZ ;  /* 0x000000172e097824 */ /* 0x004fe200078e02ff */
[-C--:B------:R-:W-:Y:S01]  /*5110*/  LEA.HI.X.SX32 R231, R22, R39.reuse, 0x2, P1 ;  /* 0x0000002716e77211 */ /* 0x080fe200008f16ff */
[----:B------:R-:W-:Y:S01]  /*5120*/  STTM.x64 tmem[UR11+0x40], RZ ;  /* 0x000040ff000079ed */ /* 0x000fe2000834000b */
[-C--:B------:R-:W-:Y:S01]  /*5130*/  IADD3 R234, P1, PT, R234, R38.reuse, RZ ;  /* 0x00000026eaea7210 */ /* 0x080fe20007f3e0ff */
[----:B------:R-:W-:Y:S01]  /*5140*/  STTM.x64 tmem[UR11+0x80], RZ ;  /* 0x000080ff000079ed */ /* 0x000fe2000834000b */
[-C--:B------:R-:W-:Y:S01]  /*5150*/  IADD3 R224, P5, PT, R8, R38.reuse, RZ ;  /* 0x0000002608e07210 */ /* 0x080fe20007fbe0ff */
[----:B------:R-:W-:Y:S01]  /*5160*/  STTM.x64 tmem[UR11+0xc0], RZ ;  /* 0x0000c0ff000079ed */ /* 0x000fe2000834000b */
[-C--:B------:R-:W-:Y:S01]  /*5170*/  LEA.HI.X.SX32 R235, R21, R39.reuse, 0x2, P1 ;  /* 0x0000002715eb7211 */ /* 0x080fe200008f16ff */
[----:B------:R-:W1:Y:S01]  /*5180*/  FENCE.VIEW.ASYNC.T ;  /* 0x00000000000073c6 */ /* 0x000e620000000200 */
[-C--:B------:R-:W-:Y:S01]  /*5190*/  IADD3 R48, P1, PT, R48, R38.reuse, RZ ;  /* 0x0000002630307210 */ /* 0x080fe20007f3e0ff */
[----:B------:R-:W-:Y:S01]  /*51a0*/  UMOV UR4, 0x1 ;  /* 0x0000000100047882 */ /* 0x000fe20000000000 */
[-C--:B------:R-:W-:Y:S01]  /*51b0*/  LEA.HI.X.SX32 R225, R25, R39.reuse, 0x2, P5 ;  /* 0x0000002719e17211 */ /* 0x080fe200028f16ff */
[----:B------:R-:W-:Y:S01]  /*51c0*/  UIADD3 UR12, UPT, UPT, UR10, 0x20000, URZ ;  /* 0x000200000a0c7890 */ /* 0x000fe2000fffe0ff */
[-C--:B------:R-:W-:Y:S01]  /*51d0*/  LEA.HI.X.SX32 R49, R19, R39.reuse, 0x2, P1 ;  /* 0x0000002713317211 */ /* 0x080fe200008f16ff */
[----:B------:R-:W-:Y:S01]  /*51e0*/  IMAD R74, R46, 0x68, RZ ;  /* 0x000000682e4a7824 */ /* 0x000fe200078e02ff */
[-C--:B------:R-:W-:Y:S01]  /*51f0*/  IADD3 R52, P1, PT, R52, R38.reuse, RZ ;  /* 0x0000002634347210 */ /* 0x080fe20007f3e0ff */
[C---:B------:R-:W-:Y:S01]  /*5200*/  IMAD R4, R46.reuse, 0x1a, RZ ;  /* 0x0000001a2e047824 */ /* 0x040fe200078e02ff */
[CC--:B------:R-:W-:Y:S01]  /*5210*/  LEA R228, P5, R46.reuse, R38.reuse, 0x5 ;  /* 0x000000262ee47211 */ /* 0x0c0fe200078a28ff */
[----:B------:R-:W-:Y:S01]  /*5220*/  IMAD R204, R46, 0x70, RZ ;  /* 0x000000702ecc7824 */ /* 0x000fe200078e02ff */
[-C--:B------:R-:W-:Y:S01]  /*5230*/  LEA.HI.X.SX32 R53, R17, R39.reuse, 0x2, P1 ;  /* 0x0000002711357211 */ /* 0x080fe200008f16ff */
[----:B------:R-:W-:Y:S01]  /*5240*/  STL [R1+0x104], R10 ;  /* 0x0001040a01007387 */ /* 0x000fe20000100800 */
[-C--:B------:R-:W-:Y:S01]  /*5250*/  IADD3 R56, P1, PT, R56, R38.reuse, RZ ;  /* 0x0000002638387210 */ /* 0x080fe20007f3e0ff */
[C---:B------:R-:W-:Y:S01]  /*5260*/  IMAD R206, R46.reuse, 0x74, RZ ;  /* 0x000000742ece7824 */ /* 0x040fe200078e02ff */
[-C--:B------:R-:W-:Y:S01]  /*5270*/  LEA.HI.X.SX32 R229, R23, R39.reuse, 0x2, P5 ;  /* 0x0000002717e57211 */ /* 0x080fe200028f16ff */
[----:B------:R-:W-:Y:S01]  /*5280*/  STL [R1+0x100], R9 ;  /* 0x0001000901007387 */ /* 0x000fe20000100800 */
[-C--:B------:R-:W-:Y:S01]  /*5290*/  LEA.HI.X.SX32 R57, R15, R39.reuse, 0x2, P1 ;  /* 0x000000270f397211 */ /* 0x080fe200008f16ff */
[----:B------:R-:W-:Y:S01]  /*52a0*/  IMAD R208, R46, 0x78, RZ ;  /* 0x000000782ed07824 */ /* 0x000fe200078e02ff */
[-C--:B------:R-:W-:Y:S01]  /*52b0*/  IADD3 R60, P1, PT, R60, R38.reuse, RZ ;  /* 0x000000263c3c7210 */ /* 0x080fe20007f3e0ff */
[----:B------:R-:W2:Y:S01]  /*52c0*/  LDCU.64 UR18, c[0x0][0x358] ;  /* 0x00006b00ff1277ac */ /* 0x000ea20008000a00 */
[-C--:B------:R-:W-:Y:S01]  /*52d0*/  IADD3 R232, P5, PT, R232, R38.reuse, RZ ;  /* 0x00000026e8e87210 */ /* 0x080fe20007fbe0ff */
[C---:B------:R-:W-:Y:S01]  /*52e0*/  IMAD R210, R46.reuse, 0x7c, RZ ;  /* 0x0000007c2ed27824 */ /* 0x040fe200078e02ff */
[-C--:B------:R-:W-:Y:S01]  /*52f0*/  LEA.HI.X.SX32 R61, R13, R39.reuse, 0x2, P1 ;  /* 0x000000270d3d7211 */ /* 0x080fe200008f16ff */
[----:B------:R-:W-:Y:S01]  /*5300*/  IMAD.SHL.U32 R40, R46, 0x20, RZ ;  /* 0x000000202e287824 */ /* 0x000fe200078e00ff */
[----:B-1----:R-:W-:Y:S01]  /*5310*/  BAR.SYNC.DEFER_BLOCKING 0x0 ;  /* 0x0000000000007b1d */ /* 0x002fe20000010000 */
[-C--:B------:R-:W-:Y:S01]  /*5320*/  IADD3 R64, P1, PT, R64, R38.reuse, RZ ;  /* 0x0000002640407210 */ /* 0x080fe20007f3e0ff */
[----:B------:R-:W-:Y:S01]  /*5330*/  IMAD.SHL.U32 R47, R47, 0x20, RZ ;  /* 0x000000202f2f7824 */ /* 0x000fe200078e00ff */
[-C--:B------:R-:W-:Y:S01]  /*5340*/  LEA.HI.X.SX32 R233, R7, R39.reuse, 0x2, P5 ;  /* 0x0000002707e97211 */ /* 0x080fe200028f16ff */
[----:B------:R-:W-:Y:S01]  /*5350*/  IMAD R7, R46, 0x19, RZ ;  /* 0x000000192e077824 */ /* 0x000fe200078e02ff */
[----:B------:R-:W-:Y:S01]  /*5360*/  LEA.HI.X.SX32 R65, R11, R39, 0x2, P1 ;  /* 0x000000270b417211 */ /* 0x000fe200008f16ff */
[----:B------:R-:W-:Y:S01]  /*5370*/  UIADD3 UR21, UPT, UPT, UR20, 0x100, URZ ;  /* 0x0000010014157890 */ /* 0x000fe2000fffe0ff */
[----:B------:R-:W-:-:S02]  /*5380*/  IADD3 R68, P1, PT, R68, R38, RZ ;  /* 0x0000002644447210 */ /* 0x000fc40007f3e0ff */
[-C--:B------:R-:W-:Y:S01]  /*5390*/  IADD3 R236, P5, PT, R236, R38.reuse, RZ ;  /* 0x00000026ecec7210 */ /* 0x080fe20007fbe0ff */
[----:B------:R-:W-:Y:S01]  /*53a0*/  STL [R1+0xfc], R7 ;  /* 0x0000fc0701007387 */ /* 0x000fe20000100800 */
[-C--:B------:R-:W-:Y:S02]  /*53b0*/  LEA.HI.X.SX32 R69, R9, R39.reuse, 0x2, P1 ;  /* 0x0000002709457211 */ /* 0x080fe400008f16ff */
[-C--:B------:R-:W-:Y:S01]  /*53c0*/  IADD3 R72, P1, PT, R72, R38.reuse, RZ ;  /* 0x0000002648487210 */ /* 0x080fe20007f3e0ff */
[----:B------:R-:W-:Y:S01]  /*53d0*/  STL [R1+0xf4], R4 ;  /* 0x0000f40401007387 */ /* 0x000fe20000100800 */
[-C--:B------:R-:W-:Y:S02]  /*53e0*/  LEA.HI.X.SX32 R237, R20, R39.reuse, 0x2, P5 ;  /* 0x0000002714ed7211 */ /* 0x080fe400028f16ff */
[----:B------:R-:W-:Y:S01]  /*53f0*/  IADD3 R50, P5, PT, R50, R38, RZ ;  /* 0x0000002632327210 */ /* 0x000fe20007fbe0ff */
[----:B------:R1:W-:Y:S01]  /*5400*/  STL [R1+0xf0], R2 ;  /* 0x0000f00201007387 */ /* 0x0003e20000100800 */
[----:B------:R-:W-:-:S02]  /*5410*/  LEA.HI.X.SX32 R73, R7, R39, 0x2, P1 ;  /* 0x0000002707497211 */ /* 0x000fc400008f16ff */
[-C--:B------:R-:W-:Y:S02]  /*5420*/  IADD3 R76, P1, PT, R76, R38.reuse, RZ ;  /* 0x000000264c4c7210 */ /* 0x080fe40007f3e0ff */
[-C--:B------:R-:W-:Y:S02]  /*5430*/  LEA.HI.X.SX32 R51, R18, R39.reuse, 0x2, P5 ;  /* 0x0000002712337211 */ /* 0x080fe400028f16ff */
[----:B------:R-:W-:Y:S02]  /*5440*/  LEA R54, P5, R46, R38, 0x6 ;  /* 0x000000262e367211 */ /* 0x000fe400078a30ff */
[-C--:B------:R-:W-:Y:S01]  /*5450*/  LEA.HI.X.SX32 R77, R2, R39.reuse, 0x2, P1 ;  /* 0x00000027024d7211 */ /* 0x080fe200008f16ff */
[----:B-1----:R-:W-:Y:S01]  /*5460*/  IMAD R2, R46, 0x1d, RZ ;  /* 0x0000001d2e027824 */ /* 0x002fe200078e02ff */
[----:B------:R-:W-:Y:S02]  /*5470*/  ISETP.NE.U32.AND P1, PT, R0, RZ, PT ;  /* 0x000000ff0000720c */ /* 0x000fe40003f25070 */
[----:B------:R-:W-:-:S02]  /*5480*/  LEA.HI.X.SX32 R55, R16, R39, 0x2, P5 ;  /* 0x0000002710377211 */ /* 0x000fc400028f16ff */
[-C--:B------:R-:W-:Y:S01]  /*5490*/  IADD3 R58, P5, PT, R58, R38.reuse, RZ ;  /* 0x000000263a3a7210 */ /* 0x080fe20007fbe0ff */
[----:B------:R1:W-:Y:S01]  /*54a0*/  STL [R1+0xec], R2 ;  /* 0x0000ec0201007387 */ /* 0x0003e20000100800 */
[----:B------:R-:W-:Y:S02]  /*54b0*/  LEA R32, R0, UR10, 0x7 ;  /* 0x0000000a00207c11 */ /* 0x000fe4000f8e38ff */
[-C--:B------:R-:W-:Y:S02]  /*54c0*/  LEA.HI.X.SX32 R59, R14, R39.reuse, 0x2, P5 ;  /* 0x000000270e3b7211 */ /* 0x080fe400028f16ff */
[-C--:B------:R-:W-:Y:S02]  /*54d0*/  IADD3 R62, P5, PT, R62, R38.reuse, RZ ;  /* 0x000000263e3e7210 */ /* 0x080fe40007fbe0ff */
[----:B------:R-:W-:Y:S01]  /*54e0*/  LOP3.LUT R5, R5, 0x60, RZ, 0xc0, !PT ;  /* 0x0000006005057812 */ /* 0x000fe200078ec0ff */
[----:B------:R-:W-:Y:S01]  /*54f0*/  VOTEU.ALL UP1, P1 ;  /* 0x0000000000ff7886 */ /* 0x000fe20000820000 */
[----:B------:R-:W-:Y:S01]  /*5500*/  LEA.HI.X.SX32 R63, R12, R39, 0x2, P5 ;  /* 0x000000270c3f7211 */ /* 0x000fe200028f16ff */
[----:B------:R-:W-:Y:S01]  /*5510*/  VOTEU.ALL UP2, P1 ;  /* 0x0000000000ff7886 */ /* 0x000fe20000840000 */
[----:B------:R-:W-:-:S02]  /*5520*/  IADD3 R66, P5, PT, R66, R38, RZ ;  /* 0x0000002642427210 */ /* 0x000fc40007fbe0ff */
[----:B------:R-:W-:-:S04]  /*5530*/  @!UP1 UIADD3 UR8, UPT, UPT, -UR4, 0x100000, URZ ;  /* 0x0010000004089890 */ /* 0x000fc8000fffe1ff */
[----:B------:R-:W-:Y:S02]  /*5540*/  @!UP1 USHF.L.U32 UR9, UR8, 0xb, URZ ;  /* 0x0000000b08099899 */ /* 0x000fe400080006ff */
[----:B------:R-:W-:Y:S01]  /*5550*/  @!UP1 USHF.L.U32 UR8, UR8, 0x1, URZ ;  /* 0x0000000108089899 */ /* 0x000fe200080006ff */
[----:B------:R-:W-:Y:S02]  /*5560*/  LEA.HI.X.SX32 R67, R10, R39, 0x2, P5 ;  /* 0x000000270a437211 */ /* 0x000fe400028f16ff */
[----:B------:R-:W-:Y:S01]  /*5570*/  IADD3 R70, P5, PT, R70, R38, RZ ;  /* 0x0000002646467210 */ /* 0x000fe20007fbe0ff */
[----:B------:R-:W-:-:S04]  /*5580*/  @!UP1 UIADD3 UR4, UPT, UPT, -UR4, 0x100000, URZ ;  /* 0x0010000004049890 */ /* 0x000fc8000fffe1ff */
[----:B------:R-:W-:Y:S02]  /*5590*/  @!UP1 USHF.L.U32 UR5, UR4, 0xb, URZ ;  /* 0x0000000b04059899 */ /* 0x000fe400080006ff */
[----:B------:R-:W-:Y:S01]  /*55a0*/  @!UP1 USHF.L.U32 UR4, UR4, 0x1, URZ ;  /* 0x0000000104049899 */ /* 0x000fe200080006ff */
[----:B------:R-:W-:Y:S01]  /*55b0*/  VOTEU.ALL UP1, P1 ;  /* 0x0000000000ff7886 */ /* 0x000fe20000820000 */
[----:B------:R-:W-:Y:S02]  /*55c0*/  LEA.HI.X.SX32 R71, R8, R39, 0x2, P5 ;  /* 0x0000002708477211 */ /* 0x000fe400028f16ff */
[----:B------:R-:W3:Y:S01]  /*55d0*/  LDC R8, c[0x0][0x3a0] ;  /* 0x0000e800ff087b82 */ /* 0x000ee20000000800 */
[----:B------:R-:W-:-:S04]  /*55e0*/  IADD3 R74, P5, PT, R74, R38, RZ ;  /* 0x000000264a4a7210 */ /* 0x000fc80007fbe0ff */
[-C--:B------:R-:W-:Y:S01]  /*55f0*/  LEA.HI.X.SX32 R75, R4, R39.reuse, 0x2, P5 ;  /* 0x00000027044b7211 */ /* 0x080fe200028f16ff */
[----:B------:R-:W-:Y:S01]  /*5600*/  IMAD R4, R46, 0x1f, RZ ;  /* 0x0000001f2e047824 */ /* 0x000fe200078e02ff */
[-C--:B------:R-:W-:Y:S01]  /*5610*/  IADD3 R204, P5, PT, R204, R38.reuse, RZ ;  /* 0x00000026cccc7210 */ /* 0x080fe20007fbe0ff */
[----:B------:R-:W4:Y:S02]  /*5620*/  FENCE.VIEW.ASYNC.S ;  /* 0x00000000000073c6 */ /* 0x000f240000000000 */
[----:B----4-:R4:W5:Y:S02]  /*5630*/  @!UP1 SYNCS.EXCH.64 URZ, [UR12], UR8 ;  /* 0x000000080cff95b2 */ /* 0x0109640008000100 */
[----:B-----5:R-:W-:Y:S01]  /*5640*/  BAR.SYNC.DEFER_BLOCKING 0x0 ;  /* 0x0000000000007b1d */ /* 0x020fe20000010000 */
[----:B------:R-:W-:Y:S02]  /*5650*/  LEA.HI.X.SX32 R205, R6, R39, 0x2, P5 ;  /* 0x0000002706cd7211 */ /* 0x000fe400028f16ff */
[----:B------:R-:W-:-:S04]  /*5660*/  IADD3 R206, P5, PT, R206, R38, RZ ;  /* 0x00000026cece7210 */ /* 0x000fc80007fbe0ff */
[----:B------:R-:W-:Y:S01]  /*5670*/  LEA.HI.X.SX32 R207, R2, R39, 0x2, P5 ;  /* 0x0000002702cf7211 */ /* 0x000fe200028f16ff */
[----:B-1----:R-:W-:Y:S01]  /*5680*/  IMAD R2, R46, 0x1e, RZ ;  /* 0x0000001e2e027824 */ /* 0x002fe200078e02ff */
[----:B------:R-:W-:-:S04]  /*5690*/  IADD3 R208, P5, PT, R208, R38, RZ ;  /* 0x00000026d0d07210 */ /* 0x000fc80007fbe0ff */
[----:B------:R1:W-:Y:S01]  /*56a0*/  STL [R1+0xe4], R2 ;  /* 0x0000e40201007387 */ /* 0x0003e20000100800 */
[----:B------:R-:W-:Y:S01]  /*56b0*/  LEA.HI.X.SX32 R209, R2, R39, 0x2, P5 ;  /* 0x0000002702d17211 */ /* 0x000fe200028f16ff */
[----:B---3--:R-:W-:Y:S01]  /*56c0*/  VIADD R7, R8, 0x1f ;  /* 0x0000001f08077836 */ /* 0x008fe20000000000 */
[----:B------:R-:W-:Y:S01]  /*56d0*/  IADD3 R210, P5, PT, R210, R38, RZ ;  /* 0x00000026d2d27210 */ /* 0x000fe20007fbe0ff */
[----:B------:R-:W-:-:S03]  /*56e0*/  VIADD R6, R8, 0xffffffe3 ;  /* 0xffffffe308067836 */ /* 0x000fc60000000000 */
[----:B------:R-:W-:Y:S02]  /*56f0*/  LEA.HI.X.SX32 R211, R4, R39, 0x2, P5 ;  /* 0x0000002704d37211 */ /* 0x000fe400028f16ff */
[----:B------:R-:W-:Y:S01]  /*5700*/  SEL R4, RZ, 0x4, P2 ;  /* 0x00000004ff047807 */ /* 0x000fe20001000000 */
[----:B-1----:R-:W-:Y:S01]  /*5710*/  VIADD R2, R8, 0xfffffffc ;  /* 0xfffffffc08027836 */ /* 0x002fe20000000000 */
[----:B------:R4:W2:Y:S02]  /*5720*/  @!UP2 SYNCS.EXCH.64 URZ, [UR10+0x20008], UR4 ;  /* 0x020008040affa5b2 */ /* 0x0008a40008000100 */
[----:B------:R-:W-:Y:S01]  /*5730*/  @!PT LDS RZ, [RZ] ;  /* 0x00000000fffff984 */ /* 0x000fe20000000800 */
[----:B------:R-:W-:Y:S01]  /*5740*/  @!PT LDS RZ, [RZ] ;  /* 0x00000000fffff984 */ /* 0x000fe20000000800 */
[----:B------:R-:W-:Y:S01]  /*5750*/  @!PT LDS RZ, [RZ] ;  /* 0x00000000fffff984 */ /* 0x000fe20000000800 */
[----:B--2---:R1:W-:Y:S01]  /*5760*/  LDGSTS.E [R32+0x18000], desc[UR18][R38.64], !P6 ;  /* 0x1800000026207fae */ /* 0x0043e2000f1a1012 */
[----:B------:R-:W-:Y:S02]  /*5770*/  ISETP.GT.AND P2, PT, R7, 0x3f, PT ;  /* 0x0000003f0700780c */ /* 0x000fe40003f44270 */
[----:B------:R-:W-:Y:S01]  /*5780*/  ISETP.GE.U32.AND P5, PT, R2, 0x7fffffdd, PT ;  /* 0x7fffffdd0200780c */ /* 0x000fe20003fa6070 */
[----:B------:R-:W-:Y:S01]  /*5790*/  VIADD R2, R8, 0xfffffffb ;  /* 0xfffffffb08027836 */ /* 0x000fe20000000000 */
[----:B------:R2:W-:Y:S01]  /*57a0*/  LDGSTS.E [R32+0x18004], desc[UR18][R214.64], !P3 ;  /* 0x18004000d6207fae */ /* 0x0005e2000d9a1012 */
[----:B------:R-:W-:-:S03]  /*57b0*/  SEL R4, R4, RZ, P2 ;  /* 0x000000ff04047207 */ /* 0x000fc60001000000 */
[----:B------:R-:W-:Y:S01]  /*57c0*/  ISETP.GE.U32.AND P6, PT, R2, 0x7fffffdc, PT ;  /* 0x7fffffdc0200780c */ /* 0x000fe20003fc6070 */
[----:B------:R-:W-:Y:S01]  /*57d0*/  VIADD R2, R8, 0xfffffffa ;  /* 0xfffffffa08027836 */ /* 0x000fe20000000000 */
[----:B------:R3:W-:Y:S01]  /*57e0*/  LDGSTS.E [R32+0x18008], desc[UR18][R216.64], !P4 ;  /* 0x18008000d8207fae */ /* 0x0007e2000e1a1012 */
[----:B------:R-:W-:Y:S01]  /*57f0*/  ISETP.NE.U32.AND P2, PT, R4, RZ, PT ;  /* 0x000000ff0400720c */ /* 0x000fe20003f45070 */
[----:B------:R-:W-:Y:S02]  /*5800*/  IMAD.SHL.U32 R4, R0, 0x4, RZ ;  /* 0x0000000400047824 */ /* 0x000fe400078e00ff */
[----:B------:R-:W-:Y:S01]  /*5810*/  ISETP.GE.U32.AND P3, PT, R2, 0x7fffffdb, PT ;  /* 0x7fffffdb0200780c */ /* 0x000fe20003f66070 */
[----:B------:R-:W-:Y:S01]  /*5820*/  VIADD R2, R8, 0xfffffff9 ;  /* 0xfffffff908027836 */ /* 0x000fe20000000000 */
[----:B------:R5:W-:Y:S01]  /*5830*/  LDGSTS.E [R32+0x1800c], desc[UR18][R218.64], !P5 ;  /* 0x1800c000da207fae */ /* 0x000be2000e9a1012 */
[----:B-1----:R-:W-:-:S03]  /*5840*/  IMAD.WIDE R38, R40, 0x4, R38 ;  /* 0x0000000428267825 */ /* 0x002fc600078e0226 */
[----:B------:R-:W-:Y:S01]  /*5850*/  ISETP.GE.U32.AND P4, PT, R2, 0x7fffffda, PT ;  /* 0x7fffffda0200780c */ /* 0x000fe20003f86070 */
[----:B------:R-:W-:Y:S01]  /*5860*/  VIADD R2, R8, 0xfffffff8 ;  /* 0xfffffff808027836 */ /* 0x000fe20000000000 */
[----:B------:R1:W-:Y:S01]  /*5870*/  LDGSTS.E [R32+0x18010], desc[UR18][R220.64], !P6 ;  /* 0x18010000dc207fae */ /* 0x0003e2000f1a1012 */
[----:B--2---:R-:W-:-:S03]  /*5880*/  IMAD.WIDE R214, R40, 0x4, R214 ;  /* 0x0000000428d67825 */ /* 0x004fc600078e02d6 */
[----:B------:R-:W-:Y:S01]  /*5890*/  ISETP.GE.U32.AND P5, PT, R2, 0x7fffffd9, PT ;  /* 0x7fffffd90200780c */ /* 0x000fe20003fa6070 */
[----:B------:R-:W-:Y:S01]  /*58a0*/  VIADD R2, R8, 0xfffffff7 ;  /* 0xfffffff708027836 */ /* 0x000fe20000000000 */
[----:B------:R2:W-:Y:S01]  /*58b0*/  LDGSTS.E [R32+0x18014], desc[UR18][R222.64], !P3 ;  /* 0x18014000de207fae */ /* 0x0005e2000d9a1012 */
[----:B---3--:R-:W-:-:S03]  /*58c0*/  IMAD.WIDE R216, R40, 0x4, R216 ;  /* 0x0000000428d87825 */ /* 0x008fc600078e02d8 */
[----:B------:R-:W-:Y:S01]  /*58d0*/  ISETP.GE.U32.AND P6, PT, R2, 0x7fffffd8, PT ;  /* 0x7fffffd80200780c */ /* 0x000fe20003fc6070 */
[----:B------:R-:W-:Y:S01]  /*58e0*/  VIADD R2, R8, 0xfffffff6 ;  /* 0xfffffff608027836 */ /* 0x000fe20000000000 */
[----:B------:R3:W-:Y:S01]  /*58f0*/  LDGSTS.E [R32+0x18018], desc[UR18][R224.64], !P4 ;  /* 0x18018000e0207fae */ /* 0x0007e2000e1a1012 */
[----:B-----5:R-:W-:-:S03]  /*5900*/  IMAD.WIDE R218, R40, 0x4, R218 ;  /* 0x0000000428da7825 */ /* 0x020fc600078e02da */
        /* <DEDUP_REMOVED lines=71> */
[----:B------:R-:W-:Y:S01]  /*5d80*/  ISETP.GT.AND P6, PT, R7, 0x1f, PT ;  /* 0x0000001f0700780c */ /* 0x000fe20003fc4270 */
[----:B--2---:R-:W-:Y:S02]  /*5d90*/  IMAD.WIDE R64, R40, 0x4, R64 ;  /* 0x0000000428407825 */ /* 0x004fe400078e0240 */
[----:B------:R-:W-:Y:S01]  /*5da0*/  ISETP.GE.U32.AND P5, PT, R2, 0x7fffffc5, PT ;  /* 0x7fffffc50200780c */ /* 0x000fe20003fa6070 */
[----:B------:R2:W-:Y:S01]  /*5db0*/  LDGSTS.E [R32+0x18064], desc[UR18][R72.64], !P3 ;  /* 0x1806400048207fae */ /* 0x0005e2000d9a1012 */
[----:B------:R-:W-:Y:S01]  /*5dc0*/  ISETP.GE.AND P3, PT, R239, R8, PT ;  /* 0x00000008ef00720c */ /* 0x000fe20003f66270 */
[----:B---3--:R-:W-:Y:S01]  /*5dd0*/  IMAD.WIDE R66, R40, 0x4, R66 ;  /* 0x0000000428427825 */ /* 0x008fe200078e0242 */
[----:B------:R-:W-:-:S03]  /*5de0*/  SEL R2, RZ, 0x4, !P6 ;  /* 0x00000004ff027807 */ /* 0x000fc60007000000 */
[----:B------:R3:W-:Y:S01]  /*5df0*/  LDGSTS.E [R32+0x18068], desc[UR18][R74.64], !P4 ;  /* 0x180680004a207fae */ /* 0x0007e2000e1a1012 */
[----:B------:R-:W-:Y:S01]  /*5e00*/  SEL R2, R2, RZ, !P3 ;  /* 0x000000ff02027207 */ /* 0x000fe20005800000 */
[----:B-----5:R-:W-:Y:S01]  /*5e10*/  IMAD.WIDE R68, R40, 0x4, R68 ;  /* 0x0000000428447825 */ /* 0x020fe200078e0244 */
[----:B------:R-:W-:Y:S02]  /*5e20*/  ISETP.GE.U32.AND P3, PT, R6, 0x7fffffc4, PT ;  /* 0x7fffffc40600780c */ /* 0x000fe40003f66070 */
[----:B------:R-:W-:Y:S01]  /*5e30*/  ISETP.NE.U32.AND P4, PT, R2, RZ, PT ;  /* 0x000000ff0200720c */ /* 0x000fe20003f85070 */
[----:B------:R-:W-:Y:S01]  /*5e40*/  VIADD R2, R8, 0xffffffe2 ;  /* 0xffffffe208027836 */ /* 0x000fe20000000000 */
[----:B------:R5:W-:Y:S01]  /*5e50*/  LDGSTS.E [R32+0x1806c], desc[UR18][R76.64], !P5 ;  /* 0x1806c0004c207fae */ /* 0x000be2000e9a1012 */
[----:B-1----:R-:W-:-:S03]  /*5e60*/  IMAD.WIDE R70, R40, 0x4, R70 ;  /* 0x0000000428467825 */ /* 0x002fc600078e0246 */
[----:B------:R-:W-:Y:S01]  /*5e70*/  ISETP.GE.U32.AND P5, PT, R2, 0x7fffffc3, PT ;  /* 0x7fffffc30200780c */ /* 0x000fe20003fa6070 */
[----:B------:R-:W-:Y:S02]  /*5e80*/  VIADD R2, R8, 0xffffffe1 ;  /* 0xffffffe108027836 */ /* 0x000fe40000000000 */
[----:B--2---:R-:W-:Y:S02]  /*5e90*/  IMAD.WIDE R72, R40, 0x4, R72 ;  /* 0x0000000428487825 */ /* 0x004fe400078e0248 */
[----:B------:R1:W-:Y:S01]  /*5ea0*/  LDGSTS.E [R32+0x18070], desc[UR18][R204.64], !P3 ;  /* 0x18070000cc207fae */ /* 0x0003e2000d9a1012 */
[----:B------:R-:W-:Y:S01]  /*5eb0*/  ISETP.GE.U32.AND P3, PT, R2, 0x7fffffc2, PT ;  /* 0x7fffffc20200780c */ /* 0x000fe20003f66070 */
[----:B---3--:R-:W-:Y:S01]  /*5ec0*/  IMAD.WIDE R74, R40, 0x4, R74 ;  /* 0x00000004284a7825 */ /* 0x008fe200078e024a */
[----:B------:R-:W-:-:S03]  /*5ed0*/  SHF.R.U32.HI R2, RZ, 0x1, R5 ;  /* 0x00000001ff027819 */ /* 0x000fc60000011605 */
[----:B-----5:R-:W-:Y:S01]  /*5ee0*/  IMAD.WIDE R76, R40, 0x4, R76 ;  /* 0x00000004284c7825 */ /* 0x020fe200078e024c */
[----:B------:R-:W-:Y:S01]  /*5ef0*/  LOP3.LUT R2, R4, R2, RZ, 0x3c, !PT ;  /* 0x0000000204027212 */ /* 0x000fe200078e3cff */
[----:B------:R2:W-:Y:S02]  /*5f00*/  LDGSTS.E [R32+0x18074], desc[UR18][R206.64], !P5 ;  /* 0x18074000ce207fae */ /* 0x0005e4000e9a1012 */
[----:B------:R-:W-:Y:S01]  /*5f10*/  VIADD R4, R8, 0xffffffdf ;  /* 0xffffffdf08047836 */ /* 0x000fe20000000000 */
[C---:B------:R-:W-:Y:S01]  /*5f20*/  LOP3.LUT R239, R2.reuse, 0x40, RZ, 0x3c, !PT ;  /* 0x0000004002ef7812 */ /* 0x040fe200078e3cff */
[----:B------:R-:W-:Y:S02]  /*5f30*/  VIADD R42, R2, UR10 ;  /* 0x0000000a022a7c36 */ /* 0x000fe40008000000 */
[----:B------:R3:W-:Y:S01]  /*5f40*/  LDGSTS.E [R32+0x18078], desc[UR18][R208.64], !P3 ;  /* 0x18078000d0207fae */ /* 0x0007e2000d9a1012 */
[----:B------:R-:W-:Y:S01]  /*5f50*/  ISETP.GE.U32.AND P5, PT, R4, 0x7fffffc0, PT ;  /* 0x7fffffc00400780c */ /* 0x000fe20003fa6070 */
[----:B------:R-:W-:-:S02]  /*5f60*/  VIADD R41, R239, UR10 ;  /* 0x0000000aef297c36 */ /* 0x000fc40008000000 */
[----:B------:R5:W-:Y:S01]  /*5f70*/  LDGSTS.E [R32+0x1807c], desc[UR18][R210.64], !P0 ;  /* 0x1807c000d2207fae */ /* 0x000be2000c1a1012 */
[C---:B------:R-:W-:Y:S02]  /*5f80*/  VIADD R4, R8.reuse, 0xffffffde ;  /* 0xffffffde08047836 */ /* 0x040fe40000000000 */
[----:B------:R-:W-:Y:S01]  /*5f90*/  VIADD R5, R8, 0xffffffc0 ;  /* 0xffffffc008057836 */ /* 0x000fe20000000000 */
[----:B------:R-:W0:Y:S01]  /*5fa0*/  LDGDEPBAR ;  /* 0x00000000000079af */ /* 0x000e220000000000 */
[----:B-1----:R-:W-:Y:S01]  /*5fb0*/  IMAD.WIDE R204, R40, 0x4, R204 ;  /* 0x0000000428cc7825 */ /* 0x002fe200078e02cc */
[----:B------:R-:W-:Y:S02]  /*5fc0*/  ISETP.GE.U32.AND P3, PT, R4, 0x7fffffbf, PT ;  /* 0x7fffffbf0400780c */ /* 0x000fe40003f66070 */
[----:B------:R1:W-:Y:S01]  /*5fd0*/  LDGSTS.E [R42], desc[UR18][R78.64], P4 ;  /* 0x000000004e2a7fae */ /* 0x0003e2000a1a1012 */
[----:B------:R-:W-:Y:S02]  /*5fe0*/  VIADD R4, R8, 0xffffffdd ;  /* 0xffffffdd08047836 */ /* 0x000fe40000000000 */
[----:B--2---:R-:W-:Y:S01]  /*5ff0*/  IMAD.WIDE R206, R40, 0x4, R206 ;  /* 0x0000000428ce7825 */ /* 0x004fe200078e02ce */
[----:B------:R2:W-:Y:S02]  /*6000*/  LDGSTS.E [R42+0x400], desc[UR18][R80.64], P4 ;  /* 0x00400000502a7fae */ /* 0x0005e4000a1a1012 */
[----:B------:R-:W-:Y:S01]  /*6010*/  ISETP.GE.U32.AND P0, PT, R4, 0x7fffffbe, PT ;  /* 0x7fffffbe0400780c */ /* 0x000fe20003f06070 */
[----:B------:R-:W-:Y:S01]  /*6020*/  VIADD R4, R8, 0xffffffdc ;  /* 0xffffffdc08047836 */ /* 0x000fe20000000000 */
[----:B------:R2:W-:Y:S01]  /*6030*/  LDGSTS.E [R42+0x800], desc[UR18][R82.64], P4 ;  /* 0x00800000522a7fae */ /* 0x0005e2000a1a1012 */
[----:B---3--:R-:W-:-:S03]  /*6040*/  IMAD.WIDE R208, R40, 0x4, R208 ;  /* 0x0000000428d07825 */ /* 0x008fc600078e02d0 */
[----:B------:R3:W-:Y:S01]  /*6050*/  LDGSTS.E [R42+0xc00], desc[UR18][R84.64], P4 ;  /* 0x00c00000542a7fae */ /* 0x0007e2000a1a1012 */
[----:B-----5:R-:W-:-:S03]  /*6060*/  IMAD.WIDE R210, R40, 0x4, R210 ;  /* 0x0000000428d27825 */ /* 0x020fc600078e02d2 */
[----:B------:R5:W-:Y:S01]  /*6070*/  LDGSTS.E [R42+0x1000], desc[UR18][R86.64], P4 ;  /* 0x01000000562a7fae */ /* 0x000be2000a1a1012 */
[----:B-1----:R-:W-:-:S03]  /*6080*/  IMAD.WIDE R78, R47, 0x4, R78 ;  /* 0x000000042f4e7825 */ /* 0x002fc600078e024e */
[----:B------:R1:W-:Y:S01]  /*6090*/  LDGSTS.E [R42+0x1400], desc[UR18][R88.64], P4 ;  /* 0x01400000582a7fae */ /* 0x0003e2000a1a1012 */
[----:B--2---:R-:W-:-:S03]  /*60a0*/  IMAD.WIDE R80, R47, 0x4, R80 ;  /* 0x000000042f507825 */ /* 0x004fc600078e0250 */
[----:B------:R2:W-:Y:S01]  /*60b0*/  LDGSTS.E [R42+0x1800], desc[UR18][R90.64], P4 ;  /* 0x018000005a2a7fae */ /* 0x0005e2000a1a1012 */
[----:B------:R-:W-:-:S03]  /*60c0*/  IMAD.WIDE R82, R47, 0x4, R82 ;  /* 0x000000042f527825 */ /* 0x000fc600078e0252 */
        /* <DEDUP_REMOVED lines=113> */
[----:B------:R-:W-:Y:S01]  /*67e0*/  ISETP.GE.U32.AND P4, PT, R4, 0x7fffffbd, PT ;  /* 0x7fffffbd0400780c */ /* 0x000fe20003f86070 */
[----:B------:R-:W-:Y:S02]  /*67f0*/  VIADD R4, R8, 0xffffffdb ;  /* 0xffffffdb08047836 */ /* 0x000fe40000000000 */
[----:B------:R-:W0:Y:S01]  /*6800*/  LDGDEPBAR ;  /* 0x00000000000079af */ /* 0x000e220000000000 */
[C---:B-----5:R-:W-:Y:S01]  /*6810*/  IMAD.WIDE R196, R47.reuse, 0x4, R196 ;  /* 0x000000042fc47825 */ /* 0x060fe200078e02c4 */
[----:B------:R-:W-:Y:S03]  /*6820*/  BAR.SYNC.DEFER_BLOCKING 0x0 ;  /* 0x0000000000007b1d */ /* 0x000fe60000010000 */
[----:B-1----:R-:W-:-:S04]  /*6830*/  IMAD.WIDE R198, R47, 0x4, R198 ;  /* 0x000000042fc67825 */ /* 0x002fc800078e02c6 */
[----:B--2---:R-:W-:-:S04]  /*6840*/  IMAD.WIDE R200, R47, 0x4, R200 ;  /* 0x000000042fc87825 */ /* 0x004fc800078e02c8 */
[----:B------:R-:W-:-:S04]  /*6850*/  IMAD.WIDE R202, R47, 0x4, R202 ;  /* 0x000000042fca7825 */ /* 0x000fc800078e02ca */
[----:B---3--:R-:W-:Y:S01]  /*6860*/  IMAD.WIDE R212, R47, 0x4, R212 ;  /* 0x000000042fd47825 */ /* 0x008fe200078e02d4 */
[----:B------:R-:W-:Y:S01]  /*6870*/  @!PT LDS RZ, [RZ] ;  /* 0x00000000fffff984 */ /* 0x000fe20000000800 */
[----:B------:R-:W-:Y:S01]  /*6880*/  @!PT LDS RZ, [RZ] ;  /* 0x00000000fffff984 */ /* 0x000fe20000000800 */
[----:B------:R-:W-:Y:S01]  /*6890*/  @!PT LDS RZ, [RZ] ;  /* 0x00000000fffff984 */ /* 0x000fe20000000800 */
[----:B------:R4:W-:Y:S01]  /*68a0*/  LDGSTS.E [R32+0x1c000], desc[UR18][R38.64], !P5 ;  /* 0x1c00000026207fae */ /* 0x0009e2000e9a1012 */
[----:B------:R-:W-:Y:S02]  /*68b0*/  ISETP.GE.U32.AND P5, PT, R4, 0x7fffffbc, PT ;  /* 0x7fffffbc0400780c */ /* 0x000fe40003fa6070 */
[----:B------:R-:W-:Y:S01]  /*68c0*/  VIADD R4, R8, 0xffffffda ;  /* 0xffffffda08047836 */ /* 0x000fe20000000000 */
[----:B------:R4:W-:Y:S04]  /*68d0*/  LDGSTS.E [R32+0x1c004], desc[UR18][R214.64], !P3 ;  /* 0x1c004000d6207fae */ /* 0x0009e8000d9a1012 */
[----:B------:R-:W-:Y:S01]  /*68e0*/  ISETP.GE.U32.AND P3, PT, R4, 0x7fffffbb, PT ;  /* 0x7fffffbb0400780c */ /* 0x000fe20003f66070 */
        /* <DEDUP_REMOVED lines=75> */
[----:B------:R4:W-:Y:S01]  /*6da0*/  LDGSTS.E [R32+0x1c06c], desc[UR18][R76.64], !P4 ;  /* 0x1c06c0004c207fae */ /* 0x0009e2000e1a1012 */
[----:B------:R-:W-:-:S03]  /*6db0*/  ISETP.GE.U32.AND P4, PT, R5, 0x7fffffa1, PT ;  /* 0x7fffffa10500780c */ /* 0x000fc60003f86070 */
[----:B------:R4:W-:Y:S04]  /*6dc0*/  LDGSTS.E [R32+0x1c070], desc[UR18][R204.64], !P5 ;  /* 0x1c070000cc207fae */ /* 0x0009e8000e9a1012 */
[----:B------:R4:W-:Y:S04]  /*6dd0*/  LDGSTS.E [R32+0x1c074], desc[UR18][R206.64], !P3 ;  /* 0x1c074000ce207fae */ /* 0x0009e8000d9a1012 */
[----:B------:R4:W-:Y:S01]  /*6de0*/  LDGSTS.E [R32+0x1c078], desc[UR18][R208.64], !P0 ;  /* 0x1c078000d0207fae */ /* 0x0009e2000c1a1012 */
[----:B------:R-:W-:-:S03]  /*6df0*/  ISETP.NE.U32.AND P0, PT, RZ, UR6, PT ;  /* 0x00000006ff007c0c */ /* 0x000fc6000bf05070 */
[----:B------:R4:W-:Y:S04]  /*6e00*/  LDGSTS.E [R32+0x1c07c], desc[UR18][R210.64], !P4 ;  /* 0x1c07c000d2207fae */ /* 0x0009e8000e1a1012 */
[----:B------:R-:W0:Y:S04]  /*6e10*/  LDGDEPBAR ;  /* 0x00000000000079af */ /* 0x000e280000000000 */
[----:B------:R4:W-:Y:S04]  /*6e20*/  LDGSTS.E [R42+0x8000], desc[UR18][R78.64], P2 ;  /* 0x080000004e2a7fae */ /* 0x0009e800091a1012 */
        /* <DEDUP_REMOVED lines=62> */
[----:B------:R4:W-:Y:S01]  /*7210*/  LDGSTS.E [R41+0xfe00], desc[UR18][R212.64], P2 ;  /* 0x0fe00000d4297fae */ /* 0x0009e200091a1012 */
[----:B------:R-:W-:-:S03]  /*7220*/  ISETP.LT.OR P2, PT, R7, 0x20, P0 ;  /* 0x000000200700780c */ /* 0x000fc60000741670 */
[----:B------:R-:W0:Y:S01]  /*7230*/  LDGDEPBAR ;  /* 0x00000000000079af */ /* 0x000e220000000000 */
[----:B------:R-:W-:-:S04]  /*7240*/  DEPBAR.LE SB0, 0x2 ;  /* 0x000080800000791a */ /* 0x000fc80000000000 */
[----:B------:R-:W-:Y:S06]  /*7250*/  BAR.SYNC.DEFER_BLOCKING 0x0 ;  /* 0x0000000000007b1d */ /* 0x000fec0000010000 */
[----:B------:R-:W-:Y:S05]  /*7260*/  @!P6 BRA `(.L_x_6) ;  /* 0x000000000024e947 */ /* 0x000fea0003800000 */
[----:B------:R-:W-:Y:S04]  /*7270*/  LDS.128 R4, [R32+0x18000] ;  /* 0x0180000020047984 */ /* 0x000fe80000000c00 */
[----:B------:R-:W-:Y:S04]  /*7280*/  LDS.128 R8, [R32+0x18010] ;  /* 0x0180100020087984 */ /* 0x000fe80000000c00 */
[----:B------:R-:W-:Y:S04]  /*7290*/  LDS.128 R12, [R32+0x18020] ;  /* 0x01802000200c7984 */ /* 0x000fe80000000c00 */
[----:B------:R-:W-:Y:S04]  /*72a0*/  LDS.128 R16, [R32+0x18030] ;  /* 0x0180300020107984 */ /* 0x000fe80000000c00 */
[----:B------:R-:W-:Y:S04]  /*72b0*/  LDS.128 R20, [R32+0x18040] ;  /* 0x0180400020147984 */ /* 0x000fe80000000c00 */
[----:B------:R-:W-:Y:S04]  /*72c0*/  LDS.128 R24, [R32+0x18050] ;  /* 0x0180500020187984 */ /* 0x000fe80000000c00 */
[----:B------:R-:W-:Y:S04]  /*72d0*/  LDS.128 R28, [R32+0x18060] ;  /* 0x01806000201c7984 */ /* 0x000fe80000000c00 */
[----:B----4-:R-:W1:Y:S02]  /*72e0*/  LDS.128 R32, [R32+0x18070] ;  /* 0x0180700020207984 */ /* 0x010e640000000c00 */
[----:B-1----:R1:W-:Y:S02]  /*72f0*/  STTM.x32 tmem[UR11+0x100], R4 ;  /* 0x00010004000079ed */ /* 0x0023e400082c000b */
.L_x_6:
[----:B------:R-:W2:Y:S01]  /*7300*/  FENCE.VIEW.ASYNC.T ;  /* 0x00000000000073c6 */ /* 0x000ea20000000200 */
[----:B-1----:R-:W-:Y:S01]  /*7310*/  SHF.R.S32.HI R8, RZ, 0x1f, R40 ;  /* 0x0000001fff087819 */ /* 0x002fe20000011428 */
[----:B------:R-:W-:Y:S01]  /*7320*/  IMAD.SHL.U32 R36, R40, 0x4, RZ ;  /* 0x0000000428247824 */ /* 0x000fe200078e00ff */
[----:B--2---:R-:W-:Y:S06]  /*7330*/  BAR.SYNC.DEFER_BLOCKING 0x0 ;  /* 0x0000000000007b1d */ /* 0x004fec0000010000 */
[----:B------:R-:W-:Y:S05]  /*7340*/  @P2 BRA `(.L_x_7) ;  /* 0x0000000000702947 */ /* 0x000fea0003800000 */
[----:B------:R-:W-:Y:S01]  /*7350*/  USHF.R.U32.HI UR6, URZ, 0x4, UR10 ;  /* 0x00000004ff067899 */ /* 0x000fe2000801160a */
[----:B----4-:R-:W-:Y:S01]  /*7360*/  UMOV UR4, URZ ;  /* 0x000000ff00047c82 */ /* 0x010fe20008000000 */
[----:B------:R-:W-:Y:S02]  /*7370*/  UIADD3 UR8, UPT, UPT, UR20, 0x108, URZ ;  /* 0x0000010814087890 */ /* 0x000fe4000fffe0ff */
[----:B------:R-:W-:Y:S02]  /*7380*/  USGXT.U32 UR6, UR6, 0xe ;  /* 0x0000000e0606789a */ /* 0x000fe40008000000 */
[----:B------:R-:W-:Y:S02]  /*7390*/  UIADD3 UR9, UPT, UPT, UR20, 0x110, URZ ;  /* 0x0000011014097890 */ /* 0x000fe4000fffe0ff */
[----:B------:R-:W-:Y:S02]  /*73a0*/  UIADD3 UR22, UP1, UPT, UR6, 0x2, URZ ;  /* 0x0000000206167890 */ /* 0x000fe4000ff3e0ff */
[----:B------:R-:W-:-:S02]  /*73b0*/  UIADD3 UR13, UPT, UPT, UR20, 0x118, URZ ;  /* 0x00000118140d7890 */ /* 0x000fc4000fffe0ff */
[----:B------:R-:W-:Y:S01]  /*73c0*/  UIADD3.X UR23, UPT, UPT, UR4, 0x40004040, URZ, UP1, !UPT ;  /* 0x4000404004177890 */ /* 0x000fe20008ffe4ff */
[----:B------:R-:W-:Y:S01]  /*73d0*/  UMOV UR24, 0x0 ;  /* 0x0000000000187882 */ /* 0x000fe20000000000 */
[----:B------:R-:W-:Y:S02]  /*73e0*/  UMOV UR25, 0x8400910 ;  /* 0x0840091000197882 */ /* 0x000fe40000000000 */
[----:B------:R-:W-:Y:S02]  /*73f0*/  UIADD3.64 UR14, UPT, UPT, UR22, 0x2, URZ ;  /* 0x00000002160e7897 */ /* 0x000fe4000fffe0ff */
[----:B------:R-:W-:Y:S01]  /*7400*/  UIADD3.64 UR16, UPT, UPT, UR22, 0x4, URZ ;  /* 0x0000000416107897 */ /* 0x000fe2000fffe0ff */
[----:B------:R-:W-:Y:S01]  /*7410*/  UMOV UR7, 0x40004040 ;  /* 0x4000404000077882 */ /* 0x000fe20000000000 */
[----:B------:R-:W-:Y:S01]  /*7420*/  UMOV UR26, 0x0 ;  /* 0x00000000001a7882 */ /* 0x000fe20000000000 */
[----:B------:R-:W-:Y:S01]  /*7430*/  UMOV UR27, 0x8400910 ;  /* 0x08400910001b7882 */ /* 0x000fe20000000000 */
[----:B------:R-:W-:Y:S01]  /*7440*/  UMOV UR28, 0x0 ;  /* 0x00000000001c7882 */ /* 0x000fe20000000000 */
[----:B------:R-:W-:Y:S01]  /*7450*/  UMOV UR29, 0x8400910 ;  /* 0x08400910001d7882 */ /* 0x000fe20000000000 */
[----:B------:R-:W-:Y:S01]  /*7460*/  UMOV UR4, UR12 ;  /* 0x0000000c00047c82 */ /* 0x000fe20008000000 */
[----:B------:R-:W-:Y:S01]  /*7470*/  UMOV UR5, URZ ;  /* 0x000000ff00057c82 */ /* 0x000fe20008000000 */
[----:B------:R1:W-:Y:S01]  /*7480*/  UTCHMMA tmem[UR21], gdesc[UR6], tmem[UR20], tmem[UR24], idesc[UR25], !UPT ;  /* 0x00ff1806150079ea */ /* 0x0003e2000f800014 */
[----:B------:R-:W-:Y:S01]  /*7490*/  UMOV UR30, 0x0 ;  /* 0x00000000001e7882 */ /* 0x000fe20000000000 */
[----:B------:R-:W-:Y:S01]  /*74a0*/  UMOV UR31, 0x8400910 ;  /* 0x08400910001f7882 */ /* 0x000fe20000000000 */
[----:B------:R1:W-:Y:S01]  /*74b0*/  UTCHMMA tmem[UR8], gdesc[UR22], tmem[UR20], tmem[UR26], idesc[UR27], UPT ;  /* 0x00ff1a16080079ea */ /* 0x0003e2000b800014 */
[----:B------:R-:W-:Y:S01]  /*74c0*/  UMOV UR4, UR4 ;  /* 0x0000000400047c82 */ /* 0x000fe20008000000 */
[----:B------:R1:W-:Y:S01]  /*74d0*/  UTCHMMA tmem[UR9], gdesc[UR14], tmem[UR20], tmem[UR28], idesc[UR29], UPT ;  /* 0x00ff1c0e090079ea */ /* 0x0003e2000b800014 */
[----:B------:R1:W-:Y:S01]  /*74e0*/  UTCHMMA tmem[UR13], gdesc[UR16], tmem[UR20], tmem[UR30], idesc[UR31], UPT ;  /* 0x00ff1e100d0079ea */ /* 0x0003e2000b800014 */
[----:B------:R1:W-:Y:S01]  /*74f0*/  UTCBAR [UR4], URZ ;  /* 0x000000ff040073e9 */ /* 0x0003e200080000ff */
[----:B------:R-:W-:Y:S01]  /*7500*/  NOP ;  /* 0x0000000000007918 */ /* 0x000fe20000000000 */
.L_x_7:
[----:B------:R-:W2:Y:S01]  /*7510*/  LDC R10, c[0x0][0x3a0] ;  /* 0x0000e800ff0a7b82 */ /* 0x000ea20000000800 */
[----:B------:R-:W-:Y:S01]  /*7520*/  SHF.L.U64.HI R37, R40, 0x2, R8 ;  /* 0x0000000228257819 */ /* 0x000fe20000010208 */
[----:B-1--4-:R-:W-:-:S06]  /*7530*/  UMOV UR4, URZ ;  /* 0x000000ff00047c82 */ /* 0x012fcc0008000000 */
[----:B------:R-:W-:Y:S01]  /*7540*/  BAR.SYNC.DEFER_BLOCKING 0x0 ;  /* 0x0000000000007b1d */ /* 0x000fe20000010000 */
[----:B------:R-:W-:Y:S01]  /*7550*/  IADD3 R4, P2, PT, R38, R36, RZ ;  /* 0x0000002426047210 */ /* 0x000fe20007f5e0ff */
[----:B------:R-:W-:Y:S01]  /*7560*/  IMAD.SHL.U32 R38, R47, 0x4, RZ ;  /* 0x000000042f267824 */ /* 0x000fe200078e00ff */
[----:B------:R-:W-:-:S03]  /*7570*/  LEA R7, R0, UR10, 0x7 ;  /* 0x0000000a00077c11 */ /* 0x000fc6000f8e38ff */
[----:B------:R-:W-:Y:S02]  /*7580*/  IMAD.X R5, R39, 0x1, R37, P2 ;  /* 0x0000000127057824 */ /* 0x000fe400010e0625 */
[C---:B--2---:R-:W-:Y:S02]  /*7590*/  VIADD R6, R10.reuse, 0xffffffbf ;  /* 0xffffffbf0a067836 */ /* 0x044fe40000000000 */
[----:B------:R-:W-:-:S03]  /*75a0*/  VIADD R9, R10, 0xffffffbd ;  /* 0xffffffbd0a097836 */ /* 0x000fc60000000000 */
[----:B------:R-:W-:Y:S01]  /*75b0*/  ISETP.GE.U32.AND P2, PT, R6, 0x7fffffa0, PT ;  /* 0x7fffffa00600780c */ /* 0x000fe20003f46070 */
[----:B------:R-:W-:-:S05]  /*75c0*/  VIADD R6, R10, 0xffffffbe ;  /* 0xffffffbe0a067836 */ /* 0x000fca0000000000 */
[----:B------:R-:W-:-:S07]  /*75d0*/  ISETP.GE.U32.AND P3, PT, R6, 0x7fffff9f, PT ;  /* 0x7fffff9f0600780c */ /* 0x000fce0003f66070 */
[----:B------:R-:W-:Y:S01]  /*75e0*/  @!PT LDS RZ, [RZ] ;  /* 0x00000000fffff984 */ /* 0x000fe20000000800 */
[----:B------:R-:W-:Y:S01]  /*75f0*/  @!PT LDS RZ, [RZ] ;  /* 0x00000000fffff984 */ /* 0x000fe20000000800 */
[----:B------:R-:W-:Y:S01]  /*7600*/  @!PT LDS RZ, [RZ] ;  /* 0x00000000fffff984 */ /* 0x000fe20000000800 */
[----:B------:R1:W-:Y:S02]  /*7610*/  LDGSTS.E [R7+0x18000], desc[UR18][R4.64], !P2 ;  /* 0x1800000004077fae */ /* 0x0003e4000d1a1012 */
[----:B-1----:R-:W-:-:S05]  /*7620*/  IADD3 R4, P2, PT, R214, R36, RZ ;  /* 0x00000024d6047210 */ /* 0x002fca0007f5e0ff */
[----:B------:R-:W-:Y:S01]  /*7630*/  IMAD.X R5, R215, 0x1, R37, P2 ;  /* 0x00000001d7057824 */ /* 0x000fe200010e0625 */
[----:B------:R-:W-:Y:S02]  /*7640*/  IADD3 R6, P2, PT, R216, R36, RZ ;  /* 0x00000024d8067210 */ /* 0x000fe40007f5e0ff */
[----:B------:R-:W-:-:S03]  /*7650*/  LEA R215, R0, UR10, 0x7 ;  /* 0x0000000a00d77c11 */ /* 0x000fc6000f8e38ff */
[----:B------:R-:W-:Y:S01]  /*7660*/  IMAD.X R7, R217, 0x1, R37, P2 ;  /* 0x00000001d9077824 */ /* 0x000fe200010e0625 */
[----:B------:R-:W-:Y:S01]  /*7670*/  ISETP.GE.U32.AND P2, PT, R9, 0x7fffff9e, PT ;  /* 0x7fffff9e0900780c */ /* 0x000fe20003f46070 */
[----:B------:R1:W-:Y:S01]  /*7680*/  LDGSTS.E [R215+0x18004], desc[UR18][R4.64], !P3 ;  /* 0x1800400004d77fae */ /* 0x0003e2000d9a1012 */
[----:B------:R-:W2:Y:S01]  /*7690*/  S2R R217, SR_TID.X ;  /* 0x0000000000d97919 */ /* 0x000ea20000002100 */
[----:B-1----:R-:W-:-:S10]  /*76a0*/  VIADD R4, R10, 0xffffffbc ;  /* 0xffffffbc0a047836 */ /* 0x002fd40000000000 */
[----:B------:R1:W-:Y:S01]  /*76b0*/  LDGSTS.E [R215+0x18008], desc[UR18][R6.64], !P2 ;  /* 0x1800800006d77fae */ /* 0x0003e2000d1a1012 */
[----:B------:R-:W-:Y:S01]  /*76c0*/  ISETP.GE.U32.AND P3, PT, R4, 0x7fffff9d, PT ;  /* 0x7fffff9d0400780c */ /* 0x000fe20003f66070 */
[----:B------:R-:W-:-:S05]  /*76d0*/  VIADD R4, R10, 0xffffffbb ;  /* 0xffffffbb0a047836 */ /* 0x000fca0000000000 */
[----:B------:R-:W-:Y:S02]  /*76e0*/  ISETP.GE.U32.AND P2, PT, R4, 0x7fffff9c, PT ;  /* 0x7fffff9c0400780c */ /* 0x000fe40003f46070 */
[----:B------:R-:W-:-:S05]  /*76f0*/  IADD3 R4, P4, PT, R218, R36, RZ ;  /* 0x00000024da047210 */ /* 0x000fca0007f9e0ff */
[--C-:B------:R-:W-:Y:S01]  /*7700*/  IMAD.X R5, R219, 0x1, R37.reuse, P4 ;  /* 0x00000001db057824 */ /* 0x100fe200020e0625 */
[----:B-1----:R-:W-:Y:S01]  /*7710*/  IADD3 R6, P4, PT, R220, R36, RZ ;  /* 0x00000024dc067210 */ /* 0x002fe20007f9e0ff */
[----:B------:R-:W1:Y:S03]  /*7720*/  LDC R219, c[0x0][0x3a0] ;  /* 0x0000e800ffdb7b82 */ /* 0x000e660000000800 */
[----:B------:R1:W-:Y:S01]  /*7730*/  LDGSTS.E [R215+0x1800c], desc[UR18][R4.64], !P3 ;  /* 0x1800c00004d77fae */ /* 0x0003e2000d9a1012 */
[----:B------:R-:W-:Y:S01]  /*7740*/  IMAD.X R7, R221, 0x1, R37, P4 ;  /* 0x00000001dd077824 */ /* 0x000fe200020e0625 */
[----:B--2---:R-:W-:-:S04]  /*7750*/  LOP3.LUT R217, R217, 0x1f, RZ, 0xc0, !PT ;  /* 0x0000001fd9d97812 */ /* 0x004fc800078ec0ff */
[----:B------:R2:W-:Y:S01]  /*7760*/  LDGSTS.E [R215+0x18010], desc[UR18][R6.64], !P2 ;  /* 0x1801000006d77fae */ /* 0x0005e2000d1a1012 */
[C---:B-1----:R-:W-:Y:S02]  /*7770*/  VIADD R4, R219.reuse, 0xffffffba ;  /* 0xffffffbadb047836 */ /* 0x042fe40000000000 */
[C---:B------:R-:W-:Y:S02]  /*7780*/  VIADD R9, R219.reuse, 0xffffffa8 ;  /* 0xffffffa8db097836 */ /* 0x040fe40000000000 */
[C---:B------:R-:W-:Y:S01]  /*7790*/  VIADD R214, R219.reuse, 0xffffffa0 ;  /* 0xffffffa0dbd67836 */ /* 0x040fe20000000000 */
[----:B------:R-:W-:Y:S01]  /*77a0*/  ISETP.GE.U32.AND P3, PT, R4, 0x7fffff9b, PT ;  /* 0x7fffff9b0400780c */ /* 0x000fe20003f66070 */
[C---:B------:R-:W-:Y:S02]  /*77b0*/  VIADD R4, R219.reuse, 0xffffffb9 ;  /* 0xffffffb9db047836 */ /* 0x040fe40000000000 */
[----:B------:R-:W-:-:S03]  /*77c0*/  VIADD R216, R219, 0xffffffc0 ;  /* 0xffffffc0dbd87836 */ /* 0x000fc60000000000 */
[----:B------:R-:W-:Y:S02]  /*77d0*/  ISETP.GE.U32.AND P2, PT, R4, 0x7fffff9a, PT ;  /* 0x7fffff9a0400780c */ /* 0x000fe40003f46070 */
[----:B------:R-:W-:-:S05]  /*77e0*/  IADD3 R4, P4, PT, R222, R36, RZ ;  /* 0x00000024de047210 */ /* 0x000fca0007f9e0ff */
[----:B------:R-:W-:Y:S01]  /*77f0*/  IMAD.X R5, R223, 0x1, R37, P4 ;  /* 0x00000001df057824 */ /* 0x000fe200020e0625 */
[----:B--2---:R-:W-:-:S04]  /*7800*/  IADD3 R6, P4, PT, R224, R36, RZ ;  /* 0x00000024e0067210 */ /* 0x004fc80007f9e0ff */
[----:B------:R1:W-:Y:S01]  /*7810*/  LDGSTS.E [R215+0x18014], desc[UR18][R4.64], !P3 ;  /* 0x1801400004d77fae */ /* 0x0003e2000d9a1012 */
[----:B------:R-:W-:-:S05]  /*7820*/  IMAD.X R7, R225, 0x1, R37, P4 ;  /* 0x00000001e1077824 */ /* 0x000fca00020e0625 */
[----:B------:R2:W-:Y:S01]  /*7830*/  LDGSTS.E [R215+0x18018], desc[UR18][R6.64], !P2 ;  /* 0x1801800006d77fae */ /* 0x0005e2000d1a1012 */
[----:B-1----:R-:W-:-:S05]  /*7840*/  VIADD R4, R219, 0xffffffb8 ;  /* 0xffffffb8db047836 */ /* 0x002fca0000000000 */
[----:B------:R-:W-:Y:S01]  /*7850*/  ISETP.GE.U32.AND P3, PT, R4, 0x7fffff99, PT ;  /* 0x7fffff990400780c */ /* 0x000fe20003f66070 */
[----:B------:R-:W-:-:S05]  /*7860*/  VIADD R4, R219, 0xffffffb7 ;  /* 0xffffffb7db047836 */ /* 0x000fca0000000000 */
        /* <DEDUP_REMOVED lines=17> */
[----:B-1----:R-:W-:-:S05]  /*7980*/  IADD3 R4, P2, PT, R234, R36, RZ ;  /* 0x00000024ea047210 */ /* 0x002fca0007f5e0ff */
[----:B------:R-:W-:Y:S02]  /*7990*/  IMAD.X R5, R235, 0x1, R37, P2 ;  /* 0x00000001eb057824 */ /* 0x000fe400010e0625 */
[C---:B--2---:R-:W-:Y:S02]  /*79a0*/  VIADD R7, R219.reuse, 0xffffffb4 ;  /* 0xffffffb4db077836 */ /* 0x044fe40000000000 */
[----:B------:R-:W-:-:S03]  /*79b0*/  VIADD R6, R219, 0xffffffac ;  /* 0xffffffacdb067836 */ /* 0x000fc60000000000 */
[----:B------:R-:W-:Y:S01]  /*79c0*/  ISETP.GE.U32.AND P2, PT, R7, 0x7fffff95, PT ;  /* 0x7fffff950700780c */ /* 0x000fe20003f46070 */
[C---:B------:R-:W-:Y:S01]  /*79d0*/  VIADD R7, R219.reuse, 0xffffffad ;  /* 0xffffffaddb077836 */ /* 0x040fe20000000000 */
[----:B------:R-:W-:Y:S01]  /*79e0*/  ISETP.GE.U32.AND P6, PT, R6, 0x7fffff8d, PT ;  /* 0x7fffff8d0600780c */ /* 0x000fe20003fc6070 */
[----:B------:R-:W-:-:S03]  /*79f0*/  VIADD R6, R219, 0xffffffae ;  /* 0xffffffaedb067836 */ /* 0x000fc60000000000 */
[----:B------:R-:W-:Y:S01]  /*7a00*/  ISETP.GE.U32.AND P3, PT, R7, 0x7fffff8e, PT ;  /* 0x7fffff8e0700780c */ /* 0x000fe20003f66070 */
[----:B------:R-:W-:Y:S01]  /*7a10*/  VIADD R7, R219, 0xffffffaf ;  /* 0xffffffafdb077836 */ /* 0x000fe20000000000 */
[----:B------:R-:W-:Y:S02]  /*7a20*/  ISETP.GE.U32.AND P4, PT, R6, 0x7fffff8f, PT ;  /* 0x7fffff8f0600780c */ /* 0x000fe40003f86070 */
[----:B------:R-:W-:Y:S02]  /*7a30*/  SEL R6, RZ, 0x1, P6 ;  /* 0x00000001ff067807 */ /* 0x000fe40003000000 */
[----:B------:R-:W-:Y:S01]  /*7a40*/  ISETP.GE.U32.AND P6, PT, R9, 0x7fffff89, PT ;  /* 0x7fffff890900780c */ /* 0x000fe20003fc6070 */
[----:B------:R-:W-:Y:S01]  /*7a50*/  VIADD R9, R219, 0xffffffa9 ;  /* 0xffffffa9db097836 */ /* 0x000fe20000000000 */
[----:B------:R-:W-:Y:S01]  /*7a60*/  ISETP.GE.U32.AND P5, PT, R7, 0x7fffff90, PT ;  /* 0x7fffff900700780c */ /* 0x000fe20003fa6070 */
[----:B------:R1:W-:Y:S01]  /*7a70*/  LDGSTS.E [R215+0x1802c], desc[UR18][R4.64], !P2 ;  /* 0x1802c00004d77fae */ /* 0x0003e2000d1a1012 */
[----:B------:R-:W-:-:S02]  /*7a80*/  SEL R7, RZ, 0x1fffe, P3 ;  /* 0x0001fffeff077807 */ /* 0x000fc40001800000 */
[----:B------:R-:W-:Y:S01]  /*7a90*/  ISETP.GE.U32.AND P3, PT, R9, 0x7fffff8a, PT ;  /* 0x7fffff8a0900780c */ /* 0x000fe20003f66070 */
[C---:B------:R-:W-:Y:S02]  /*7aa0*/  VIADD R9, R219.reuse, 0xffffffab ;  /* 0xffffffabdb097836 */ /* 0x040fe40000000000 */
[----:B------:R-:W-:Y:S02]  /*7ab0*/  IMAD.IADD R6, R6, 0x1, R7 ;  /* 0x0000000106067824 */ /* 0x000fe400078e0207 */
[----:B------:R-:W-:-:S03]  /*7ac0*/  VIADD R7, R219, 0xffffffaa ;  /* 0xffffffaadb077836 */ /* 0x000fc60000000000 */
[----:B------:R-:W-:Y:S02]  /*7ad0*/  LOP3.LUT R6, R6, 0x3, RZ, 0xc0, !PT ;  /* 0x0000000306067812 */ /* 0x000fe400078ec0ff */
[----:B-1----:R-:W-:Y:S02]  /*7ae0*/  SEL R4, RZ, 0x1, P6 ;  /* 0x00000001ff047807 */ /* 0x002fe40003000000 */
[----:B------:R-:W-:Y:S02]  /*7af0*/  SEL R5, RZ, 0x1fffe, P3 ;  /* 0x0001fffeff057807 */ /* 0x000fe40001800000 */
[----:B------:R-:W-:Y:S02]  /*7b00*/  ISETP.GE.U32.AND P2, PT, R7, 0x7fffff8b, PT ;  /* 0x7fffff8b0700780c */ /* 0x000fe40003f46070 */
[----:B------:R-:W-:Y:S01]  /*7b10*/  SEL R7, RZ, 0x7fff8, P5 ;  /* 0x0007fff8ff077807 */ /* 0x000fe20002800000 */
[----:B------:R-:W-:Y:S01]  /*7b20*/  IMAD.IADD R4, R4, 0x1, R5 ;  /* 0x0000000104047824 */ /* 0x000fe200078e0205 */
[----:B------:R-:W-:-:S02]  /*7b30*/  SEL R5, RZ, 0x4, P4 ;  /* 0x00000004ff057807 */ /* 0x000fc40002000000 */
[----:B------:R-:W-:Y:S02]  /*7b40*/  ISETP.GE.U32.AND P3, PT, R9, 0x7fffff8c, PT ;  /* 0x7fffff8c0900780c */ /* 0x000fe40003f66070 */
[----:B------:R-:W-:Y:S02]  /*7b50*/  IADD3 R6, PT, PT, R6, R7, R5 ;  /* 0x0000000706067210 */ /* 0x000fe40007ffe005 */
[----:B------:R-:W-:Y:S02]  /*7b60*/  SEL R5, RZ, 0x4, P2 ;  /* 0x00000004ff057807 */ /* 0x000fe40001000000 */
[----:B------:R-:W-:Y:S02]  /*7b70*/  LOP3.LUT R4, R4, 0x3, RZ, 0xc0, !PT ;  /* 0x0000000304047812 */ /* 0x000fe400078ec0ff */
[----:B------:R-:W-:Y:S02]  /*7b80*/  SEL R7, RZ, 0x7fff8, P3 ;  /* 0x0007fff8ff077807 */ /* 0x000fe40001800000 */
[----:B------:R-:W-:-:S02]  /*7b90*/  ISETP.GE.U32.AND P3, PT, R214, 0x7fffff81, PT ;  /* 0x7fffff81d600780c */ /* 0x000fc40003f66070 */
[----:B------:R-:W-:Y:S01]  /*7ba0*/  IADD3 R4, PT, PT, R4, R7, R5 ;  /* 0x0000000704047210 */ /* 0x000fe20007ffe005 */
[----:B------:R-:W-:Y:S01]  /*7bb0*/  VIADD R5, R219, 0xffffffa1 ;  /* 0xffffffa1db057836 */ /* 0x000fe20000000000 */
[----:B------:R-:W-:-:S04]  /*7bc0*/  SEL R7, RZ, 0x1, P3 ;  /* 0x00000001ff077807 */ /* 0x000fc80001800000 */
[----:B------:R-:W-:Y:S01]  /*7bd0*/  ISETP.GE.U32.AND P4, PT, R5, 0x7fffff82, PT ;  /* 0x7fffff820500780c */ /* 0x000fe20003f86070 */
[----:B------:R-:W-:-:S05]  /*7be0*/  VIADD R5, R219, 0xffffffa2 ;  /* 0xffffffa2db057836 */ /* 0x000fca0000000000 */
[----:B------:R-:W-:Y:S02]  /*7bf0*/  ISETP.GE.U32.AND P2, PT, R5, 0x7fffff83, PT ;  /* 0x7fffff830500780c */ /* 0x000fe40003f46070 */
[----:B------:R-:W-:-:S05]  /*7c00*/  SEL R5, RZ, 0x1fffe, P4 ;  /* 0x0001fffeff057807 */ /* 0x000fca0002000000 */
[----:B------:R-:W-:Y:S02]  /*7c10*/  IMAD.IADD R5, R7, 0x1, R5 ;  /* 0x0000000107057824 */ /* 0x000fe400078e0205 */
[----:B------:R-:W-:-:S03]  /*7c20*/  VIADD R7, R219, 0xffffffa3 ;  /* 0xffffffa3db077836 */ /* 0x000fc60000000000 */
[----:B------:R-:W-:Y:S02]  /*7c30*/  LOP3.LUT R5, R5, 0x3, RZ, 0xc0, !PT ;  /* 0x0000000305057812 */ /* 0x000fe400078ec0ff */
[----:B------:R-:W-:Y:S02]  /*7c40*/  ISETP.GE.U32.AND P4, PT, R7, 0x7fffff84, PT ;  /* 0x7fffff840700780c */ /* 0x000fe40003f86070 */
[----:B------:R-:W-:Y:S02]  /*7c50*/  SEL R7, RZ, 0x4, P2 ;  /* 0x00000004ff077807 */ /* 0x000fe40001000000 */
[----:B------:R-:W-:-:S04]  /*7c60*/  SEL R9, RZ, 0x7fff8, P4 ;  /* 0x0007fff8ff097807 */ /* 0x000fc80002000000 */
[----:B------:R-:W-:Y:S01]  /*7c70*/  IADD3 R5, PT, PT, R5, R9, R7 ;  /* 0x0000000905057210 */ /* 0x000fe20007ffe007 */
[----:B------:R-:W-:-:S03]  /*7c80*/  VIADD R7, R219, 0xffffffa4 ;  /* 0xffffffa4db077836 */ /* 0x000fc60000000000 */
[----:B------:R-:W-:Y:S02]  /*7c90*/  LOP3.LUT R5, R5, 0xf, RZ, 0xc0, !PT ;  /* 0x0000000f05057812 */ /* 0x000fe400078ec0ff */
[----:B------:R-:W-:Y:S01]  /*7ca0*/  ISETP.GE.U32.AND P4, PT, R7, 0x7fffff85, PT ;  /* 0x7fffff850700780c */ /* 0x000fe20003f86070 */
[----:B------:R-:W-:-:S05]  /*7cb0*/  VIADD R7, R219, 0xffffffa5 ;  /* 0xffffffa5db077836 */ /* 0x000fca0000000000 */
[----:B------:R-:W-:Y:S01]  /*7cc0*/  ISETP.GE.U32.AND P5, PT, R7, 0x7fffff86, PT ;  /* 0x7fffff860700780c */ /* 0x000fe20003fa6070 */
[----:B------:R-:W-:-:S03]  /*7cd0*/  VIADD R7, R219, 0xffffffa6 ;  /* 0xffffffa6db077836 */ /* 0x000fc60000000000 */
[----:B------:R-:W-:Y:S02]  /*7ce0*/  SEL R9, RZ, 0x1fffe, P5 ;  /* 0x0001fffeff097807 */ /* 0x000fe40002800000 */
        /* <DEDUP_REMOVED lines=9> */
[----:B------:R-:W-:Y:S01]  /*7d80*/  IMAD.SHL.U32 R9, R4, 0x100, RZ ;  /* 0x0000010004097824 */ /* 0x000fe200078e00ff */
[----:B------:R-:W-:-:S03]  /*7d90*/  IADD3 R4, P4, PT, R236, R36, RZ ;  /* 0x00000024ec047210 */ /* 0x000fc60007f9e0ff */
[----:B------:R-:W-:Y:S01]  /*7da0*/  IMAD R7, R7, 0x10, R5 ;  /* 0x0000001007077824 */ /* 0x000fe200078e0205 */
[----:B------:R-:W-:Y:S01]  /*7db0*/  LOP3.LUT R9, R9, 0xf00, RZ, 0xe2, !PT ;  /* 0x00000f0009097812 */ /* 0x000fe200078ee2ff */
[----:B------:R-:W-:-:S03]  /*7dc0*/  VIADD R5, R219, 0xffffffb3 ;  /* 0xffffffb3db057836 */ /* 0x000fc60000000000 */
[----:B------:R-:W-:Y:S01]  /*7dd0*/  LOP3.LUT R7, R7, 0xff, RZ, 0xc0, !PT ;  /* 0x000000ff07077812 */ /* 0x000fe200078ec0ff */
[----:B------:R-:W-:Y:S01]  /*7de0*/  IMAD R6, R6, 0x1000, R9 ;  /* 0x0000100006067824 */ /* 0x000fe200078e0209 */
[----:B------:R-:W-:Y:S01]  /*7df0*/  ISETP.GE.U32.AND P2, PT, R5, 0x7fffff94, PT ;  /* 0x7fffff940500780c */ /* 0x000fe20003f46070 */
[----:B------:R-:W-:Y:S01]  /*7e00*/  IMAD.X R5, R237, 0x1, R37, P4 ;  /* 0x00000001ed057824 */ /* 0x000fe200020e0625 */
[----:B------:R-:W-:Y:S01]  /*7e10*/  SHF.R.S32.HI R237, RZ, 0x1f, R47 ;  /* 0x0000001fffed7819 */ /* 0x000fe2000001142f */
[----:B------:R-:W-:Y:S01]  /*7e20*/  IMAD.IADD R9, R6, 0x1, R7 ;  /* 0x0000000106097824 */ /* 0x000fe200078e0207 */
[----:B------:R-:W-:Y:S02]  /*7e30*/  IADD3 R10, P4, PT, R82, R38, RZ ;  /* 0x00000026520a7210 */ /* 0x000fe40007f9e0ff */
[----:B------:R-:W-:Y:S02]  /*7e40*/  SHF.L.U64.HI R39, R47, 0x2, R237 ;  /* 0x000000022f277819 */ /* 0x000fe400000102ed */
[----:B------:R-:W-:-:S03]  /*7e50*/  LOP3.LUT R9, R9, 0xffff, RZ, 0xc0, !PT ;  /* 0x0000ffff09097812 */ /* 0x000fc600078ec0ff */
[--C-:B------:R-:W-:Y:S01]  /*7e60*/  IMAD.X R11, R83, 0x1, R39.reuse, P4 ;  /* 0x00000001530b7824 */ /* 0x100fe200020e0627 */
[-C--:B------:R-:W-:Y:S01]  /*7e70*/  IADD3 R14, P4, PT, R86, R38.reuse, RZ ;  /* 0x00000026560e7210 */ /* 0x080fe20007f9e0ff */
[----:B------:R1:W-:Y:S04]  /*7e80*/  LDGSTS.E [R215+0x18030], desc[UR18][R4.64], !P2 ;  /* 0x1803000004d77fae */ /* 0x0003e8000d1a1012 */
[----:B------:R-:W-:Y:S01]  /*7e90*/  IMAD.X R15, R87, 0x1, R39, P4 ;  /* 0x00000001570f7824 */ /* 0x000fe200020e0627 */
[----:B------:R-:W-:-:S05]  /*7ea0*/  IADD3 R18, P4, PT, R90, R38, RZ ;  /* 0x000000265a127210 */ /* 0x000fca0007f9e0ff */
[----:B------:R-:W-:Y:S01]  /*7eb0*/  IMAD.X R19, R91, 0x1, R39, P4 ;  /* 0x000000015b137824 */ /* 0x000fe200020e0627 */
[-C--:B------:R-:W-:Y:S02]  /*7ec0*/  IADD3 R22, P4, PT, R94, R38.reuse, RZ ;  /* 0x000000265e167210 */ /* 0x080fe40007f9e0ff */
[----:B-1----:R-:W-:-:S03]  /*7ed0*/  IADD3 R4, P2, PT, R78, R38, RZ ;  /* 0x000000264e047210 */ /* 0x002fc60007f5e0ff */
[--C-:B------:R-:W-:Y:S01]  /*7ee0*/  IMAD.X R23, R95, 0x1, R39.reuse, P4 ;  /* 0x000000015f177824 */ /* 0x100fe200020e0627 */
[-C--:B------:R-:W-:Y:S01]  /*7ef0*/  IADD3 R26, P4, PT, R98, R38.reuse, RZ ;  /* 0x00000026621a7210 */ /* 0x080fe20007f9e0ff */
[----:B------:R-:W-:Y:S01]  /*7f00*/  IMAD.X R5, R79, 0x1, R39, P2 ;  /* 0x000000014f057824 */ /* 0x000fe200010e0627 */
[----:B------:R-:W-:-:S03]  /*7f10*/  IADD3 R6, P2, PT, R80, R38, RZ ;  /* 0x0000002650067210 */ /* 0x000fc60007f5e0ff */
        /* <DEDUP_REMOVED lines=58> */
[--C-:B------:R-:W-:Y:S01]  /*82c0*/  IMAD.X R107, R137, 0x1, R39.reuse, P2 ;  /* 0x00000001896b7824 */ /* 0x100fe200010e0627 */
[----:B------:R-:W-:Y:S02]  /*82d0*/  IADD3 R112, P2, PT, R142, R38, RZ ;  /* 0x000000268e707210 */ /* 0x000fe40007f5e0ff */
[----:B------:R-:W-:Y:S01]  /*82e0*/  IADD3 R158, P5, PT, R210, R36, RZ ;  /* 0x00000024d29e7210 */ /* 0x000fe20007fbe0ff */
[--C-:B------:R-:W-:Y:S01]  /*82f0*/  IMAD.X R129, R159, 0x1, R39.reuse, P4 ;  /* 0x000000019f817824 */ /* 0x100fe200020e0627 */
[-C--:B------:R-:W-:Y:S01]  /*8300*/  IADD3 R132, P4, PT, R162, R38.reuse, RZ ;  /* 0x00000026a2847210 */ /* 0x080fe20007f9e0ff */
[----:B------:R-:W-:Y:S01]  /*8310*/  IMAD.X R113, R143, 0x1, R39, P2 ;  /* 0x000000018f717824 */ /* 0x000fe200010e0627 */
[-C--:B------:R-:W-:Y:S01]  /*8320*/  IADD3 R114, P2, PT, R144, R38.reuse, RZ ;  /* 0x0000002690727210 */ /* 0x080fe20007f5e0ff */
[----:B------:R-:W-:Y:S01]  /*8330*/  IMAD.X R159, R211, 0x1, R37, P5 ;  /* 0x00000001d39f7824 */ /* 0x000fe200028e0625 */
[----:B------:R-:W-:Y:S01]  /*8340*/  SHF.R.U32.HI R162, RZ, 0xf, R9 ;  /* 0x0000000fffa27819 */ /* 0x000fe20000011609 */
        /* <DEDUP_REMOVED lines=11> */
[-C--:B------:R-:W-:Y:S01]  /*8400*/  IADD3 R126, P2, PT, R156, R38.reuse, RZ ;  /* 0x000000269c7e7210 */ /* 0x080fe20007f5e0ff */
[----:B------:R-:W-:Y:S02]  /*8410*/  VIADD R156, R219, 0xffffffb1 ;  /* 0xffffffb1db9c7836 */ /* 0x000fe40000000000 */
[--C-:B------:R-:W-:Y:S01]  /*8420*/  IMAD.X R145, R175, 0x1, R39.reuse, P4 ;  /* 0x00000001af917824 */ /* 0x100fe200020e0627 */
[-C--:B------:R-:W-:Y:S01]  /*8430*/  IADD3 R148, P4, PT, R178, R38.reuse, RZ ;  /* 0x00000026b2947210 */ /* 0x080fe20007f9e0ff */
[----:B------:R-:W-:Y:S01]  /*8440*/  IMAD.X R127, R157, 0x1, R39, P2 ;  /* 0x000000019d7f7824 */ /* 0x000fe200010e0627 */
[----:B------:R-:W-:Y:S01]  /*8450*/  IADD3 R130, P2, PT, R160, R38, RZ ;  /* 0x00000026a0827210 */ /* 0x000fe20007f5e0ff */
[----:B------:R-:W-:-:S02]  /*8460*/  VIADD R157, R219, 0xffffffb2 ;  /* 0xffffffb2db9d7836 */ /* 0x000fc40000000000 */
[--C-:B------:R-:W-:Y:S01]  /*8470*/  IMAD.X R149, R179, 0x1, R39.reuse, P4 ;  /* 0x00000001b3957824 */ /* 0x100fe200020e0627 */
[----:B------:R-:W-:Y:S01]  /*8480*/  IADD3 R50, P4, PT, R50, R36, RZ ;  /* 0x0000002432327210 */ /* 0x000fe20007f9e0ff */
[----:B------:R-:W-:Y:S01]  /*8490*/  IMAD.X R131, R161, 0x1, R39, P2 ;  /* 0x00000001a1837824 */ /* 0x000fe200010e0627 */
[----:B------:R-:W-:Y:S01]  /*84a0*/  IADD3 R134, P2, PT, R164, R38, RZ ;  /* 0x00000026a4867210 */ /* 0x000fe20007f5e0ff */
[----:B------:R-:W-:Y:S02]  /*84b0*/  VIADD R160, R219, 0xffffffb0 ;  /* 0xffffffb0dba07836 */ /* 0x000fe40000000000 */
[----:B------:R-:W-:Y:S01]  /*84c0*/  IMAD.X R51, R51, 0x1, R37, P4 ;  /* 0x0000000133337824 */ /* 0x000fe200020e0625 */
[----:B------:R-:W-:Y:S01]  /*84d0*/  IADD3 R54, P4, PT, R54, R36, RZ ;  /* 0x0000002436367210 */ /* 0x000fe20007f9e0ff */
[----:B------:R-:W-:Y:S01]  /*84e0*/  IMAD.X R135, R165, 0x1, R39, P2 ;  /* 0x00000001a5877824 */ /* 0x000fe200010e0627 */
[----:B------:R-:W-:Y:S02]  /*84f0*/  IADD3 R138, P2, PT, R168, R38, RZ ;  /* 0x00000026a88a7210 */ /* 0x000fe40007f5e0ff */
[----:B------:R-:W-:Y:S01]  /*8500*/  ISETP.GE.U32.AND P5, PT, R160, 0x7fffff91, PT ;  /* 0x7fffff91a000780c */ /* 0x000fe20003fa6070 */
[----:B------:R-:W-:Y:S01]  /*8510*/  IMAD.X R55, R55, 0x1, R37, P4 ;  /* 0x0000000137377824 */ /* 0x000fe200020e0625 */
[----:B------:R-:W-:Y:S01]  /*8520*/  IADD3 R58, P4, PT, R58, R36, RZ ;  /* 0x000000243a3a7210 */ /* 0x000fe20007f9e0ff */
[----:B------:R-:W-:Y:S01]  /*8530*/  IMAD.X R139, R169, 0x1, R39, P2 ;  /* 0x00000001a98b7824 */ /* 0x000fe200010e0627 */
[----:B------:R-:W-:-:S03]  /*8540*/  IADD3 R142, P2, PT, R172, R38, RZ ;  /* 0x00000026ac8e7210 */ /* 0x000fc60007f5e0ff */
[----:B------:R-:W-:Y:S01]  /*8550*/  IMAD.X R59, R59, 0x1, R37, P4 ;  /* 0x000000013b3b7824 */ /* 0x000fe200020e0625 */
[----:B------:R-:W-:Y:S01]  /*8560*/  IADD3 R62, P4, PT, R62, R36, RZ ;  /* 0x000000243e3e7210 */ /* 0x000fe20007f9e0ff */
[----:B------:R-:W-:Y:S01]  /*8570*/  IMAD.X R143, R173, 0x1, R39, P2 ;  /* 0x00000001ad8f7824 */ /* 0x000fe200010e0627 */
[----:B------:R-:W-:-:S03]  /*8580*/  IADD3 R146, P2, PT, R176, R38, RZ ;  /* 0x00000026b0927210 */ /* 0x000fc60007f5e0ff */
[----:B------:R-:W-:Y:S01]  /*8590*/  IMAD.X R63, R63, 0x1, R37, P4 ;  /* 0x000000013f3f7824 */ /* 0x000fe200020e0625 */
        /* <DEDUP_REMOVED lines=20> */
[----:B------:R-:W-:Y:S01]  /*86e0*/  ISETP.GE.U32.AND P4, PT, R156, 0x7fffff92, PT ;  /* 0x7fffff929c00780c */ /* 0x000fe20003f86070 */
[----:B------:R-:W-:Y:S01]  /*86f0*/  IMAD.X R65, R65, 0x1, R37, P2 ;  /* 0x0000000141417824 */ /* 0x000fe200010e0625 */
[----:B------:R-:W-:Y:S02]  /*8700*/  IADD3 R68, P2, PT, R68, R36, RZ ;  /* 0x0000002444447210 */ /* 0x000fe40007f5e0ff */
[----:B------:R-:W-:-:S03]  /*8710*/  IADD3 R156, P6, PT, R180, R38, RZ ;  /* 0x00000026b49c7210 */ /* 0x000fc60007fde0ff */
[----:B------:R-:W-:Y:S01]  /*8720*/  IMAD.X R69, R69, 0x1, R37, P2 ;  /* 0x0000000145457824 */ /* 0x000fe200010e0625 */
[----:B------:R-:W-:-:S05]  /*8730*/  IADD3 R72, P2, PT, R72, R36, RZ ;  /* 0x0000002448487210 */ /* 0x000fca0007f5e0ff */
[----:B------:R-:W-:Y:S01]  /*8740*/  IMAD.X R73, R73, 0x1, R37, P2 ;  /* 0x0000000149497824 */ /* 0x000fe200010e0625 */
[----:B------:R-:W-:-:S05]  /*8750*/  IADD3 R76, P2, PT, R76, R36, RZ ;  /* 0x000000244c4c7210 */ /* 0x000fca0007f5e0ff */
[----:B------:R-:W-:Y:S01]  /*8760*/  IMAD.X R77, R77, 0x1, R37, P2 ;  /* 0x000000014d4d7824 */ /* 0x000fe200010e0625 */
[----:B------:R-:W-:-:S05]  /*8770*/  IADD3 R152, P2, PT, R206, R36, RZ ;  /* 0x00000024ce987210 */ /* 0x000fca0007f5e0ff */
[----:B------:R-:W-:Y:S01]  /*8780*/  IMAD.X R153, R207, 0x1, R37, P2 ;  /* 0x00000001cf997824 */ /* 0x000fe200010e0625 */
[----:B------:R-:W-:Y:S01]  /*8790*/  ISETP.GE.U32.AND P2, PT, R157, 0x7fffff93, PT ;  /* 0x7fffff939d00780c */ /* 0x000fe20003f46070 */
[----:B------:R-:W-:Y:S01]  /*87a0*/  IMAD.X R157, R181, 0x1, R39, P6 ;  /* 0x00000001b59d7824 */ /* 0x000fe200030e0627 */
[----:B------:R-:W-:-:S05]  /*87b0*/  IADD3 R160, P6, PT, R182, R38, RZ ;  /* 0x00000026b6a07210 */ /* 0x000fca0007fde0ff */
[----:B------:R-:W-:-:S06]  /*87c0*/  IMAD.X R161, R183, 0x1, R39, P6 ;  /* 0x00000001b7a17824 */ /* 0x000fcc00030e0627 */
[----:B------:R1:W-:Y:S01]  /*87d0*/  LDGSTS.E [R215+0x18034], desc[UR18][R48.64], !P2 ;  /* 0x1803400030d77fae */ /* 0x0003e2000d1a1012 */
[----:B------:R-:W-:Y:S02]  /*87e0*/  LOP3.LUT P2, RZ, R162, 0x1, RZ, 0xc0, !PT ;  /* 0x00000001a2ff7812 */ /* 0x000fe4000784c0ff */
[--C-:B------:R-:W-:Y:S01]  /*87f0*/  SHF.R.U32.HI R162, RZ, 0xc, R9.reuse ;  /* 0x0000000cffa27819 */ /* 0x100fe20000011609 */
[----:B------:R2:W-:Y:S04]  /*8800*/  LDGSTS.E [R215+0x18038], desc[UR18][R50.64], !P4 ;  /* 0x1803800032d77fae */ /* 0x0005e8000e1a1012 */
[----:B------:R3:W-:Y:S01]  /*8810*/  LDGSTS.E [R215+0x1803c], desc[UR18][R52.64], !P5 ;  /* 0x1803c00034d77fae */ /* 0x0007e2000e9a1012 */
[----:B-1----:R-:W-:-:S05]  /*8820*/  SHF.R.U32.HI R49, RZ, 0xe, R9 ;  /* 0x0000000eff317819 */ /* 0x002fca0000011609 */
[----:B------:R1:W-:Y:S01]  /*8830*/  LDGSTS.E [R215+0x18040], desc[UR18][R54.64], P2 ;  /* 0x1804000036d77fae */ /* 0x0003e200091a1012 */
[----:B------:R-:W-:Y:S02]  /*8840*/  LOP3.LUT P2, RZ, R162, 0x1, RZ, 0xc0, !PT ;  /* 0x00000001a2ff7812 */ /* 0x000fe4000784c0ff */
[-C--:B--2---:R-:W-:Y:S02]  /*8850*/  IADD3 R50, P4, PT, R186, R38.reuse, RZ ;  /* 0x00000026ba327210 */ /* 0x084fe40007f9e0ff */
[----:B------:R-:W-:Y:S02]  /*8860*/  LOP3.LUT P5, RZ, R49, 0x1, RZ, 0xc0, !PT ;  /* 0x0000000131ff7812 */ /* 0x000fe400078ac0ff */
[----:B---3--:R-:W-:Y:S01]  /*8870*/  SHF.R.U32.HI R53, RZ, 0xd, R9 ;  /* 0x0000000dff357819 */ /* 0x008fe20000011609 */
[----:B------:R-:W-:Y:S01]  /*8880*/  IMAD.X R51, R187, 0x1, R39, P4 ;  /* 0x00000001bb337824 */ /* 0x000fe200020e0627 */
[----:B------:R-:W-:Y:S01]  /*8890*/  IADD3 R48, P6, PT, R184, R38, RZ ;  /* 0x00000026b8307210 */ /* 0x000fe20007fde0ff */
[----:B------:R-:W-:Y:S01]  /*88a0*/  VIADD R184, R219, 0x1f ;  /* 0x0000001fdbb87836 */ /* 0x000fe20000000000 */
[----:B------:R-:W-:-:S02]  /*88b0*/  LOP3.LUT P4, RZ, R53, 0x1, RZ, 0xc0, !PT ;  /* 0x0000000135ff7812 */ /* 0x000fc4000788c0ff */
[----:B-1----:R-:W-:Y:S01]  /*88c0*/  SHF.R.U32.HI R54, RZ, 0xb, R9 ;  /* 0x0000000bff367819 */ /* 0x002fe20000011609 */
[----:B------:R-:W-:Y:S01]  /*88d0*/  IMAD.X R49, R185, 0x1, R39, P6 ;  /* 0x00000001b9317824 */ /* 0x000fe200030e0627 */
[----:B------:R-:W-:Y:S02]  /*88e0*/  SHF.R.U32.HI R55, RZ, 0xa, R9 ;  /* 0x0000000aff377819 */ /* 0x000fe40000011609 */
[----:B------:R-:W-:Y:S01]  /*88f0*/  IADD3 R52, P6, PT, R188, R38, RZ ;  /* 0x00000026bc347210 */ /* 0x000fe20007fde0ff */
[----:B------:R1:W-:Y:S01]  /*8900*/  LDGSTS.E [R215+0x18044], desc[UR18][R56.64], P5 ;  /* 0x1804400038d77fae */ /* 0x0003e2000a9a1012 */
[----:B------:R-:W-:-:S03]  /*8910*/  LOP3.LUT P5, RZ, R54, 0x1, RZ, 0xc0, !PT ;  /* 0x0000000136ff7812 */ /* 0x000fc600078ac0ff */
[----:B------:R-:W-:Y:S01]  /*8920*/  IMAD.X R53, R189, 0x1, R39, P6 ;  /* 0x00000001bd357824 */ /* 0x000fe200030e0627 */
[----:B------:R-:W-:Y:S01]  /*8930*/  IADD3 R54, P6, PT, R190, R38, RZ ;  /* 0x00000026be367210 */ /* 0x000fe20007fde0ff */
[----:B------:R2:W-:Y:S01]  /*8940*/  LDGSTS.E [R215+0x18048], desc[UR18][R58.64], P4 ;  /* 0x180480003ad77fae */ /* 0x0005e2000a1a1012 */
[----:B------:R-:W-:-:S03]  /*8950*/  LOP3.LUT P4, RZ, R55, 0x1, RZ, 0xc0, !PT ;  /* 0x0000000137ff7812 */ /* 0x000fc6000788c0ff */
[----:B------:R-:W-:Y:S01]  /*8960*/  LDGSTS.E [R215+0x1804c], desc[UR18][R60.64], P2 ;  /* 0x1804c0003cd77fae */ /* 0x000fe200091a1012 */
[----:B------:R-:W-:Y:S01]  /*8970*/  IMAD.X R55, R191, 0x1, R39, P6 ;  /* 0x00000001bf377824 */ /* 0x000fe200030e0627 */
[--C-:B-1----:R-:W-:Y:S02]  /*8980*/  SHF.R.U32.HI R56, RZ, 0x9, R9.reuse ;  /* 0x00000009ff387819 */ /* 0x102fe40000011609 */
[--C-:B------:R-:W-:Y:S01]  /*8990*/  SHF.R.U32.HI R57, RZ, 0x7, R9.reuse ;  /* 0x00000007ff397819 */ /* 0x100fe20000011609 */
[----:B------:R1:W-:Y:S01]  /*89a0*/  LDGSTS.E [R215+0x18050], desc[UR18][R62.64], P5 ;  /* 0x180500003ed77fae */ /* 0x0003e2000a9a1012 */
[----:B------:R-:W-:Y:S02]  /*89b0*/  LOP3.LUT P2, RZ, R56, 0x1, RZ, 0xc0, !PT ;  /* 0x0000000138ff7812 */ /* 0x000fe4000784c0ff */
[----:B------:R-:W-:Y:S02]  /*89c0*/  SHF.R.U32.HI R56, RZ, 0x8, R9 ;  /* 0x00000008ff387819 */ /* 0x000fe40000011609 */
[----:B------:R3:W-:Y:S01]  /*89d0*/  LDGSTS.E [R215+0x18054], desc[UR18][R64.64], P4 ;  /* 0x1805400040d77fae */ /* 0x0007e2000a1a1012 */
[----:B------:R-:W-:-:S02]  /*89e0*/  LOP3.LUT P4, RZ, R57, 0x1, RZ, 0xc0, !PT ;  /* 0x0000000139ff7812 */ /* 0x000fc4000788c0ff */
[----:B------:R-:W-:Y:S02]  /*89f0*/  LOP3.LUT P5, RZ, R56, 0x1, RZ, 0xc0, !PT ;  /* 0x0000000138ff7812 */ /* 0x000fe400078ac0ff */
[--C-:B--2---:R-:W-:Y:S02]  /*8a00*/  SHF.R.U32.HI R58, RZ, 0x6, R9.reuse ;  /* 0x00000006ff3a7819 */ /* 0x104fe40000011609 */
[--C-:B------:R-:W-:Y:S02]  /*8a10*/  SHF.R.U32.HI R59, RZ, 0x5, R9.reuse ;  /* 0x00000005ff3b7819 */ /* 0x100fe40000011609 */
[----:B------:R-:W-:Y:S01]  /*8a20*/  LDGSTS.E [R215+0x18058], desc[UR18][R66.64], P2 ;  /* 0x1805800042d77fae */ /* 0x000fe200091a1012 */
[----:B------:R-:W-:Y:S02]  /*8a30*/  LOP3.LUT P2, RZ, R58, 0x1, RZ, 0xc0, !PT ;  /* 0x000000013aff7812 */ /* 0x000fe4000784c0ff */
[--C-:B-1----:R-:W-:Y:S02]  /*8a40*/  SHF.R.U32.HI R63, RZ, 0x4, R9.reuse ;  /* 0x00000004ff3f7819 */ /* 0x102fe40000011609 */
[----:B---3--:R-:W-:-:S02]  /*8a50*/  SHF.R.U32.HI R64, RZ, 0x3, R9 ;  /* 0x00000003ff407819 */ /* 0x008fc40000011609 */
[----:B------:R1:W-:Y:S01]  /*8a60*/  LDGSTS.E [R215+0x1805c], desc[UR18][R68.64], P5 ;  /* 0x1805c00044d77fae */ /* 0x0003e2000a9a1012 */
[----:B------:R-:W-:Y:S02]  /*8a70*/  LOP3.LUT P5, RZ, R59, 0x1, RZ, 0xc0, !PT ;  /* 0x000000013bff7812 */ /* 0x000fe400078ac0ff */
[--C-:B------:R-:W-:Y:S01]  /*8a80*/  SHF.R.U32.HI R65, RZ, 0x2, R9.reuse ;  /* 0x00000002ff417819 */ /* 0x100fe20000011609 */
[----:B------:R2:W-:Y:S01]  /*8a90*/  LDGSTS.E [R215+0x18060], desc[UR18][R70.64], P4 ;  /* 0x1806000046d77fae */ /* 0x0005e2000a1a1012 */
[----:B------:R-:W-:Y:S02]  /*8aa0*/  IADD3 R60, P4, PT, R196, R38, RZ ;  /* 0x00000026c43c7210 */ /* 0x000fe40007f9e0ff */
[----:B------:R-:W-:Y:S01]  /*8ab0*/  SHF.R.U32.HI R9, RZ, 0x1, R9 ;  /* 0x00000001ff097819 */ /* 0x000fe20000011609 */
[----:B------:R2:W-:Y:S01]  /*8ac0*/  LDGSTS.E [R215+0x18064], desc[UR18][R72.64], P2 ;  /* 0x1806400048d77fae */ /* 0x0005e200091a1012 */
[----:B------:R-:W-:Y:S01]  /*8ad0*/  ISETP.GE.AND P2, PT, R217, R216, PT ;  /* 0x000000d8d900720c */ /* 0x000fe20003f46270 */
[----:B------:R-:W-:Y:S01]  /*8ae0*/  IMAD.X R61, R197, 0x1, R39, P4 ;  /* 0x00000001c53d7824 */ /* 0x000fe200020e0627 */
[----:B------:R-:W-:-:S02]  /*8af0*/  LOP3.LUT P4, RZ, R63, 0x1, RZ, 0xc0, !PT ;  /* 0x000000013fff7812 */ /* 0x000fc4000788c0ff */
[----:B-1----:R-:W-:Y:S01]  /*8b00*/  SEL R68, RZ, 0x4, P2 ;  /* 0x00000004ff447807 */ /* 0x002fe20001000000 */
[----:B------:R2:W-:Y:S01]  /*8b10*/  LDGSTS.E [R215+0x18068], desc[UR18][R74.64], P5 ;  /* 0x180680004ad77fae */ /* 0x0005e2000a9a1012 */
[----:B------:R-:W-:Y:S02]  /*8b20*/  LOP3.LUT P2, RZ, R64, 0x1, RZ, 0xc0, !PT ;  /* 0x0000000140ff7812 */ /* 0x000fe4000784c0ff */
[----:B------:R-:W-:Y:S02]  /*8b30*/  ISETP.GT.AND P5, PT, R184, 0x5f, PT ;  /* 0x0000005fb800780c */ /* 0x000fe40003fa4270 */
[-C--:B------:R-:W-:Y:S02]  /*8b40*/  IADD3 R56, P6, PT, R192, R38.reuse, RZ ;  /* 0x00000026c0387210 */ /* 0x080fe40007fde0ff */
[----:B------:R-:W-:Y:S02]  /*8b50*/  SEL R68, R68, RZ, P5 ;  /* 0x000000ff44447207 */ /* 0x000fe40002800000 */
[----:B------:R-:W-:Y:S01]  /*8b60*/  LOP3.LUT P5, RZ, R65, 0x1, RZ, 0xc0, !PT ;  /* 0x0000000141ff7812 */ /* 0x000fe200078ac0ff */
[----:B------:R2:W-:Y:S01]  /*8b70*/  LDGSTS.E [R215+0x1806c], desc[UR18][R76.64], P4 ;  /* 0x1806c0004cd77fae */ /* 0x0005e2000a1a1012 */
[-C--:B------:R-:W-:Y:S01]  /*8b80*/  IADD3 R64, P4, PT, R200, R38.reuse, RZ ;  /* 0x00000026c8407210 */ /* 0x080fe20007f9e0ff */
[--C-:B------:R-:W-:Y:S01]  /*8b90*/  IMAD.X R57, R193, 0x1, R39.reuse, P6 ;  /* 0x00000001c1397824 */ /* 0x100fe200030e0627 */
[-C--:B------:R-:W-:Y:S01]  /*8ba0*/  IADD3 R58, P6, PT, R194, R38.reuse, RZ ;  /* 0x00000026c23a7210 */ /* 0x080fe20007fde0ff */
[----:B------:R2:W-:Y:S01]  /*8bb0*/  LDGSTS.E [R215+0x18070], desc[UR18][R150.64], P2 ;  /* 0x1807000096d77fae */ /* 0x0005e200091a1012 */
[----:B------:R-:W-:Y:S01]  /*8bc0*/  ISETP.NE.U32.AND P2, PT, R68, RZ, PT ;  /* 0x000000ff4400720c */ /* 0x000fe20003f45070 */
[--C-:B------:R-:W-:Y:S01]  /*8bd0*/  IMAD.X R65, R201, 0x1, R39.reuse, P4 ;  /* 0x00000001c9417824 */ /* 0x100fe200020e0627 */
[----:B------:R-:W-:Y:S01]  /*8be0*/  LOP3.LUT P4, RZ, R9, 0x1, RZ, 0xc0, !PT ;  /* 0x0000000109ff7812 */ /* 0x000fe2000788c0ff */
[----:B------:R-:W-:Y:S01]  /*8bf0*/  IMAD.X R59, R195, 0x1, R39, P6 ;  /* 0x00000001c33b7824 */ /* 0x000fe200030e0627 */
[----:B------:R-:W-:-:S03]  /*8c00*/  IADD3 R62, P6, PT, R198, R38, RZ ;  /* 0x00000026c63e7210 */ /* 0x000fc60007fde0ff */
[----:B------:R2:W-:Y:S02]  /*8c10*/  LDGSTS.E [R215+0x18074], desc[UR18][R152.64], P5 ;  /* 0x1807400098d77fae */ /* 0x0005e4000a9a1012 */
[----:B------:R-:W-:Y:S01]  /*8c20*/  IMAD.X R63, R199, 0x1, R39, P6 ;  /* 0x00000001c73f7824 */ /* 0x000fe200030e0627 */
[----:B------:R-:W-:-:S05]  /*8c30*/  IADD3 R66, P6, PT, R202, R38, RZ ;  /* 0x00000026ca427210 */ /* 0x000fca0007fde0ff */
[----:B------:R2:W-:Y:S01]  /*8c40*/  LDGSTS.E [R215+0x18078], desc[UR18][R154.64], P4 ;  /* 0x180780009ad77fae */ /* 0x0005e2000a1a1012 */
[--C-:B------:R-:W-:Y:S01]  /*8c50*/  IMAD.X R67, R203, 0x1, R39.reuse, P6 ;  /* 0x00000001cb437824 */ /* 0x100fe200030e0627 */
[----:B------:R-:W-:Y:S02]  /*8c60*/  IADD3 R68, P6, PT, R212, R38, RZ ;  /* 0x00000026d4447210 */ /* 0x000fe40007fde0ff */
[----:B------:R2:W-:Y:S01]  /*8c70*/  LDGSTS.E [R215+0x1807c], desc[UR18][R158.64], !P3 ;  /* 0x1807c0009ed77fae */ /* 0x0005e2000d9a1012 */
[C---:B------:R-:W-:Y:S02]  /*8c80*/  ISETP.GE.AND P4, PT, R184.reuse, 0x20, PT ;  /* 0x00000020b800780c */ /* 0x040fe40003f86270 */
[----:B------:R-:W-:Y:S01]  /*8c90*/  IMAD.X R69, R213, 0x1, R39, P6 ;  /* 0x00000001d5457824 */ /* 0x000fe200030e0627 */
        /* <DEDUP_REMOVED lines=65> */
[----:B------:R-:W-:-:S03]  /*90b0*/  ISETP.GE.AND P2, PT, R184, 0x40, PT ;  /* 0x00000040b800780c */ /* 0x000fc60003f46270 */
[----:B------:R-:W0:Y:S10]  /*90c0*/  LDGDEPBAR ;  /* 0x00000000000079af */ /* 0x000e340000000000 */
[----:B--2---:R-:W-:Y:S05]  /*90d0*/  @!P2 BRA `(.L_x_8) ;  /* 0x0000003c0094a947 */ /* 0x004fea0003800000 */
[----:B------:R-:W2:Y:S01]  /*90e0*/  LDL.LU R171, [R1] ;  /* 0x0000000001ab7983 */ /* 0x000ea20000300800 */
[----:B------:R-:W-:Y:S01]  /*90f0*/  SHF.R.S32.HI R90, RZ, 0x1f, R250 ;  /* 0x0000001fff5a7819 */ /* 0x000fe200000114fa */
[----:B------:R-:W1:Y:S02]  /*9100*/  LDC.64 R10, c[0x0][0x388] ;  /* 0x0000e200ff0a7b82 */ /* 0x000e640000000a00 */
[----:B------:R-:W3:Y:S04]  /*9110*/  LDL.LU R168, [R1+0x4] ;  /* 0x0000040001a87983 */ /* 0x000ee80000300800 */
[----:B------:R-:W4:Y:S04]  /*9120*/  LDL.LU R166, [R1+0x8] ;  /* 0x0000080001a67983 */ /* 0x000f280000300800 */
[----:B------:R-:W5:Y:S04]  /*9130*/  LDL.LU R164, [R1+0xc] ;  /* 0x00000c0001a47983 */ /* 0x000f680000300800 */
[----:B------:R-:W5:Y:S04]  /*9140*/  LDL.LU R169, [R1+0x10] ;  /* 0x0000100001a97983 */ /* 0x000f680000300800 */
[----:B------:R-:W5:Y:S04]  /*9150*/  LDL.LU R167, [R1+0x14] ;  /* 0x0000140001a77983 */ /* 0x000f680000300800 */
[----:B------:R-:W5:Y:S04]  /*9160*/  LDL.LU R165, [R1+0x18] ;  /* 0x0000180001a57983 */ /* 0x000f680000300800 */
[----:B------:R-:W5:Y:S01]  /*9170*/  LDL.LU R163, [R1+0x1c] ;  /* 0x00001c0001a37983 */ /* 0x000f620000300800 */
[----:B------:R-:W-:-:S02]  /*9180*/  IADD3 R235, P3, PT, R250, R43, RZ ;  /* 0x0000002bfaeb7210 */ /* 0x000fc40007f7e0ff */
[C---:B------:R-:W-:Y:S01]  /*9190*/  IADD3 R233, P2, PT, R250.reuse, R44, RZ ;  /* 0x0000002cfae97210 */ /* 0x040fe20007f5e0ff */
[----:B------:R-:W5:Y:S01]  /*91a0*/  LDL.LU R176, [R1+0x20] ;  /* 0x0000200001b07983 */ /* 0x000f620000300800 */
[C---:B------:R-:W-:Y:S02]  /*91b0*/  IADD3 R231, P6, PT, R250.reuse, R45, RZ ;  /* 0x0000002dfae77210 */ /* 0x040fe40007fde0ff */
[C---:B------:R-:W-:Y:S01]  /*91c0*/  IADD3 R229, P5, PT, R250.reuse, R240, RZ ;  /* 0x000000f0fae57210 */ /* 0x040fe20007fbe0ff */
[----:B------:R-:W5:Y:S01]  /*91d0*/  LDL.LU R177, [R1+0x24] ;  /* 0x0000240001b17983 */ /* 0x000f620000300800 */
[-C--:B------:R-:W-:Y:S02]  /*91e0*/  LEA.HI.X.SX32 R236, R43, R90.reuse, 0x1, P3 ;  /* 0x0000005a2bec7211 */ /* 0x080fe400018f0eff */
[----:B------:R-:W-:Y:S01]  /*91f0*/  IADD3 R227, P3, PT, R250, R241, RZ ;  /* 0x000000f1fae37210 */ /* 0x000fe20007f7e0ff */
[----:B------:R-:W5:Y:S01]  /*9200*/  LDL.LU R174, [R1+0x28] ;  /* 0x0000280001ae7983 */ /* 0x000f620000300800 */
[----:B------:R-:W-:-:S02]  /*9210*/  LEA.HI.X.SX32 R234, R44, R90, 0x1, P2 ;  /* 0x0000005a2cea7211 */ /* 0x000fc400010f0eff */
[----:B------:R-:W-:Y:S01]  /*9220*/  R2UR UR22, R214 ;  /* 0x00000000d61672ca */ /* 0x000fe200000e0000 */
[----:B------:R-:W5:Y:S01]  /*9230*/  LDL.LU R175, [R1+0x2c] ;  /* 0x00002c0001af7983 */ /* 0x000f620000300800 */
[----:B------:R-:W-:Y:S01]  /*9240*/  IADD3 R225, P2, PT, R250, R242, RZ ;  /* 0x000000f2fae17210 */ /* 0x000fe20007f5e0ff */
[----:B------:R-:W-:Y:S01]  /*9250*/  IMAD R19, R46, 0x1f, RZ ;  /* 0x0000001f2e137824 */ /* 0x000fe200078e02ff */
[-C--:B------:R-:W-:Y:S01]  /*9260*/  LEA.HI.X.SX32 R232, R45, R90.reuse, 0x1, P6 ;  /* 0x0000005a2de87211 */ /* 0x080fe200030f0eff */
[----:B------:R-:W5:Y:S01]  /*9270*/  LDL.LU R172, [R1+0x30] ;  /* 0x0000300001ac7983 */ /* 0x000f620000300800 */
[----:B------:R-:W-:Y:S01]  /*9280*/  LEA.HI.X.SX32 R230, R240, R90, 0x1, P5 ;  /* 0x0000005af0e67211 */ /* 0x000fe200028f0eff */
[----:B------:R-:W1:Y:S01]  /*9290*/  LDC.64 R42, c[0x0][0x380] ;  /* 0x0000e000ff2a7b82 */ /* 0x000e620000000a00 */
[C---:B------:R-:W-:Y:S01]  /*92a0*/  IADD3 R223, P6, PT, R250.reuse, R243, RZ ;  /* 0x000000f3fadf7210 */ /* 0x040fe20007fde0ff */
[----:B------:R-:W5:Y:S01]  /*92b0*/  LDL.LU R173, [R1+0x34] ;  /* 0x0000340001ad7983 */ /* 0x000f620000300800 */
[----:B------:R-:W-:-:S02]  /*92c0*/  IADD3 R221, P5, PT, R250, R244, RZ ;  /* 0x000000f4fadd7210 */ /* 0x000fc40007fbe0ff */
[-C--:B------:R-:W-:Y:S01]  /*92d0*/  LEA.HI.X.SX32 R228, R241, R90.reuse, 0x1, P3 ;  /* 0x0000005af1e47211 */ /* 0x080fe200018f0eff */
[----:B------:R-:W5:Y:S01]  /*92e0*/  LDL.LU R170, [R1+0x38] ;  /* 0x0000380001aa7983 */ /* 0x000f620000300800 */
[----:B------:R-:W-:Y:S02]  /*92f0*/  IADD3 R219, P3, PT, R250, R245, RZ ;  /* 0x000000f5fadb7210 */ /* 0x000fe40007f7e0ff */
[----:B------:R-:W-:Y:S02]  /*9300*/  LEA.HI.X.SX32 R226, R242, R90, 0x1, P2 ;  /* 0x0000005af2e27211 */ /* 0x000fe400010f0eff */
[----:B------:R-:W-:Y:S02]  /*9310*/  IADD3 R217, P2, PT, R250, R246, RZ ;  /* 0x000000f6fad97210 */ /* 0x000fe40007f5e0ff */
[-C--:B------:R-:W-:Y:S02]  /*9320*/  LEA.HI.X.SX32 R224, R243, R90.reuse, 0x1, P6 ;  /* 0x0000005af3e07211 */ /* 0x080fe400030f0eff */
[----:B------:R-:W-:-:S02]  /*9330*/  LEA.HI.X.SX32 R222, R244, R90, 0x1, P5 ;  /* 0x0000005af4de7211 */ /* 0x000fc400028f0eff */
[C---:B------:R-:W-:Y:S02]  /*9340*/  IADD3 R215, P6, PT, R250.reuse, R247, RZ ;  /* 0x000000f7fad77210 */ /* 0x040fe40007fde0ff */
[C---:B------:R-:W-:Y:S02]  /*9350*/  IADD3 R213, P5, PT, R250.reuse, R248, RZ ;  /* 0x000000f8fad57210 */ /* 0x040fe40007fbe0ff */
[-C--:B------:R-:W-:Y:S02]  /*9360*/  LEA.HI.X.SX32 R220, R245, R90.reuse, 0x1, P3 ;  /* 0x0000005af5dc7211 */ /* 0x080fe400018f0eff */
[----:B------:R-:W-:Y:S02]  /*9370*/  IADD3 R211, P3, PT, R250, R251, RZ ;  /* 0x000000fbfad37210 */ /* 0x000fe40007f7e0ff */
[----:B------:R-:W-:Y:S02]  /*9380*/  LEA.HI.X.SX32 R218, R246, R90, 0x1, P2 ;  /* 0x0000005af6da7211 */ /* 0x000fe400010f0eff */
[----:B------:R-:W-:-:S02]  /*9390*/  IADD3 R209, P2, PT, R250, R252, RZ ;  /* 0x000000fcfad17210 */ /* 0x000fc40007f5e0ff */
[-C--:B------:R-:W-:Y:S02]  /*93a0*/  LEA.HI.X.SX32 R216, R247, R90.reuse, 0x1, P6 ;  /* 0x0000005af7d87211 */ /* 0x080fe400030f0eff */
[-C--:B------:R-:W-:Y:S02]  /*93b0*/  LEA.HI.X.SX32 R214, R248, R90.reuse, 0x1, P5 ;  /* 0x0000005af8d67211 */ /* 0x080fe400028f0eff */
[-C--:B------:R-:W-:Y:S02]  /*93c0*/  LEA.HI.X.SX32 R212, R251, R90.reuse, 0x1, P3 ;  /* 0x0000005afbd47211 */ /* 0x080fe400018f0eff */
[----:B------:R-:W-:Y:S02]  /*93d0*/  LEA.HI.X.SX32 R210, R252, R90, 0x1, P2 ;  /* 0x0000005afcd27211 */ /* 0x000fe400010f0eff */
[C---:B--2---:R-:W-:Y:S02]  /*93e0*/  IADD3 R207, P6, PT, R250.reuse, R171, RZ ;  /* 0x000000abfacf7210 */ /* 0x044fe40007fde0ff */
[----:B---3--:R-:W-:-:S02]  /*93f0*/  IADD3 R205, P5, PT, R250, R168, RZ ;  /* 0x000000a8facd7210 */ /* 0x008fc40007fbe0ff */
[----:B------:R-:W-:Y:S02]  /*9400*/  LEA.HI.X.SX32 R208, R171, R90, 0x1, P6 ;  /* 0x0000005aabd07211 */ /* 0x000fe400030f0eff */
[----:B----4-:R-:W-:Y:S02]  /*9410*/  IADD3 R203, P3, PT, R250, R166, RZ ;  /* 0x000000a6facb7210 */ /* 0x010fe40007f7e0ff */
[----:B------:R-:W-:Y:S02]  /*9420*/  LEA.HI.X.SX32 R206, R168, R90, 0x1, P5 ;  /* 0x0000005aa8ce7211 */ /* 0x000fe400028f0eff */
[----:B-----5:R-:W-:Y:S01]  /*9430*/  IADD3 R201, P2, PT, R250, R164, RZ ;  /* 0x000000a4fac97210 */ /* 0x020fe20007f5e0ff */
[----:B------:R-:W2:Y:S01]  /*9440*/  LDL.LU R168, [R1+0x3c] ;  /* 0x00003c0001a87983 */ /* 0x000ea20000300800 */
[-C--:B------:R-:W-:Y:S02]  /*9450*/  LEA.HI.X.SX32 R204, R166, R90.reuse, 0x1, P3 ;  /* 0x0000005aa6cc7211 */ /* 0x080fe400018f0eff */
[----:B------:R-:W-:Y:S01]  /*9460*/  IADD3 R199, P6, PT, R250, R169, RZ ;  /* 0x000000a9fac77210 */ /* 0x000fe20007fde0ff */
[----:B------:R-:W3:Y:S01]  /*9470*/  LDL.LU R166, [R1+0x40] ;  /* 0x0000400001a67983 */ /* 0x000ee20000300800 */
[----:B------:R-:W-:-:S02]  /*9480*/  LEA.HI.X.SX32 R202, R164, R90, 0x1, P2 ;  /* 0x0000005aa4ca7211 */ /* 0x000fc400010f0eff */
[C---:B------:R-:W-:Y:S01]  /*9490*/  IADD3 R197, P5, PT, R250.reuse, R167, RZ ;  /* 0x000000a7fac57210 */ /* 0x040fe20007fbe0ff */
[----:B------:R-:W4:Y:S01]  /*94a0*/  LDL.LU R164, [R1+0x44] ;  /* 0x0000440001a47983 */ /* 0x000f220000300800 */
[-C--:B------:R-:W-:Y:S02]  /*94b0*/  LEA.HI.X.SX32 R200, R169, R90.reuse, 0x1, P6 ;  /* 0x0000005aa9c87211 */ /* 0x080fe400030f0eff */
[C---:B------:R-:W-:Y:S01]  /*94c0*/  IADD3 R195, P3, PT, R250.reuse, R165, RZ ;  /* 0x000000a5fac37210 */ /* 0x040fe20007f7e0ff */
[----:B------:R-:W5:Y:S01]  /*94d0*/  LDL.LU R171, [R1+0x48] ;  /* 0x0000480001ab7983 */ /* 0x000f620000300800 */
[-C--:B------:R-:W-:Y:S02]  /*94e0*/  LEA.HI.X.SX32 R198, R167, R90.reuse, 0x1, P5 ;  /* 0x0000005aa7c67211 */ /* 0x080fe400028f0eff */
[----:B------:R-:W-:Y:S01]  /*94f0*/  IADD3 R193, P2, PT, R250, R163, RZ ;  /* 0x000000a3fac17210 */ /* 0x000fe20007f5e0ff */
[----:B------:R-:W5:Y:S01]  /*9500*/  LDL.LU R169, [R1+0x4c] ;  /* 0x00004c0001a97983 */ /* 0x000f620000300800 */
[----:B------:R-:W-:-:S03]  /*9510*/  LEA.HI.X.SX32 R196, R165, R90, 0x1, P3 ;  /* 0x0000005aa5c47211 */ /* 0x000fc600018f0eff */
[----:B------:R-:W5:Y:S01]  /*9520*/  LDL.LU R167, [R1+0x50] ;  /* 0x0000500001a77983 */ /* 0x000f620000300800 */
[----:B------:R-:W-:-:S03]  /*9530*/  LEA.HI.X.SX32 R194, R163, R90, 0x1, P2 ;  /* 0x0000005aa3c27211 */ /* 0x000fc600010f0eff */
[----:B------:R-:W5:Y:S04]  /*9540*/  LDL.LU R165, [R1+0x54] ;  /* 0x0000540001a57983 */ /* 0x000f680000300800 */
        /* <DEDUP_REMOVED lines=17> */
[----:B------:R-:W-:Y:S01]  /*9660*/  IADD3 R185, P2, PT, R250, R175, RZ ;  /* 0x000000affab97210 */ /* 0x000fe20007f5e0ff */
[----:B------:R-:W5:Y:S01]  /*9670*/  LDL.LU R73, [R1+0x90] ;  /* 0x0000900001497983 */ /* 0x000f620000300800 */
[-C--:B------:R-:W-:Y:S02]  /*9680*/  LEA.HI.X.SX32 R192, R176, R90.reuse, 0x1, P6 ;  /* 0x0000005ab0c07211 */ /* 0x080fe400030f0eff */
[----:B------:R-:W-:Y:S02]  /*9690*/  LEA.HI.X.SX32 R190, R177, R90, 0x1, P5 ;  /* 0x0000005ab1be7211 */ /* 0x000fe400028f0eff */
[----:B------:R-:W-:-:S02]  /*96a0*/  IADD3 R182, P6, PT, R250, R172, RZ ;  /* 0x000000acfab67210 */ /* 0x000fc40007fde0ff */
[----:B------:R-:W-:Y:S02]  /*96b0*/  IADD3 R180, P5, PT, R250, R173, RZ ;  /* 0x000000adfab47210 */ /* 0x000fe40007fbe0ff */
[-C--:B------:R-:W-:Y:S02]  /*96c0*/  LEA.HI.X.SX32 R188, R174, R90.reuse, 0x1, P3 ;  /* 0x0000005aaebc7211 */ /* 0x080fe400018f0eff */
[----:B------:R-:W-:Y:S02]  /*96d0*/  LEA.HI.X.SX32 R186, R175, R90, 0x1, P2 ;  /* 0x0000005aafba7211 */ /* 0x000fe400010f0eff */
[----:B------:R-:W-:Y:S02]  /*96e0*/  IADD3 R178, P3, PT, R250, R170, RZ ;  /* 0x000000aafab27210 */ /* 0x000fe40007f7e0ff */
[-C--:B------:R-:W-:Y:S02]  /*96f0*/  LEA.HI.X.SX32 R183, R172, R90.reuse, 0x1, P6 ;  /* 0x0000005aacb77211 */ /* 0x080fe400030f0eff */
[----:B------:R-:W-:-:S02]  /*9700*/  LEA.HI.X.SX32 R181, R173, R90, 0x1, P5 ;  /* 0x0000005aadb57211 */ /* 0x000fc400028f0eff */
[----:B------:R-:W-:Y:S02]  /*9710*/  LEA.HI.X.SX32 R179, R170, R90, 0x1, P3 ;  /* 0x0000005aaab37211 */ /* 0x000fe400018f0eff */
[C---:B--2---:R-:W-:Y:S02]  /*9720*/  IADD3 R176, P2, PT, R250.reuse, R168, RZ ;  /* 0x000000a8fab07210 */ /* 0x044fe40007f5e0ff */
[----:B---3--:R-:W-:Y:S02]  /*9730*/  IADD3 R174, P6, PT, R250, R166, RZ ;  /* 0x000000a6faae7210 */ /* 0x008fe40007fde0ff */
[----:B------:R-:W-:Y:S02]  /*9740*/  LEA.HI.X.SX32 R177, R168, R90, 0x1, P2 ;  /* 0x0000005aa8b17211 */ /* 0x000fe400010f0eff */
[C---:B----4-:R-:W-:Y:S02]  /*9750*/  IADD3 R172, P5, PT, R250.reuse, R164, RZ ;  /* 0x000000a4faac7210 */ /* 0x050fe40007fbe0ff */
[----:B-----5:R-:W-:-:S02]  /*9760*/  IADD3 R170, P3, PT, R250, R171, RZ ;  /* 0x000000abfaaa7210 */ /* 0x020fc40007f7e0ff */
[-C--:B------:R-:W-:Y:S02]  /*9770*/  LEA.HI.X.SX32 R173, R164, R90.reuse, 0x1, P5 ;  /* 0x0000005aa4ad7211 */ /* 0x080fe400028f0eff */
[----:B------:R-:W-:Y:S02]  /*9780*/  IADD3 R168, P2, PT, R250, R169, RZ ;  /* 0x000000a9faa87210 */ /* 0x000fe40007f5e0ff */
[-C--:B------:R-:W-:Y:S02]  /*9790*/  LEA.HI.X.SX32 R175, R166, R90.reuse, 0x1, P6 ;  /* 0x0000005aa6af7211 */ /* 0x080fe400030f0eff */
[C---:B------:R-:W-:Y:S02]  /*97a0*/  IADD3 R166, P6, PT, R250.reuse, R167, RZ ;  /* 0x000000a7faa67210 */ /* 0x040fe40007fde0ff */
[----:B------:R-:W-:Y:S02]  /*97b0*/  LEA.HI.X.SX32 R171, R171, R90, 0x1, P3 ;  /* 0x0000005aabab7211 */ /* 0x000fe400018f0eff */
[----:B------:R-:W-:-:S02]  /*97c0*/  IADD3 R164, P5, PT, R250, R165, RZ ;  /* 0x000000a5faa47210 */ /* 0x000fc40007fbe0ff */
[-C--:B------:R-:W-:Y:S02]  /*97d0*/  LEA.HI.X.SX32 R169, R169, R90.reuse, 0x1, P2 ;  /* 0x0000005aa9a97211 */ /* 0x080fe400010f0eff */
[C---:B------:R-:W-:Y:S02]  /*97e0*/  IADD3 R162, P3, PT, R250.reuse, R163, RZ ;  /* 0x000000a3faa27210 */ /* 0x040fe40007f7e0ff */
[-C--:B------:R-:W-:Y:S02]  /*97f0*/  LEA.HI.X.SX32 R165, R165, R90.reuse, 0x1, P5 ;  /* 0x0000005aa5a57211 */ /* 0x080fe400028f0eff */
[C---:B------:R-:W-:Y:S02]  /*9800*/  IADD3 R160, P2, PT, R250.reuse, R75, RZ ;  /* 0x0000004bfaa07210 */ /* 0x040fe40007f5e0ff */
[----:B------:R-:W-:Y:S02]  /*9810*/  LEA.HI.X.SX32 R167, R167, R90, 0x1, P6 ;  /* 0x0000005aa7a77211 */ /* 0x000fe400030f0eff */
[----:B------:R-:W-:-:S02]  /*9820*/  IADD3 R158, P6, PT, R250, R72, RZ ;  /* 0x00000048fa9e7210 */ /* 0x000fc40007fde0ff */
[----:B------:R-:W-:Y:S02]  /*9830*/  LEA.HI.X.SX32 R163, R163, R90, 0x1, P3 ;  /* 0x0000005aa3a37211 */ /* 0x000fe400018f0eff */
[C---:B------:R-:W-:Y:S02]  /*9840*/  IADD3 R156, P5, PT, R250.reuse, R70, RZ ;  /* 0x00000046fa9c7210 */ /* 0x040fe40007fbe0ff */
[----:B------:R-:W-:Y:S02]  /*9850*/  LEA.HI.X.SX32 R161, R75, R90, 0x1, P2 ;  /* 0x0000005a4ba17211 */ /* 0x000fe400010f0eff */
[----:B------:R-:W-:Y:S01]  /*9860*/  IADD3 R45, P3, PT, R250, R74, RZ ;  /* 0x0000004afa2d7210 */ /* 0x000fe20007f7e0ff */
[----:B------:R-:W2:Y:S01]  /*9870*/  LDL.LU R75, [R1+0x94] ;  /* 0x00009400014b7983 */ /* 0x000ea20000300800 */
[----:B------:R-:W-:Y:S02]  /*9880*/  LEA.HI.X.SX32 R157, R70, R90, 0x1, P5 ;  /* 0x0000005a469d7211 */ /* 0x000fe400028f0eff */
[----:B------:R-:W-:Y:S01]  /*9890*/  IADD3 R6, P2, PT, R250, R76, RZ ;  /* 0x0000004cfa067210 */ /* 0x000fe20007f5e0ff */
[----:B------:R-:W3:Y:S01]  /*98a0*/  LDL.LU R77, [R1+0x98] ;  /* 0x00009800014d7983 */ /* 0x000ee20000300800 */
[----:B------:R-:W-:-:S03]  /*98b0*/  LEA.HI.X.SX32 R159, R72, R90, 0x1, P6 ;  /* 0x0000005a489f7211 */ /* 0x000fc600030f0eff */
[----:B------:R-:W4:Y:S01]  /*98c0*/  LDL.LU R70, [R1+0x9c] ;  /* 0x00009c0001467983 */ /* 0x000f220000300800 */
[----:B------:R-:W-:Y:S02]  /*98d0*/  IADD3 R49, P6, PT, R250, R154, RZ ;  /* 0x0000009afa317210 */ /* 0x000fe40007fde0ff */
[----:B------:R-:W-:Y:S01]  /*98e0*/  LEA.HI.X.SX32 R155, R74, R90, 0x1, P3 ;  /* 0x0000005a4a9b7211 */ /* 0x000fe200018f0eff */
[----:B------:R-:W5:Y:S01]  /*98f0*/  LDL.LU R72, [R1+0xa0] ;  /* 0x0000a00001487983 */ /* 0x000f620000300800 */
[----:B------:R-:W-:Y:S02]  /*9900*/  IADD3 R51, P5, PT, R250, R4, RZ ;  /* 0x00000004fa337210 */ /* 0x000fe40007fbe0ff */
[----:B------:R-:W-:Y:S01]  /*9910*/  LEA.HI.X.SX32 R7, R76, R90, 0x1, P2 ;  /* 0x0000005a4c077211 */ /* 0x000fe200010f0eff */
[----:B------:R-:W3:Y:S01]  /*9920*/  LDL.LU R74, [R1+0xa4] ;  /* 0x0000a400014a7983 */ /* 0x000ee20000300800 */
[----:B------:R-:W-:-:S03]  /*9930*/  IADD3 R53, P3, PT, R250, R152, RZ ;  /* 0x00000098fa357210 */ /* 0x000fc60007f7e0ff */
[----:B------:R-:W3:Y:S01]  /*9940*/  LDL.LU R76, [R1+0xa8] ;  /* 0x0000a800014c7983 */ /* 0x000ee20000300800 */
[----:B------:R-:W-:Y:S02]  /*9950*/  IADD3 R55, P2, PT, R250, R153, RZ ;  /* 0x00000099fa377210 */ /* 0x000fe40007f5e0ff */
[----:B------:R-:W-:Y:S01]  /*9960*/  LEA.HI.X.SX32 R48, R154, R90, 0x1, P6 ;  /* 0x0000005a9a307211 */ /* 0x000fe200030f0eff */
[----:B------:R-:W3:Y:S01]  /*9970*/  LDL.LU R5, [R1+0xac] ;  /* 0x0000ac0001057983 */ /* 0x000ee20000300800 */
[----:B------:R-:W-:Y:S02]  /*9980*/  IADD3 R57, P6, PT, R250, R150, RZ ;  /* 0x00000096fa397210 */ /* 0x000fe40007fde0ff */
[-C--:B------:R-:W-:Y:S01]  /*9990*/  LEA.HI.X.SX32 R50, R4, R90.reuse, 0x1, P5 ;  /* 0x0000005a04327211 */ /* 0x080fe200028f0eff */
[----:B------:R-:W3:Y:S01]  /*99a0*/  LDL.LU R154, [R1+0xb0] ;  /* 0x0000b000019a7983 */ /* 0x000ee20000300800 */
[----:B------:R-:W-:Y:S02]  /*99b0*/  IADD3 R59, P5, PT, R250, R151, RZ ;  /* 0x00000097fa3b7210 */ /* 0x000fe40007fbe0ff */
[----:B------:R-:W-:-:S02]  /*99c0*/  LEA.HI.X.SX32 R52, R152, R90, 0x1, P3 ;  /* 0x0000005a98347211 */ /* 0x000fc400018f0eff */
[----:B------:R-:W3:Y:S01]  /*99d0*/  LDL.LU R152, [R1+0xb4] ;  /* 0x0000b40001987983 */ /* 0x000ee20000300800 */
[-C--:B------:R-:W-:Y:S02]  /*99e0*/  LEA.HI.X.SX32 R54, R153, R90.reuse, 0x1, P2 ;  /* 0x0000005a99367211 */ /* 0x080fe400010f0eff */
[-C--:B------:R-:W-:Y:S01]  /*99f0*/  LEA.HI.X.SX32 R56, R150, R90.reuse, 0x1, P6 ;  /* 0x0000005a96387211 */ /* 0x080fe200030f0eff */
[----:B------:R-:W3:Y:S01]  /*9a00*/  LDL.LU R153, [R1+0xb8] ;  /* 0x0000b80001997983 */ /* 0x000ee20000300800 */
[-C--:B------:R-:W-:Y:S02]  /*9a10*/  LEA.HI.X.SX32 R58, R151, R90.reuse, 0x1, P5 ;  /* 0x0000005a973a7211 */ /* 0x080fe400028f0eff */
[----:B------:R-:W-:Y:S01]  /*9a20*/  IADD3 R61, P3, PT, R250, R9, RZ ;  /* 0x00000009fa3d7210 */ /* 0x000fe20007f7e0ff */
[----:B------:R-:W3:Y:S04]  /*9a30*/  LDL.LU R150, [R1+0xbc] ;  /* 0x0000bc0001967983 */ /* 0x000ee80000300800 */
[----:B------:R-:W3:Y:S01]  /*9a40*/  LDL.LU R151, [R1+0xc0] ;  /* 0x0000c00001977983 */ /* 0x000ee20000300800 */
[----:B------:R-:W-:-:S03]  /*9a50*/  LEA.HI.X.SX32 R60, R9, R90, 0x1, P3 ;  /* 0x0000005a093c7211 */ /* 0x000fc600018f0eff */
[----:B------:R-:W3:Y:S01]  /*9a60*/  LDL.LU R9, [R1+0xc4] ;  /* 0x0000c40001097983 */ /* 0x000ee20000300800 */
[C---:B------:R-:W-:Y:S02]  /*9a70*/  IADD3 R63, P2, PT, R250.reuse, R71, RZ ;  /* 0x00000047fa3f7210 */ /* 0x040fe40007f5e0ff */
[C---:B------:R-:W-:Y:S01]  /*9a80*/  IADD3 R65, P6, PT, R250.reuse, R73, RZ ;  /* 0x00000049fa417210 */ /* 0x040fe20007fde0ff */
[----:B------:R-:W3:Y:S01]  /*9a90*/  LDL.LU R16, [R1+0xe4] ;  /* 0x0000e40001107983 */ /* 0x000ee20000300800 */
[-C--:B------:R-:W-:Y:S02]  /*9aa0*/  LEA.HI.X.SX32 R62, R71, R90.reuse, 0x1, P2 ;  /* 0x0000005a473e7211 */ /* 0x080fe400010f0eff */
[----:B------:R-:W-:Y:S01]  /*9ab0*/  LEA.HI.X.SX32 R64, R73, R90, 0x1, P6 ;  /* 0x0000005a49407211 */ /* 0x000fe200030f0eff */
[----:B------:R-:W3:Y:S04]  /*9ac0*/  LDL.LU R17, [R1+0xec] ;  /* 0x0000ec0001117983 */ /* 0x000ee80000300800 */
[----:B------:R-:W3:Y:S04]  /*9ad0*/  LDL.LU R14, [R1+0xd8] ;  /* 0x0000d800010e7983 */ /* 0x000ee80000300800 */
[----:B------:R-:W3:Y:S04]  /*9ae0*/  LDL.LU R15, [R1+0xf0] ;  /* 0x0000f000010f7983 */ /* 0x000ee80000300800 */
[----:B------:R-:W3:Y:S04]  /*9af0*/  LDL.LU R12, [R1+0xf4] ;  /* 0x0000f400010c7983 */ /* 0x000ee80000300800 */
[----:B------:R-:W3:Y:S01]  /*9b00*/  LDL.LU R13, [R1+0xfc] ;  /* 0x0000fc00010d7983 */ /* 0x000ee20000300800 */
[----:B--2---:R-:W-:-:S02]  /*9b10*/  IADD3 R67, P5, PT, R250, R75, RZ ;  /* 0x0000004bfa437210 */ /* 0x004fc40007fbe0ff */
[C---:B----4-:R-:W-:Y:S02]  /*9b20*/  IADD3 R71, P2, PT, R250.reuse, R70, RZ ;  /* 0x00000046fa477210 */ /* 0x050fe40007f5e0ff */
[----:B-----5:R-:W-:Y:S02]  /*9b30*/  IADD3 R73, P6, PT, R250, R72, RZ ;  /* 0x00000048fa497210 */ /* 0x020fe40007fde0ff */
[-C--:B------:R-:W-:Y:S02]  /*9b40*/  LEA.HI.X.SX32 R70, R70, R90.reuse, 0x1, P2 ;  /* 0x0000005a46467211 */ /* 0x080fe400010f0eff */
[----:B---3--:R-:W-:Y:S02]  /*9b50*/  IADD3 R69, P3, PT, R250, R77, RZ ;  /* 0x0000004dfa457210 */ /* 0x008fe40007f7e0ff */
[-C--:B------:R-:W-:Y:S02]  /*9b60*/  LEA.HI.X.SX32 R66, R75, R90.reuse, 0x1, P5 ;  /* 0x0000005a4b427211 */ /* 0x080fe400028f0eff */
[----:B------:R-:W-:-:S02]  /*9b70*/  LEA.HI.X.SX32 R72, R72, R90, 0x1, P6 ;  /* 0x0000005a48487211 */ /* 0x000fc400030f0eff */
[C---:B------:R-:W-:Y:S02]  /*9b80*/  IADD3 R79, P2, PT, R250.reuse, R5, RZ ;  /* 0x00000005fa4f7210 */ /* 0x040fe40007f5e0ff */
[C---:B------:R-:W-:Y:S02]  /*9b90*/  IADD3 R75, P5, PT, R250.reuse, R74, RZ ;  /* 0x0000004afa4b7210 */ /* 0x040fe40007fbe0ff */
[C---:B------:R-:W-:Y:S02]  /*9ba0*/  IADD3 R81, P6, PT, R250.reuse, R154, RZ ;  /* 0x0000009afa517210 */ /* 0x040fe40007fde0ff */
[-C--:B------:R-:W-:Y:S02]  /*9bb0*/  LEA.HI.X.SX32 R78, R5, R90.reuse, 0x1, P2 ;  /* 0x0000005a054e7211 */ /* 0x080fe400010f0eff */
[----:B------:R-:W2:Y:S01]  /*9bc0*/  LDL.LU R5, [R1+0xdc] ;  /* 0x0000dc0001057983 */ /* 0x000ea20000300800 */
[----:B------:R-:W-:Y:S02]  /*9bd0*/  LEA.HI.X.SX32 R68, R77, R90, 0x1, P3 ;  /* 0x0000005a4d447211 */ /* 0x000fe400018f0eff */
[----:B------:R-:W-:-:S02]  /*9be0*/  IADD3 R77, P3, PT, R250, R76, RZ ;  /* 0x0000004cfa4d7210 */ /* 0x000fc40007f7e0ff */
[-C--:B------:R-:W-:Y:S02]  /*9bf0*/  LEA.HI.X.SX32 R74, R74, R90.reuse, 0x1, P5 ;  /* 0x0000005a4a4a7211 */ /* 0x080fe400028f0eff */
[----:B------:R-:W-:Y:S02]  /*9c00*/  LEA.HI.X.SX32 R80, R154, R90, 0x1, P6 ;  /* 0x0000005a9a507211 */ /* 0x000fe400030f0eff */
[C---:B------:R-:W-:Y:S01]  /*9c10*/  IADD3 R83, P5, PT, R250.reuse, R152, RZ ;  /* 0x00000098fa537210 */ /* 0x040fe20007fbe0ff */
[----:B------:R-:W3:Y:S01]  /*9c20*/  LDL.LU R154, [R1+0x100] ;  /* 0x00010000019a7983 */ /* 0x000ee20000300800 */
[----:B------:R-:W-:Y:S02]  /*9c30*/  IADD3 R89, P6, PT, R250, R151, RZ ;  /* 0x00000097fa597210 */ /* 0x000fe40007fde0ff */
[----:B------:R-:W-:Y:S02]  /*9c40*/  LEA.HI.X.SX32 R76, R76, R90, 0x1, P3 ;  /* 0x0000005a4c4c7211 */ /* 0x000fe400018f0eff */
[----:B------:R-:W-:-:S02]  /*9c50*/  IADD3 R85, P3, PT, R250, R153, RZ ;  /* 0x00000099fa557210 */ /* 0x000fc40007f7e0ff */
[----:B------:R-:W-:Y:S02]  /*9c60*/  IADD3 R87, P2, PT, R250, R150, RZ ;  /* 0x00000096fa577210 */ /* 0x000fe40007f5e0ff */
[-C--:B------:R-:W-:Y:S02]  /*9c70*/  LEA.HI.X.SX32 R82, R152, R90.reuse, 0x1, P5 ;  /* 0x0000005a98527211 */ /* 0x080fe400028f0eff */
[-C--:B------:R-:W-:Y:S02]  /*9c80*/  LEA.HI.X.SX32 R88, R151, R90.reuse, 0x1, P6 ;  /* 0x0000005a97587211 */ /* 0x080fe400030f0eff */
[----:B------:R-:W-:Y:S01]  /*9c90*/  IADD3 R91, P5, PT, R250, R9, RZ ;  /* 0x00000009fa5b7210 */ /* 0x000fe20007fbe0ff */
[----:B------:R-:W4:Y:S01]  /*9ca0*/  LDL.LU R151, [R1+0x104] ;  /* 0x0001040001977983 */ /* 0x000f220000300800 */
[-C--:B------:R-:W-:Y:S02]  /*9cb0*/  LEA.HI.X.SX32 R84, R153, R90.reuse, 0x1, P3 ;  /* 0x0000005a99547211 */ /* 0x080fe400018f0eff */
[----:B------:R-:W-:-:S02]  /*9cc0*/  LEA.HI.X.SX32 R86, R150, R90, 0x1, P2 ;  /* 0x0000005a96567211 */ /* 0x000fc400010f0eff */
[----:B------:R-:W-:Y:S01]  /*9cd0*/  LEA.HI.X.SX32 R90, R9, R90, 0x1, P5 ;  /* 0x0000005a095a7211 */ /* 0x000fe200028f0eff */
[----:B------:R-:W5:Y:S04]  /*9ce0*/  LDL.LU R150, [R1+0x108] ;  /* 0x0001080001967983 */ /* 0x000f680000300800 */
[----:B------:R-:W5:Y:S01]  /*9cf0*/  LDL.LU R9, [R1+0xe8] ;  /* 0x0000e80001097983 */ /* 0x000f620000300800 */
[----:B------:R-:W-:Y:S02]  /*9d00*/  SHF.R.S32.HI R4, RZ, 0x1f, R249 ;  /* 0x0000001fff047819 */ /* 0x000fe400000114f9 */
[----:B------:R-:W-:Y:S01]  /*9d10*/  IADD3 R153, P3, PT, R249, R46, RZ ;  /* 0x0000002ef9997210 */ /* 0x000fe20007f7e0ff */
[----:B------:R-:W5:Y:S04]  /*9d20*/  LDL.LU R25, [R1+0x10c] ;  /* 0x00010c0001197983 */ /* 0x000f680000300800 */
[----:B------:R-:W5:Y:S01]  /*9d30*/  LDL.LU R22, [R1+0x114] ;  /* 0x0001140001167983 */ /* 0x000f620000300800 */
[----:B------:R-:W-:-:S02]  /*9d40*/  LEA.HI.X.SX32 R152, R46, R4, 0x1, P3 ;  /* 0x000000042e987211 */ /* 0x000fc400018f0eff */
[C---:B------:R-:W-:Y:S01]  /*9d50*/  IADD3 R93, P3, PT, R249.reuse, R19, RZ ;  /* 0x00000013f95d7210 */ /* 0x040fe20007f7e0ff */
[----:B------:R-:W5:Y:S01]  /*9d60*/  LDL.LU R23, [R1+0x118] ;  /* 0x0001180001177983 */ /* 0x000f620000300800 */
[----:B------:R-:W-:-:S03]  /*9d70*/  IADD3 R95, P5, PT, R249, R16, RZ ;  /* 0x00000010f95f7210 */ /* 0x000fc60007fbe0ff */
[----:B------:R-:W5:Y:S01]  /*9d80*/  LDL.LU R20, [R1+0x11c] ;  /* 0x00011c0001147983 */ /* 0x000f620000300800 */
[----:B------:R-:W-:-:S03]  /*9d90*/  IADD3 R97, P2, PT, R249, R17, RZ ;  /* 0x00000011f9617210 */ /* 0x000fc60007f5e0ff */
[----:B------:R-:W5:Y:S01]  /*9da0*/  LDL.LU R21, [R1+0x120] ;  /* 0x0001200001157983 */ /* 0x000f620000300800 */
[----:B------:R-:W-:Y:S02]  /*9db0*/  LEA.HI.X.SX32 R92, R19, R4, 0x1, P3 ;  /* 0x00000004135c7211 */ /* 0x000fe400018f0eff */
[C---:B------:R-:W-:Y:S01]  /*9dc0*/  IADD3 R99, P6, PT, R249.reuse, R14, RZ ;  /* 0x0000000ef9637210 */ /* 0x040fe20007fde0ff */
[----:B------:R-:W5:Y:S01]  /*9dd0*/  LDL.LU R18, [R1+0x124] ;  /* 0x0001240001127983 */ /* 0x000f620000300800 */
[-C--:B------:R-:W-:Y:S02]  /*9de0*/  LEA.HI.X.SX32 R94, R16, R4.reuse, 0x1, P5 ;  /* 0x00000004105e7211 */ /* 0x080fe400028f0eff */
[----:B------:R-:W-:Y:S01]  /*9df0*/  IADD3 R101, P3, PT, R249, R15, RZ ;  /* 0x0000000ff9657210 */ /* 0x000fe20007f7e0ff */
[----:B------:R-:W5:Y:S01]  /*9e00*/  LDL.LU R19, [R1+0x128] ;  /* 0x0001280001137983 */ /* 0x000f620000300800 */
[----:B------:R-:W-:-:S03]  /*9e10*/  LEA.HI.X.SX32 R96, R17, R4, 0x1, P2 ;  /* 0x0000000411607211 */ /* 0x000fc600010f0eff */
[----:B------:R-:W5:Y:S01]  /*9e20*/  LDL.LU R16, [R1+0xf8] ;  /* 0x0000f80001107983 */ /* 0x000f620000300800 */
[C---:B------:R-:W-:Y:S02]  /*9e30*/  IADD3 R103, P5, PT, R249.reuse, R12, RZ ;  /* 0x0000000cf9677210 */ /* 0x040fe40007fbe0ff */
[-C--:B------:R-:W-:Y:S01]  /*9e40*/  LEA.HI.X.SX32 R98, R14, R4.reuse, 0x1, P6 ;  /* 0x000000040e627211 */ /* 0x080fe200030f0eff */
[----:B------:R-:W5:Y:S01]  /*9e50*/  LDL.LU R17, [R1+0x12c] ;  /* 0x00012c0001117983 */ /* 0x000f620000300800 */
[----:B------:R-:W-:Y:S02]  /*9e60*/  IADD3 R105, P2, PT, R249, R13, RZ ;  /* 0x0000000df9697210 */ /* 0x000fe40007f5e0ff */
[-C--:B------:R-:W-:Y:S01]  /*9e70*/  LEA.HI.X.SX32 R100, R15, R4.reuse, 0x1, P3 ;  /* 0x000000040f647211 */ /* 0x080fe200018f0eff */
[----:B------:R-:W5:Y:S01]  /*9e80*/  LDL.LU R14, [R1+0x130] ;  /* 0x00013000010e7983 */ /* 0x000f620000300800 */
[----:B------:R-:W-:-:S03]  /*9e90*/  LEA.HI.X.SX32 R102, R12, R4, 0x1, P5 ;  /* 0x000000040c667211 */ /* 0x000fc600028f0eff */
[----:B------:R-:W5:Y:S01]  /*9ea0*/  LDL.LU R15, [R1+0x134] ;  /* 0x00013400010f7983 */ /* 0x000f620000300800 */
[----:B------:R-:W-:-:S03]  /*9eb0*/  LEA.HI.X.SX32 R104, R13, R4, 0x1, P2 ;  /* 0x000000040d687211 */ /* 0x000fc600010f0eff */
[----:B------:R-:W5:Y:S04]  /*9ec0*/  LDL.LU R12, [R1+0x138] ;  /* 0x00013800010c7983 */ /* 0x000f680000300800 */
[----:B------:R-:W5:Y:S01]  /*9ed0*/  LDL.LU R13, [R1+0x13c] ;  /* 0x00013c00010d7983 */ /* 0x000f620000300800 */
[----:B--2---:R-:W-:-:S04]  /*9ee0*/  IADD3 R107, P6, PT, R249, R5, RZ ;  /* 0x00000005f96b7210 */ /* 0x004fc80007fde0ff */
[----:B------:R-:W-:Y:S02]  /*9ef0*/  LEA.HI.X.SX32 R106, R5, R4, 0x1, P6 ;  /* 0x00000004056a7211 */ /* 0x000fe400030f0eff */
[----:B------:R-:W2:Y:S01]  /*9f00*/  LDL.LU R5, [R1+0x140] ;  /* 0x0001400001057983 */ /* 0x000ea20000300800 */
[----:B---3--:R-:W-:-:S04]  /*9f10*/  IADD3 R109, P3, PT, R249, R154, RZ ;  /* 0x0000009af96d7210 */ /* 0x008fc80007f7e0ff */
[----:B------:R-:W-:Y:S02]  /*9f20*/  LEA.HI.X.SX32 R108, R154, R4, 0x1, P3 ;  /* 0x000000049a6c7211 */ /* 0x000fe400018f0eff */
[----:B----4-:R-:W-:-:S04]  /*9f30*/  IADD3 R111, P5, PT, R249, R151, RZ ;  /* 0x00000097f96f7210 */ /* 0x010fc80007fbe0ff */
[----:B------:R-:W-:Y:S02]  /*9f40*/  LEA.HI.X.SX32 R110, R151, R4, 0x1, P5 ;  /* 0x00000004976e7211 */ /* 0x000fe400028f0eff */
[C---:B-----5:R-:W-:Y:S01]  /*9f50*/  IADD3 R113, P2, PT, R249.reuse, R150, RZ ;  /* 0x00000096f9717210 */ /* 0x060fe20007f5e0ff */
[----:B------:R-:W3:Y:S01]  /*9f60*/  LDL.LU R151, [R1+0x144] ;  /* 0x0001440001977983 */ /* 0x000ee20000300800 */
[----:B------:R-:W-:-:S03]  /*9f70*/  IADD3 R115, P6, PT, R249, R9, RZ ;  /* 0x00000009f9737210 */ /* 0x000fc60007fde0ff */
[----:B------:R-:W4:Y:S01]  /*9f80*/  LDL.LU R154, [R1+0x110] ;  /* 0x00011000019a7983 */ /* 0x000f220000300800 */
[-C--:B------:R-:W-:Y:S02]  /*9f90*/  LEA.HI.X.SX32 R112, R150, R4.reuse, 0x1, P2 ;  /* 0x0000000496707211 */ /* 0x080fe400010f0eff */
[----:B------:R-:W-:Y:S01]  /*9fa0*/  LEA.HI.X.SX32 R114, R9, R4, 0x1, P6 ;  /* 0x0000000409727211 */ /* 0x000fe200030f0eff */
[----:B------:R-:W5:Y:S04]  /*9fb0*/  LDL.LU R150, [R1+0x148] ;  /* 0x0001480001967983 */ /* 0x000f680000300800 */
[----:B------:R-:W5:Y:S01]  /*9fc0*/  LDL.LU R9, [R1+0x14c] ;  /* 0x00014c0001097983 */ /* 0x000f620000300800 */
[----:B------:R-:W-:-:S04]  /*9fd0*/  IADD3 R119, P5, PT, R249, R22, RZ ;  /* 0x00000016f9777210 */ /* 0x000fc80007fbe0ff */
[-C--:B------:R-:W-:Y:S02]  /*9fe0*/  LEA.HI.X.SX32 R118, R22, R4.reuse, 0x1, P5 ;  /* 0x0000000416767211 */ /* 0x080fe400028f0eff */
[C---:B------:R-:W-:Y:S02]  /*9ff0*/  IADD3 R117, P3, PT, R249.reuse, R25, RZ ;  /* 0x00000019f9757210 */ /* 0x040fe40007f7e0ff */
[C---:B------:R-:W-:Y:S02]  /*a000*/  IADD3 R125, P5, PT, R249.reuse, R21, RZ ;  /* 0x00000015f97d7210 */ /* 0x040fe40007fbe0ff */
[----:B------:R-:W-:Y:S02]  /*a010*/  IADD3 R121, P2, PT, R249, R23, RZ ;  /* 0x00000017f9797210 */ /* 0x000fe40007f5e0ff */
[-C--:B------:R-:W-:Y:S02]  /*a020*/  LEA.HI.X.SX32 R124, R21, R4.reuse, 0x1, P5 ;  /* 0x00000004157c7211 */ /* 0x080fe400028f0eff */
[----:B------:R-:W-:-:S02]  /*a030*/  LEA.HI.X.SX32 R116, R25, R4, 0x1, P3 ;  /* 0x0000000419747211 */ /* 0x000fc400018f0eff */
[----:B------:R-:W-:Y:S02]  /*a040*/  LEA.HI.X.SX32 R120, R23, R4, 0x1, P2 ;  /* 0x0000000417787211 */ /* 0x000fe400010f0eff */
[C---:B------:R-:W-:Y:S02]  /*a050*/  IADD3 R131, P5, PT, R249.reuse, R16, RZ ;  /* 0x00000010f9837210 */ /* 0x040fe40007fbe0ff */
[C---:B------:R-:W-:Y:S02]  /*a060*/  IADD3 R123, P3, PT, R249.reuse, R20, RZ ;  /* 0x00000014f97b7210 */ /* 0x040fe40007f7e0ff */
[----:B------:R-:W-:Y:S02]  /*a070*/  IADD3 R127, P2, PT, R249, R18, RZ ;  /* 0x00000012f97f7210 */ /* 0x000fe40007f5e0ff */
[-C--:B------:R-:W-:Y:S02]  /*a080*/  LEA.HI.X.SX32 R130, R16, R4.reuse, 0x1, P5 ;  /* 0x0000000410827211 */ /* 0x080fe400028f0eff */
[----:B------:R-:W-:-:S02]  /*a090*/  LEA.HI.X.SX32 R122, R20, R4, 0x1, P3 ;  /* 0x00000004147a7211 */ /* 0x000fc400018f0eff */
        /* <DEDUP_REMOVED lines=9> */
[-C--:B------:R-:W-:Y:S02]  /*a130*/  LEA.HI.X.SX32 R134, R14, R4.reuse, 0x1, P3 ;  /* 0x000000040e867211 */ /* 0x080fe400018f0eff */
[----:B------:R-:W-:Y:S02]  /*a140*/  LEA.HI.X.SX32 R138, R12, R4, 0x1, P2 ;  /* 0x000000040c8a7211 */ /* 0x000fe400010f0eff */
[----:B------:R-:W-:Y:S01]  /*a150*/  IADD3 R141, P3, PT, R249, R13, RZ ;  /* 0x0000000df98d7210 */ /* 0x000fe20007f7e0ff */
[----:B-1----:R-:W-:-:S03]  /*a160*/  IMAD.WIDE.U32 R10, R47, 0xc, R10 ;  /* 0x0000000c2f0a7825 */ /* 0x002fc600078e000a */
[----:B------:R-:W-:Y:S01]  /*a170*/  LEA.HI.X.SX32 R140, R13, R4, 0x1, P3 ;  /* 0x000000040d8c7211 */ /* 0x000fe200018f0eff */
[----:B------:R-:W-:Y:S02]  /*a180*/  IMAD R237, R237, 0xc, RZ ;  /* 0x0000000ceded7824 */ /* 0x000fe400078e02ff */
[----:B------:R-:W-:-:S04]  /*a190*/  IMAD.WIDE.U32 R42, R40, 0xc, R42 ;  /* 0x0000000c282a7825 */ /* 0x000fc800078e002a */
[----:B------:R-:W-:Y:S02]  /*a1a0*/  IMAD.IADD R44, R11, 0x1, R237 ;  /* 0x000000010b2c7824 */ /* 0x000fe400078e02ed */
[----:B------:R-:W-:Y:S01]  /*a1b0*/  IMAD R41, R8, 0xc, RZ ;  /* 0x0000000c08297824 */ /* 0x000fe200078e02ff */
[----:B------:R-:W-:Y:S01]  /*a1c0*/  SHF.L.U64.HI R40, R249, 0x2, R4 ;  /* 0x00000002f9287819 */ /* 0x000fe20000010204 */
[----:B------:R-:W-:Y:S01]  /*a1d0*/  IMAD.SHL.U32 R47, R6, 0x4, RZ ;  /* 0x00000004062f7824 */ /* 0x000fe200078e00ff */
[----:B------:R-:W-:Y:S01]  /*a1e0*/  SHF.L.U64.HI R236, R235, 0x2, R236 ;  /* 0x00000002ebec7819 */ /* 0x000fe200000102ec */
[----:B------:R-:W-:Y:S01]  /*a1f0*/  IMAD.IADD R41, R43, 0x1, R41 ;  /* 0x000000012b297824 */ /* 0x000fe200078e0229 */
[----:B------:R-:W-:Y:S01]  /*a200*/  SHF.L.U64.HI R234, R233, 0x2, R234 ;  /* 0x00000002e9ea7819 */ /* 0x000fe200000102ea */
[----:B------:R-:W-:Y:S01]  /*a210*/  IMAD.SHL.U32 R235, R235, 0x4, RZ ;  /* 0x00000004ebeb7824 */ /* 0x000fe200078e00ff */
        /* <DEDUP_REMOVED lines=164> */
[----:B------:R-:W-:-:S02]  /*ac60*/  SHF.L.U64.HI R134, R135, 0x2, R134 ;  /* 0x0000000287867819 */ /* 0x000fc40000010286 */
[----:B--2---:R-:W-:-:S04]  /*ac70*/  IADD3 R143, P5, PT, R249, R5, RZ ;  /* 0x00000005f98f7210 */ /* 0x004fc80007fbe0ff */
[----:B------:R-:W-:Y:S02]  /*ac80*/  LEA.HI.X.SX32 R142, R5, R4, 0x1, P5 ;  /* 0x00000004058e7211 */ /* 0x000fe400028f0eff */
[----:B------:R-:W-:-:S04]  /*ac90*/  SHF.R.S32.HI R5, RZ, 0x1f, R184 ;  /* 0x0000001fff057819 */ /* 0x000fc800000114b8 */
[----:B------:R-:W-:-:S04]  /*aca0*/  LEA.HI R5, R5, R184, RZ, 0x5 ;  /* 0x000000b805057211 */ /* 0x000fc800078f28ff */
[----:B------:R-:W-:-:S04]  /*acb0*/  SHF.R.S32.HI R5, RZ, 0x5, R5 ;  /* 0x00000005ff057819 */ /* 0x000fc80000011405 */
[----:B------:R-:W-:Y:S02]  /*acc0*/  VIMNMX R237, PT, PT, R5, 0x2, !PT ;  /* 0x0000000205ed7848 */ /* 0x000fe40007fe0100 */
[----:B---3--:R-:W-:-:S04]  /*acd0*/  IADD3 R145, P2, PT, R249, R151, RZ ;  /* 0x00000097f9917210 */ /* 0x008fc80007f5e0ff */
[----:B------:R-:W-:Y:S02]  /*ace0*/  LEA.HI.X.SX32 R144, R151, R4, 0x1, P2 ;  /* 0x0000000497907211 */ /* 0x000fe400010f0eff */
[C---:B----4-:R-:W-:Y:S02]  /*acf0*/  IADD3 R147, P3, PT, R249.reuse, R154, RZ ;  /* 0x0000009af9937210 */ /* 0x050fe40007f7e0ff */
[C---:B-----5:R-:W-:Y:S02]  /*ad00*/  IADD3 R149, P5, PT, R249.reuse, R150, RZ ;  /* 0x00000096f9957210 */ /* 0x060fe40007fbe0ff */
[----:B------:R-:W-:Y:S02]  /*ad10*/  IADD3 R151, P2, PT, R249, R9, RZ ;  /* 0x00000009f9977210 */ /* 0x000fe40007f5e0ff */
[-C--:B------:R-:W-:Y:S02]  /*ad20*/  LEA.HI.X.SX32 R148, R150, R4.reuse, 0x1, P5 ;  /* 0x0000000496947211 */ /* 0x080fe400028f0eff */
[----:B------:R-:W-:-:S02]  /*ad30*/  LEA.HI.X.SX32 R146, R154, R4, 0x1, P3 ;  /* 0x000000049a927211 */ /* 0x000fc400018f0eff */
[----:B------:R-:W-:Y:S01]  /*ad40*/  LEA.HI.X.SX32 R150, R9, R4, 0x1, P2 ;  /* 0x0000000409967211 */ /* 0x000fe200010f0eff */
[----:B------:R-:W-:Y:S01]  /*ad50*/  IMAD.MOV.U32 R154, RZ, RZ, R10 ;  /* 0x000000ffff9a7224 */ /* 0x000fe200078e000a */
[----:B------:R-:W-:Y:S01]  /*ad60*/  SHF.L.U64.HI R136, R137, 0x2, R136 ;  /* 0x0000000289887819 */ /* 0x000fe20000010288 */
[----:B------:R-:W-:Y:S01]  /*ad70*/  IMAD.MOV.U32 R4, RZ, RZ, RZ ;  /* 0x000000ffff047224 */ /* 0x000fe200078e00ff */
        /* <DEDUP_REMOVED lines=17> */
[----:B------:R-:W-:-:S02]  /*ae90*/  IMAD.SHL.U32 R149, R149, 0x4, RZ ;  /* 0x0000000495957824 */ /* 0x000fc400078e00ff */
[----:B------:R-:W-:Y:S02]  /*aea0*/  IMAD.SHL.U32 R151, R151, 0x4, RZ ;  /* 0x0000000497977824 */ /* 0x000fe400078e00ff */
[----:B------:R-:W-:Y:S02]  /*aeb0*/  IMAD.SHL.U32 R153, R153, 0x4, RZ ;  /* 0x0000000499997824 */ /* 0x000fe400078e00ff */
[----:B------:R-:W-:Y:S02]  /*aec0*/  VIADD R43, R5, 0xfffffffd ;  /* 0xfffffffd052b7836 */ /* 0x000fe40000000000 */
[----:B------:R-:W-:Y:S01]  /*aed0*/  VIADD R237, R237, 0xffffffff ;  /* 0xffffffffeded7836 */ /* 0x000fe20000000000 */
[----:B------:R-:W-:Y:S01]  /*aee0*/  UMOV UR13, 0x1 ;  /* 0x00000001000d7882 */ /* 0x000fe20000000000 */
[----:B------:R-:W-:Y:S01]  /*aef0*/  UMOV UR14, 0x2 ;  /* 0x00000002000e7882 */ /* 0x000fe20000000000 */
[----:B------:R-:W-:Y:S01]  /*af00*/  UMOV UR6, URZ ;  /* 0x000000ff00067c82 */ /* 0x000fe20008000000 */
[----:B------:R-:W-:Y:S01]  /*af10*/  UMOV UR7, URZ ;  /* 0x000000ff00077c82 */ /* 0x000fe20008000000 */
[----:B------:R-:W-:Y:S01]  /*af20*/  UMOV UR8, URZ ;  /* 0x000000ff00087c82 */ /* 0x000fe20008000000 */
[----:B------:R-:W-:-:S05]  /*af30*/  UMOV UR5, URZ ;  /* 0x000000ff00057c82 */ /* 0x000fca0008000000 */
.L_x_11:
[----:B------:R-:W-:Y:S01]  /*af40*/  IMAD.U32 R4, R4, -0x80000000, RZ ;  /* 0x8000000004047824 */ /* 0x000fe200078e00ff */
[----:B------:R-:W-:-:S03]  /*af50*/  UIADD3 UR7, UPT, UPT, UR7, 0x1, URZ ;  /* 0x0000000107077890 */ /* 0x000fc6000fffe0ff */
[----:B------:R-:W1:Y:S01]  /*af60*/  SYNCS.PHASECHK.TRANS64.TRYWAIT P2, [UR12], R4 ;  /* 0x00000004ff0075a7 */ /* 0x000e62000804110c */
[----:B------:R-:W-:-:S04]  /*af70*/  UISETP.GT.AND UP1, UPT, UR7, 0x1, UPT ;  /* 0x000000010700788c */ /* 0x000fc8000bf24270 */
[----:B------:R-:W-:-:S04]  /*af80*/  USEL UR7, UR7, URZ, !UP1 ;  /* 0x000000ff07077287 */ /* 0x000fc8000c800000 */
[----:B------:R-:W-:Y:S01]  /*af90*/  ULEA UR4, UR7, UR10, 0xe ;  /* 0x0000000a07047291 */ /* 0x000fe2000f8e70ff */
[----:B-12---:R-:W-:Y:S11]  /*afa0*/  @!P2 BRA `(.L_x_9) ;  /* 0x000000a0001ca947 */ /* 0x006ff60003800000 */
.L_x_17:
[----:B------:R-:W-:-:S04]  /*afb0*/  DEPBAR.LE SB0, 0x2 ;  /* 0x000080800000791a */ /* 0x000fc80000000000 */
[----:B------:R-:W-:Y:S01]  /*afc0*/  LEA R184, R0, UR4, 0x7 ;  /* 0x0000000400b87c11 */ /* 0x000fe2000f8e38ff */
[----:B------:R-:W-:Y:S01]  /*afd0*/  BAR.SYNC.DEFER_BLOCKING 0x0 ;  /* 0x0000000000007b1d */ /* 0x000fe20000010000 */
[----:B------:R-:W-:Y:S02]  /*afe0*/  UIADD3 UR6, UPT, UPT, UR6, 0x1, URZ ;  /* 0x0000000106067890 */ /* 0x000fe4000fffe0ff */
[----:B------:R-:W-:Y:S02]  /*aff0*/  ULEA UR12, UR13, UR10, 0x3 ;  /* 0x0000000a0d0c7291 */ /* 0x000fe4000f8e18ff */
[----:B------:R-:W-:Y:S02]  /*b000*/  UISETP.GT.AND UP1, UPT, UR6, 0x2, UPT ;  /* 0x000000020600788c */ /* 0x000fe4000bf24270 */
[----:B------:R-:W-:Y:S02]  /*b010*/  UIADD3 UR12, UPT, UPT, UR12, 0x20000, URZ ;  /* 0x000200000c0c7890 */ /* 0x000fe4000fffe0ff */
[----:B------:R-:W-:Y:S01]  /*b020*/  USEL UR6, UR6, URZ, !UP1 ;  /* 0x000000ff06067287 */ /* 0x000fe2000c800000 */
[----:B------:R-:W-:Y:S01]  /*b030*/  UMOV UR4, UR8 ;  /* 0x0000000800047c82 */ /* 0x000fe20008000000 */
[----:B------:R-:W-:Y:S04]  /*b040*/  LDS.128 R4, [R184+0x18000] ;  /* 0x01800000b8047984 */ /* 0x000fe80000000c00 */
[----:B------:R-:W-:Y:S04]  /*b050*/  LDS.128 R8, [R184+0x18010] ;  /* 0x01801000b8087984 */ /* 0x000fe80000000c00 */
[----:B------:R-:W-:Y:S04]  /*b060*/  LDS.128 R12, [R184+0x18020] ;  /* 0x01802000b80c7984 */ /* 0x000fe80000000c00 */
[----:B------:R-:W-:Y:S04]  /*b070*/  LDS.128 R16, [R184+0x18030] ;  /* 0x01803000b8107984 */ /* 0x000fe80000000c00 */
[----:B------:R-:W-:Y:S04]  /*b080*/  LDS.128 R20, [R184+0x18040] ;  /* 0x01804000b8147984 */ /* 0x000fe80000000c00 */
[----:B------:R-:W-:Y:S04]  /*b090*/  LDS.128 R24, [R184+0x18050] ;  /* 0x01805000b8187984 */ /* 0x000fe80000000c00 */
[----:B------:R-:W-:Y:S04]  /*b0a0*/  LDS.128 R28, [R184+0x18060] ;  /* 0x01806000b81c7984 */ /* 0x000fe80000000c00 */
[----:B------:R-:W1:Y:S02]  /*b0b0*/  LDS.128 R32, [R184+0x18070] ;  /* 0x01807000b8207984 */ /* 0x000e640000000c00 */
[----:B-1----:R1:W-:Y:S01]  /*b0c0*/  STTM.x32 tmem[UR11+0x100], R4 ;  /* 0x00010004000079ed */ /* 0x0023e200082c000b */
[----:B------:R-:W2:Y:S02]  /*b0d0*/  FENCE.VIEW.ASYNC.T ;  /* 0x00000000000073c6 */ /* 0x000ea40000000200 */
[----:B--2---:R-:W-:Y:S06]  /*b0e0*/  BAR.SYNC.DEFER_BLOCKING 0x0 ;  /* 0x0000000000007b1d */ /* 0x004fec0000010000 */
[----:B------:R-:W-:Y:S05]  /*b0f0*/  @P0 BRA `(.L_x_10) ;  /* 0x00000000007c0947 */ /* 0x000fea0003800000 */
[----:B------:R-:W-:Y:S02]  /*b100*/  ULEA UR8, UR6, UR10, 0xf ;  /* 0x0000000a06087291 */ /* 0x000fe4000f8e78ff */
[----:B------:R-:W-:Y:S02]  /*b110*/  UIADD3 UR15, UPT, UPT, UR20, 0x108, URZ ;  /* 0x00000108140f7890 */ /* 0x000fe4000fffe0ff */
[----:B------:R-:W-:Y:S02]  /*b120*/  USHF.R.U32.HI UR8, URZ, 0x4, UR8 ;  /* 0x00000004ff087899 */ /* 0x000fe40008011608 */
[----:B------:R-:W-:Y:S02]  /*b130*/  UIADD3 UR23, UPT, UPT, UR20, 0x110, URZ ;  /* 0x0000011014177890 */ /* 0x000fe4000fffe0ff */
[----:B------:R-:W-:Y:S02]  /*b140*/  USGXT.U32 UR16, UR8, 0xe ;  /* 0x0000000e0810789a */ /* 0x000fe40008000000 */
[----:B------:R-:W-:-:S02]  /*b150*/  UIADD3 UR36, UPT, UPT, UR20, 0x118, URZ ;  /* 0x0000011814247890 */ /* 0x000fc4000fffe0ff */
[----:B------:R-:W-:Y:S01]  /*b160*/  UIADD3 UR24, UP1, UPT, UR16, 0x2, URZ ;  /* 0x0000000210187890 */ /* 0x000fe2000ff3e0ff */
[----:B------:R-:W-:Y:S01]  /*b170*/  UMOV UR8, URZ ;  /* 0x000000ff00087c82 */ /* 0x000fe20008000000 */
[----:B------:R-:W-:Y:S02]  /*b180*/  UMOV UR30, 0x0 ;  /* 0x00000000001e7882 */ /* 0x000fe40000000000 */
[----:B------:R-:W-:Y:S02]  /*b190*/  UIADD3.X UR25, UPT, UPT, UR8, 0x40004040, URZ, UP1, !UPT ;  /* 0x4000404008197890 */ /* 0x000fe40008ffe4ff */
[----:B------:R-:W-:Y:S02]  /*b1a0*/  UIADD3 UR26, UP1, UPT, UR24, 0x2, URZ ;  /* 0x00000002181a7890 */ /* 0x000fe4000ff3e0ff */
[----:B------:R-:W-:Y:S02]  /*b1b0*/  UIADD3 UR28, UP2, UPT, UR24, 0x4, URZ ;  /* 0x00000004181c7890 */ /* 0x000fe4000ff5e0ff */
[----:B------:R-:W-:-:S02]  /*b1c0*/  UIADD3.X UR27, UPT, UPT, UR25, URZ, URZ, UP1, !UPT ;  /* 0x000000ff191b7290 */ /* 0x000fc40008ffe4ff */
[----:B------:R-:W-:Y:S01]  /*b1d0*/  UIADD3.X UR29, UPT, UPT, UR25, URZ, URZ, UP2, !UPT ;  /* 0x000000ff191d7290 */ /* 0x000fe200097fe4ff */
[----:B------:R-:W-:Y:S01]  /*b1e0*/  UMOV UR31, 0x8400910 ;  /* 0x08400910001f7882 */ /* 0x000fe20000000000 */
[----:B------:R-:W-:Y:S01]  /*b1f0*/  UMOV UR17, 0x40004040 ;  /* 0x4000404000117882 */ /* 0x000fe20000000000 */
[----:B------:R-:W-:Y:S01]  /*b200*/  UMOV UR32, 0x0 ;  /* 0x0000000000207882 */ /* 0x000fe20000000000 */
[----:B------:R-:W-:Y:S01]  /*b210*/  UMOV UR33, 0x8400910 ;  /* 0x0840091000217882 */ /* 0x000fe20000000000 */
[----:B------:R-:W-:Y:S01]  /*b220*/  UMOV UR34, 0x0 ;  /* 0x0000000000227882 */ /* 0x000fe20000000000 */
[----:B------:R-:W-:Y:S01]  /*b230*/  UMOV UR35, 0x8400910 ;  /* 0x0840091000237882 */ /* 0x000fe20000000000 */
[----:B------:R-:W-:Y:S01]  /*b240*/  UMOV UR8, UR12 ;  /* 0x0000000c00087c82 */ /* 0x000fe20008000000 */
[----:B------:R-:W-:Y:S01]  /*b250*/  UMOV UR9, URZ ;  /* 0x000000ff00097c82 */ /* 0x000fe20008000000 */
[----:B------:R2:W-:Y:S01]  /*b260*/  UTCHMMA tmem[UR21], gdesc[UR16], tmem[UR20], tmem[UR30], idesc[UR31], UPT ;  /* 0x00ff1e10150079ea */ /* 0x0005e2000b800014 */
        /* <DEDUP_REMOVED lines=8> */
.L_x_10:
[----:B------:R-:W-:Y:S01]  /*b2f0*/  R2UR UR9, R43 ;  /* 0x000000002b0972ca */ /* 0x000fe200000e0000 */
[----:B------:R-:W-:Y:S01]  /*b300*/  UISETP.GT.AND UP1, UPT, UR22, URZ, UPT ;  /* 0x000000ff1600728c */ /* 0x000fe2000bf24270 */
[----:B------:R-:W-:Y:S01]  /*b310*/  BAR.SYNC.DEFER_BLOCKING 0x0 ;  /* 0x0000000000007b1d */ /* 0x000fe20000010000 */
[----:B------:R-:W-:Y:S01]  /*b320*/  UISETP.GT.AND UP2, UPT, UR22, 0x1, UPT ;  /* 0x000000011600788c */ /* 0x000fe2000bf44270 */
[C---:B-1----:R-:W-:Y:S01]  /*b330*/  IADD3 R4, P5, PT, R42.reuse, R238, RZ ;  /* 0x000000ee2a047210 */ /* 0x042fe20007fbe0ff */
[----:B--2---:R-:W-:Y:S01]  /*b340*/  USEL UR8, URZ, 0x4, !UP1 ;  /* 0x00000004ff087887 */ /* 0x004fe2000c800000 */
[----:B------:R-:W-:Y:S01]  /*b350*/  IADD3 R6, P6, PT, R42, R153, RZ ;  /* 0x000000992a067210 */ /* 0x000fe20007fde0ff */
[----:B------:R-:W-:Y:S02]  /*b360*/  UISETP.GT.AND UP3, UPT, UR22, 0x3, UPT ;  /* 0x000000031600788c */ /* 0x000fe4000bf64270 */
[C---:B------:R-:W-:Y:S01]  /*b370*/  IMAD.X R5, R41.reuse, 0x1, R40, P5 ;  /* 0x0000000129057824 */ /* 0x040fe200028e0628 */
[----:B------:R-:W-:Y:S01]  /*b380*/  UISETP.GT.AND UP4, UPT, UR22, 0x7, UPT ;  /* 0x000000071600788c */ /* 0x000fe2000bf84270 */
[----:B------:R-:W-:Y:S01]  /*b390*/  IMAD.X R7, R41, 0x1, R152, P6 ;  /* 0x0000000129077824 */ /* 0x000fe200030e0698 */
[----:B------:R-:W-:Y:S01]  /*b3a0*/  UISETP.GT.AND UP5, UPT, UR22, 0x9, UPT ;  /* 0x000000091600788c */ /* 0x000fe2000bfa4270 */
[----:B------:R-:W1:Y:S01]  /*b3b0*/  S2R R10, SR_TID.X ;  /* 0x00000000000a7919 */ /* 0x000e620000002100 */
[----:B------:R-:W-:-:S02]  /*b3c0*/  UISETP.GE.AND UP1, UPT, UR5, UR9, UPT ;  /* 0x000000090500728c */ /* 0x000fc4000bf26270 */
[----:B------:R-:W-:Y:S02]  /*b3d0*/  USEL UR9, URZ, 0x4, !UP2 ;  /* 0x00000004ff097887 */ /* 0x000fe4000d000000 */
[----:B------:R-:W-:Y:S02]  /*b3e0*/  USEL UR8, UR8, URZ, !UP1 ;  /* 0x000000ff08087287 */ /* 0x000fe4000c800000 */
[----:B------:R-:W-:Y:S02]  /*b3f0*/  USEL UR9, UR9, URZ, !UP1 ;  /* 0x000000ff09097287 */ /* 0x000fe4000c800000 */
[----:B------:R-:W-:Y:S02]  /*b400*/  UISETP.GT.AND UP2, UPT, UR22, 0x2, UPT ;  /* 0x000000021600788c */ /* 0x000fe4000bf44270 */
[----:B------:R-:W-:Y:S01]  /*b410*/  ISETP.NE.U32.AND P3, PT, RZ, UR8, PT ;  /* 0x00000008ff007c0c */ /* 0x000fe2000bf65070 */
[----:B------:R-:W-:Y:S01]  /*b420*/  UIADD3 UR14, UPT, UPT, UR14, 0x1, URZ ;  /* 0x000000010e0e7890 */ /* 0x000fe2000fffe0ff */
[----:B------:R-:W-:Y:S01]  /*b430*/  ISETP.NE.U32.AND P2, PT, RZ, UR9, PT ;  /* 0x00000009ff007c0c */ /* 0x000fe2000bf45070 */
[----:B------:R-:W-:-:S02]  /*b440*/  USEL UR8, URZ, 0x4, !UP2 ;  /* 0x00000004ff087887 */ /* 0x000fc4000d000000 */
[----:B------:R-:W-:Y:S02]  /*b450*/  USEL UR9, URZ, 0x4, !UP3 ;  /* 0x00000004ff097887 */ /* 0x000fe4000d800000 */
[----:B------:R-:W-:Y:S02]  /*b460*/  USEL UR8, UR8, URZ, !UP1 ;  /* 0x000000ff08087287 */ /* 0x000fe4000c800000 */
[----:B------:R-:W-:Y:S02]  /*b470*/  USEL UR9, UR9, URZ, !UP1 ;  /* 0x000000ff09097287 */ /* 0x000fe4000c800000 */
[----:B------:R-:W-:Y:S02]  /*b480*/  UISETP.GT.AND UP2, UPT, UR22, 0x4, UPT ;  /* 0x000000041600788c */ /* 0x000fe4000bf44270 */
[----:B------:R-:W-:Y:S01]  /*b490*/  @!PT LDS RZ, [RZ] ;  /* 0x00000000fffff984 */ /* 0x000fe20000000800 */
[----:B------:R-:W-:Y:S01]  /*b4a0*/  @!PT LDS RZ, [RZ] ;  /* 0x00000000fffff984 */ /* 0x000fe20000000800 */
[----:B------:R-:W-:Y:S01]  /*b4b0*/  @!PT LDS RZ, [RZ] ;  /* 0x00000000fffff984 */ /* 0x000fe20000000800 */
[----:B------:R2:W-:Y:S01]  /*b4c0*/  LDGSTS.E [R184+0x18000], desc[UR18][R4.64], P3 ;  /* 0x1800000004b87fae */ /* 0x0005e200099a1012 */
[----:B------:R-:W-:Y:S01]  /*b4d0*/  ISETP.NE.U32.AND P3, PT, RZ, UR8, PT ;  /* 0x00000008ff007c0c */ /* 0x000fe2000bf65070 */
[----:B------:R-:W-:-:S02]  /*b4e0*/  UISETP.GT.AND UP3, UPT, UR22, 0x5, UPT ;  /* 0x000000051600788c */ /* 0x000fc4000bf64270 */
[----:B------:R3:W-:Y:S01]  /*b4f0*/  LDGSTS.E [R184+0x18004], desc[UR18][R6.64], P2 ;  /* 0x1800400006b87fae */ /* 0x0007e200091a1012 */
[----:B------:R-:W-:Y:S01]  /*b500*/  ISETP.NE.U32.AND P2, PT, RZ, UR9, PT ;  /* 0x00000009ff007c0c */ /* 0x000fe2000bf45070 */
[----:B------:R-:W-:Y:S02]  /*b510*/  USEL UR8, URZ, 0x4, !UP2 ;  /* 0x00000004ff087887 */ /* 0x000fe4000d000000 */
[----:B------:R-:W-:Y:S01]  /*b520*/  USEL UR9, URZ, 0x4, !UP3 ;  /* 0x00000004ff097887 */ /* 0x000fe2000d800000 */
[----:B-1----:R-:W-:Y:S01]  /*b530*/  LOP3.LUT R10, R10, 0x1f, RZ, 0xc0, !PT ;  /* 0x0000001f0a0a7812 */ /* 0x002fe200078ec0ff */
[----:B------:R-:W-:Y:S01]  /*b540*/  USEL UR8, UR8, URZ, !UP1 ;  /* 0x000000ff08087287 */ /* 0x000fe2000c800000 */
[C---:B--2---:R-:W-:Y:S01]  /*b550*/  IADD3 R4, P5, PT, R42.reuse, R151, RZ ;  /* 0x000000972a047210 */ /* 0x044fe20007fbe0ff */
[----:B------:R-:W-:Y:S02]  /*b560*/  USEL UR9, UR9, URZ, !UP1 ;  /* 0x000000ff09097287 */ /* 0x000fe4000c800000 */
[----:B------:R-:W-:Y:S01]  /*b570*/  UISETP.GT.AND UP3, UPT, UR22, 0x6, UPT ;  /* 0x000000061600788c */ /* 0x000fe2000bf64270 */
[----:B---3--:R-:W-:Y:S01]  /*b580*/  IADD3 R6, P6, PT, R42, R149, RZ ;  /* 0x000000952a067210 */ /* 0x008fe20007fde0ff */
[----:B------:R-:W-:Y:S01]  /*b590*/  IMAD.X R5, R41, 0x1, R150, P5 ;  /* 0x0000000129057824 */ /* 0x000fe200028e0696 */
[----:B------:R-:W-:-:S02]  /*b5a0*/  UISETP.GT.AND UP2, UPT, UR22, 0x8, UPT ;  /* 0x000000081600788c */ /* 0x000fc4000bf44270 */
[----:B------:R-:W-:Y:S01]  /*b5b0*/  UIADD3 UR5, UPT, UPT, UR5, 0x1, URZ ;  /* 0x0000000105057890 */ /* 0x000fe2000fffe0ff */
[----:B------:R-:W-:Y:S01]  /*b5c0*/  IMAD.X R7, R41, 0x1, R148, P6 ;  /* 0x0000000129077824 */ /* 0x000fe200030e0694 */
[----:B------:R1:W-:Y:S01]  /*b5d0*/  LDGSTS.E [R184+0x18008], desc[UR18][R4.64], P3 ;  /* 0x1800800004b87fae */ /* 0x0003e200099a1012 */
[----:B------:R-:W-:Y:S01]  /*b5e0*/  ISETP.NE.U32.AND P3, PT, RZ, UR9, PT ;  /* 0x00000009ff007c0c */ /* 0x000fe2000bf65070 */
[----:B------:R-:W-:Y:S02]  /*b5f0*/  USEL UR9, URZ, 0x4, !UP4 ;  /* 0x00000004ff097887 */ /* 0x000fe4000e000000 */
[----:B------:R2:W-:Y:S01]  /*b600*/  LDGSTS.E [R184+0x1800c], desc[UR18][R6.64], P2 ;  /* 0x1800c00006b87fae */ /* 0x0005e200091a1012 */
[----:B------:R-:W-:Y:S01]  /*b610*/  ISETP.NE.U32.AND P2, PT, RZ, UR8, PT ;  /* 0x00000008ff007c0c */ /* 0x000fe2000bf45070 */
[----:B------:R-:W-:Y:S02]  /*b620*/  USEL UR8, URZ, 0x4, !UP3 ;  /* 0x00000004ff087887 */ /* 0x000fe4000d800000 */
[----:B------:R-:W-:-:S02]  /*b630*/  USEL UR9, UR9, URZ, !UP1 ;  /* 0x000000ff09097287 */ /* 0x000fc4000c800000 */
[----:B------:R-:W-:Y:S01]  /*b640*/  USEL UR8, UR8, URZ, !UP1 ;  /* 0x000000ff08087287 */ /* 0x000fe2000c800000 */
[C---:B-1----:R-:W-:Y:S01]  /*b650*/  IADD3 R4, P5, PT, R42.reuse, R147, RZ ;  /* 0x000000932a047210 */ /* 0x042fe20007fbe0ff */
[----:B------:R-:W-:Y:S02]  /*b660*/  UISETP.GT.AND UP3, UPT, UR22, 0xa, UPT ;  /* 0x0000000a1600788c */ /* 0x000fe4000bf64270 */
[----:B------:R-:W-:Y:S01]  /*b670*/  UISETP.GT.AND UP4, UPT, UR22, 0xb, UPT ;  /* 0x0000000b1600788c */ /* 0x000fe2000bf84270 */
[----:B--2---:R-:W-:Y:S01]  /*b680*/  IADD3 R6, P6, PT, R42, R145, RZ ;  /* 0x000000912a067210 */ /* 0x004fe20007fde0ff */
[----:B------:R-:W-:Y:S01]  /*b690*/  IMAD.X R5, R41, 0x1, R146, P5 ;  /* 0x0000000129057824 */ /* 0x000fe200028e0692 */
[----:B------:R-:W-:-:S03]  /*b6a0*/  UIADD3 UR13, UPT, UPT, UR13, 0x1, URZ ;  /* 0x000000010d0d7890 */ /* 0x000fc6000fffe0ff */
[----:B------:R-:W-:Y:S01]  /*b6b0*/  IMAD.X R7, R41, 0x1, R144, P6 ;  /* 0x0000000129077824 */ /* 0x000fe200030e0690 */
[----:B------:R1:W-:Y:S01]  /*b6c0*/  LDGSTS.E [R184+0x18010], desc[UR18][R4.64], P2 ;  /* 0x1801000004b87fae */ /* 0x0003e200091a1012 */
[----:B------:R-:W-:Y:S01]  /*b6d0*/  ISETP.NE.U32.AND P2, PT, RZ, UR9, PT ;  /* 0x00000009ff007c0c */ /* 0x000fe2000bf45070 */
[----:B------:R-:W-:Y:S02]  /*b6e0*/  USEL UR9, URZ, 0x4, !UP5 ;  /* 0x00000004ff097887 */ /* 0x000fe4000e800000 */
[----:B------:R2:W-:Y:S01]  /*b6f0*/  LDGSTS.E [R184+0x18014], desc[UR18][R6.64], P3 ;  /* 0x1801400006b87fae */ /* 0x0005e200099a1012 */
[----:B------:R-:W-:Y:S01]  /*b700*/  ISETP.NE.U32.AND P3, PT, RZ, UR8, PT ;  /* 0x00000008ff007c0c */ /* 0x000fe2000bf65070 */
[----:B------:R-:W-:Y:S02]  /*b710*/  USEL UR8, URZ, 0x4, !UP2 ;  /* 0x00000004ff087887 */ /* 0x000fe4000d000000 */
[----:B------:R-:W-:Y:S02]  /*b720*/  USEL UR9, UR9, URZ, !UP1 ;  /* 0x000000ff09097287 */ /* 0x000fe4000c800000 */
[----:B------:R-:W-:Y:S01]  /*b730*/  USEL UR8, UR8, URZ, !UP1 ;  /* 0x000000ff08087287 */ /* 0x000fe2000c800000 */
[----:B-1----:R-:W-:Y:S01]  /*b740*/  IADD3 R4, P5, PT, R42, R143, RZ ;  /* 0x0000008f2a047210 */ /* 0x002fe20007fbe0ff */
[----:B------:R-:W-:-:S02]  /*b750*/  UISETP.GT.AND UP5, UPT, UR22, 0xc, UPT ;  /* 0x0000000c1600788c */ /* 0x000fc4000bfa4270 */
[----:B------:R-:W-:Y:S01]  /*b760*/  UISETP.GT.AND UP2, UPT, UR22, 0xd, UPT ;  /* 0x0000000d1600788c */ /* 0x000fe2000bf44270 */
[----:B--2---:R-:W-:Y:S01]  /*b770*/  IADD3 R6, P6, PT, R42, R141, RZ ;  /* 0x0000008d2a067210 */ /* 0x004fe20007fde0ff */
[C---:B------:R-:W-:Y:S01]  /*b780*/  IMAD.X R5, R41.reuse, 0x1, R142, P5 ;  /* 0x0000000129057824 */ /* 0x040fe200028e068e */
[----:B------:R-:W-:Y:S02]  /*b790*/  USEL UR15, URZ, 0x4, !UP5 ;  /* 0x00000004ff0f7887 */ /* 0x000fe4000e800000 */
[----:B------:R-:W-:Y:S01]  /*b7a0*/  UISETP.GT.AND UP5, UPT, UR22, 0x14, UPT ;  /* 0x000000141600788c */ /* 0x000fe2000bfa4270 */
[----:B------:R-:W-:Y:S01]  /*b7b0*/  IMAD.X R7, R41, 0x1, R140, P6 ;  /* 0x0000000129077824 */ /* 0x000fe200030e068c */
[----:B------:R1:W-:Y:S01]  /*b7c0*/  LDGSTS.E [R184+0x18018], desc[UR18][R4.64], P3 ;  /* 0x1801800004b87fae */ /* 0x0003e200099a1012 */
[----:B------:R-:W-:Y:S01]  /*b7d0*/  ISETP.NE.U32.AND P3, PT, RZ, UR8, PT ;  /* 0x00000008ff007c0c */ /* 0x000fe2000bf65070 */
[----:B------:R-:W-:Y:S02]  /*b7e0*/  USEL UR8, URZ, 0x4, !UP3 ;  /* 0x00000004ff087887 */ /* 0x000fe4000d800000 */
[----:B------:R2:W-:Y:S01]  /*b7f0*/  LDGSTS.E [R184+0x1801c], desc[UR18][R6.64], P2 ;  /* 0x1801c00006b87fae */ /* 0x0005e200091a1012 */
[----:B------:R-:W-:Y:S01]  /*b800*/  ISETP.NE.U32.AND P2, PT, RZ, UR9, PT ;  /* 0x00000009ff007c0c */ /* 0x000fe2000bf45070 */
[----:B------:R-:W-:-:S02]  /*b810*/  USEL UR9, URZ, 0x4, !UP4 ;  /* 0x00000004ff097887 */ /* 0x000fc4000e000000 */
[----:B------:R-:W-:Y:S02]  /*b820*/  USEL UR8, UR8, URZ, !UP1 ;  /* 0x000000ff08087287 */ /* 0x000fe4000c800000 */
[----:B------:R-:W-:Y:S01]  /*b830*/  USEL UR9, UR9, URZ, !UP1 ;  /* 0x000000ff09097287 */ /* 0x000fe2000c800000 */
[C---:B-1----:R-:W-:Y:S01]  /*b840*/  IADD3 R4, P5, PT, R42.reuse, R139, RZ ;  /* 0x0000008b2a047210 */ /* 0x042fe20007fbe0ff */
[----:B------:R-:W-:Y:S02]  /*b850*/  USEL UR15, UR15, URZ, !UP1 ;  /* 0x000000ff0f0f7287 */ /* 0x000fe4000c800000 */
[----:B------:R-:W-:Y:S01]  /*b860*/  UISETP.GT.AND UP3, UPT, UR22, 0xe, UPT ;  /* 0x0000000e1600788c */ /* 0x000fe2000bf64270 */
[----:B--2---:R-:W-:Y:S01]  /*b870*/  IADD3 R6, P6, PT, R42, R137, RZ ;  /* 0x000000892a067210 */ /* 0x004fe20007fde0ff */
[----:B------:R-:W-:Y:S01]  /*b880*/  IMAD.X R5, R41, 0x1, R138, P5 ;  /* 0x0000000129057824 */ /* 0x000fe200028e068a */
[----:B------:R-:W-:-:S03]  /*b890*/  UISETP.GT.AND UP4, UPT, UR22, 0x12, UPT ;  /* 0x000000121600788c */ /* 0x000fc6000bf84270 */
        /* <DEDUP_REMOVED lines=12> */
[C---:B--2---:R-:W-:Y:S01]  /*b960*/  IADD3 R6, P6, PT, R42.reuse, R133, RZ ;  /* 0x000000852a067210 */ /* 0x044fe20007fde0ff */
[----:B------:R-:W-:Y:S01]  /*b970*/  IMAD.X R5, R41, 0x1, R134, P5 ;  /* 0x0000000129057824 */ /* 0x000fe200028e0686 */
[----:B------:R-:W-:-:S03]  /*b980*/  IADD3 R8, P5, PT, R42, R131, RZ ;  /* 0x000000832a087210 */ /* 0x000fc60007fbe0ff */
[C---:B------:R-:W-:Y:S01]  /*b990*/  IMAD.X R7, R41.reuse, 0x1, R132, P6 ;  /* 0x0000000129077824 */ /* 0x040fe200030e0684 */
[----:B------:R-:W-:Y:S01]  /*b9a0*/  ISETP.NE.U32.AND P6, PT, RZ, UR15, PT ;  /* 0x0000000fff007c0c */ /* 0x000fe2000bfc5070 */
        /* <DEDUP_REMOVED lines=9> */
[----:B------:R-:W-:Y:S01]  /*ba40*/  LDGSTS.E [R184+0x18030], desc[UR18][R8.64], P6 ;  /* 0x1803000008b87fae */ /* 0x000fe2000b1a1012 */
[C---:B-1----:R-:W-:Y:S01]  /*ba50*/  IADD3 R4, P5, PT, R42.reuse, R129, RZ ;  /* 0x000000812a047210 */ /* 0x042fe20007fbe0ff */
[----:B------:R-:W-:Y:S02]  /*ba60*/  UISETP.GT.AND UP3, UPT, UR22, 0x11, UPT ;  /* 0x000000111600788c */ /* 0x000fe4000bf64270 */
[----:B------:R-:W-:Y:S01]  /*ba70*/  UISETP.GT.AND UP2, UPT, UR22, 0x13, UPT ;  /* 0x000000131600788c */ /* 0x000fe2000bf44270 */
[----:B--2---:R-:W-:Y:S01]  /*ba80*/  IADD3 R6, P6, PT, R42, R127, RZ ;  /* 0x0000007f2a067210 */ /* 0x004fe20007fde0ff */
[----:B------:R-:W-:-:S04]  /*ba90*/  IMAD.X R5, R41, 0x1, R128, P5 ;  /* 0x0000000129057824 */ /* 0x000fc800028e0680 */
        /* <DEDUP_REMOVED lines=27> */
[----:B------:R-:W-:Y:S01]  /*bc50*/  IMAD.X R5, R41, 0x1, R120, P5 ;  /* 0x0000000129057824 */ /* 0x000fe200028e0678 */
[----:B------:R-:W-:-:S03]  /*bc60*/  USEL UR15, URZ, 0x4, !UP5 ;  /* 0x00000004ff0f7887 */ /* 0x000fc6000e800000 */
        /* <DEDUP_REMOVED lines=10> */
[----:B------:R-:W-:-:S02]  /*bd10*/  USEL UR15, UR15, URZ, !UP1 ;  /* 0x000000ff0f0f7287 */ /* 0x000fc4000c800000 */
        /* <DEDUP_REMOVED lines=45> */
[----:B------:R-:W-:-:S02]  /*bff0*/  UISETP.NE.U32.AND UP3, UPT, UR9, URZ, UPT ;  /* 0x000000ff0900728c */ /* 0x000fc4000bf65070 */
        /* <DEDUP_REMOVED lines=8> */
[----:B------:R-:W-:Y:S01]  /*c080*/  PLOP3.LUT P2, PT, PT, PT, UP3, 0x40, 0x4 ;  /* 0x000000000004781c */ /* 0x000fe20003f4e838 */
[----:B------:R-:W-:Y:S02]  /*c090*/  UISETP.GT.AND UP3, UPT, UR22, 0x1f, UPT ;  /* 0x0000001f1600788c */ /* 0x000fe4000bf64270 */
[----:B------:R-:W-:Y:S02]  /*c0a0*/  USEL UR8, UR8, URZ, !UP1 ;  /* 0x000000ff08087287 */ /* 0x000fe4000c800000 */
[----:B------:R-:W-:Y:S01]  /*c0b0*/  USEL UR9, URZ, 0x4, !UP3 ;  /* 0x00000004ff097887 */ /* 0x000fe2000d800000 */
[----:B-1----:R-:W-:-:S03]  /*c0c0*/  IADD3 R4, P5, PT, R42, R99, RZ ;  /* 0x000000632a047210 */ /* 0x002fc60007fbe0ff */
[----:B------:R-:W-:Y:S01]  /*c0d0*/  USEL UR9, UR9, URZ, !UP1 ;  /* 0x000000ff09097287 */ /* 0x000fe2000c800000 */
[----:B--2---:R-:W-:Y:S01]  /*c0e0*/  IADD3 R6, P6, PT, R42, R97, RZ ;  /* 0x000000612a067210 */ /* 0x004fe20007fde0ff */
[----:B------:R-:W-:-:S04]  /*c0f0*/  IMAD.X R5, R41, 0x1, R98, P5 ;  /* 0x0000000129057824 */ /* 0x000fc800028e0662 */
[----:B------:R-:W-:Y:S01]  /*c100*/  IMAD.X R7, R41, 0x1, R96, P6 ;  /* 0x0000000129077824 */ /* 0x000fe200030e0660 */
[----:B------:R1:W-:Y:S01]  /*c110*/  LDGSTS.E [R184+0x18070], desc[UR18][R4.64], P3 ;  /* 0x1807000004b87fae */ /* 0x0003e200099a1012 */
[----:B------:R-:W-:Y:S01]  /*c120*/  ISETP.GE.AND P3, PT, R10, UR22, PT ;  /* 0x000000160a007c0c */ /* 0x000fe2000bf66270 */
[----:B------:R-:W-:Y:S01]  /*c130*/  UIADD3 UR22, UPT, UPT, UR22, -0x20, URZ ;  /* 0xffffffe016167890 */ /* 0x000fe2000fffe0ff */
[----:B------:R-:W-:Y:S01]  /*c140*/  ISETP.NE.U32.AND P6, PT, RZ, UR8, PT ;  /* 0x00000008ff007c0c */ /* 0x000fe2000bfc5070 */
[----:B------:R2:W-:Y:S01]  /*c150*/  LDGSTS.E [R184+0x18074], desc[UR18][R6.64], !P2 ;  /* 0x1807400006b87fae */ /* 0x0005e2000d1a1012 */
[----:B------:R-:W-:Y:S02]  /*c160*/  SEL R8, RZ, 0x4, P3 ;  /* 0x00000004ff087807 */ /* 0x000fe40001800000 */
[----:B------:R-:W-:Y:S01]  /*c170*/  PLOP3.LUT P3, PT, PT, PT, UP1, 0x40, 0x4 ;  /* 0x000000000004781c */ /* 0x000fe20003f6e818 */
[----:B------:R-:W-:-:S03]  /*c180*/  UISETP.GT.AND UP1, UPT, UR14, 0x2, UPT ;  /* 0x000000020e00788c */ /* 0x000fc6000bf24270 */
[----:B------:R-:W-:Y:S01]  /*c190*/  SEL R8, R8, RZ, P3 ;  /* 0x000000ff08087207 */ /* 0x000fe20001800000 */
[----:B------:R-:W-:Y:S01]  /*c1a0*/  USEL UR14, UR14, URZ, !UP1 ;  /* 0x000000ff0e0e7287 */ /* 0x000fe2000c800000 */
[----:B-1----:R-:W-:Y:S01]  /*c1b0*/  IADD3 R4, P2, PT, R42, R95, RZ ;  /* 0x0000005f2a047210 */ /* 0x002fe20007f5e0ff */
[----:B------:R-:W-:Y:S01]  /*c1c0*/  UISETP.GT.AND UP1, UPT, UR13, 0x1, UPT ;  /* 0x000000010d00788c */ /* 0x000fe2000bf24270 */
[----:B------:R-:W-:Y:S01]  /*c1d0*/  ISETP.NE.U32.AND P3, PT, R8, RZ, PT ;  /* 0x000000ff0800720c */ /* 0x000fe20003f65070 */
[----:B------:R-:W-:Y:S01]  /*c1e0*/  ULEA UR8, UR14, UR10, 0xf ;  /* 0x0000000a0e087291 */ /* 0x000fe2000f8e78ff */
[----:B------:R-:W-:Y:S01]  /*c1f0*/  IADD3 R8, P5, PT, R42, R93, RZ ;  /* 0x0000005d2a087210 */ /* 0x000fe20007fbe0ff */
[C---:B------:R-:W-:Y:S01]  /*c200*/  IMAD.X R5, R41.reuse, 0x1, R94, P2 ;  /* 0x0000000129057824 */ /* 0x040fe200010e065e */
[----:B------:R-:W-:Y:S01]  /*c210*/  ISETP.NE.U32.AND P2, PT, RZ, UR9, PT ;  /* 0x00000009ff007c0c */ /* 0x000fe2000bf45070 */
[----:B------:R-:W-:Y:S02]  /*c220*/  USEL UR13, UR13, URZ, !UP1 ;  /* 0x000000ff0d0d7287 */ /* 0x000fe4000c800000 */
[----:B------:R-:W-:Y:S01]  /*c230*/  IMAD.X R9, R41, 0x1, R92, P5 ;  /* 0x0000000129097824 */ /* 0x000fe200028e065c */
[----:B------:R1:W-:Y:S01]  /*c240*/  LDGSTS.E [R184+0x18078], desc[UR18][R4.64], P6 ;  /* 0x1807800004b87fae */ /* 0x0003e2000b1a1012 */
[----:B--2---:R-:W-:Y:S01]  /*c250*/  IADD3 R6, P5, PT, R154, R87, RZ ;  /* 0x000000579a067210 */ /* 0x004fe20007fbe0ff */
[----:B------:R-:W-:-:S02]  /*c260*/  VIADD R10, R2, UR8 ;  /* 0x00000008020a7c36 */ /* 0x000fc40008000000 */
[----:B------:R-:W-:Y:S01]  /*c270*/  VIADD R12, R239, UR8 ;  /* 0x00000008ef0c7c36 */ /* 0x000fe20008000000 */
[----:B------:R-:W-:Y:S01]  /*c280*/  USEL UR8, URZ, 0x1, !UP1 ;  /* 0x00000001ff087887 */ /* 0x000fe2000c800000 */
[----:B------:R-:W-:-:S03]  /*c290*/  IMAD.X R7, R44, 0x1, R86, P5 ;  /* 0x000000012c077824 */ /* 0x000fc600028e0656 */
[----:B------:R2:W-:Y:S01]  /*c2a0*/  LDGSTS.E [R184+0x1807c], desc[UR18][R8.64], P2 ;  /* 0x1807c00008b87fae */ /* 0x0005e200091a1012 */
[----:B------:R-:W-:Y:S01]  /*c2b0*/  ULOP3.LUT UR8, UR4, UR8, URZ, 0x3c, !UPT ;  /* 0x0000000804087292 */ /* 0x000fe2000f8e3cff */
[----:B-1----:R-:W-:Y:S02]  /*c2c0*/  IADD3 R4, P6, PT, R154, R91, RZ ;  /* 0x0000005b9a047210 */ /* 0x002fe40007fde0ff */
[----:B------:R-:W0:Y:S03]  /*c2d0*/  LDGDEPBAR ;  /* 0x00000000000079af */ /* 0x000e260000000000 */
[----:B------:R-:W-:Y:S01]  /*c2e0*/  IMAD.X R5, R44, 0x1, R90, P6 ;  /* 0x000000012c057824 */ /* 0x000fe200030e065a */
[----:B--2---:R-:W-:-:S04]  /*c2f0*/  IADD3 R8, P2, PT, R154, R83, RZ ;  /* 0x000000539a087210 */ /* 0x004fc80007f5e0ff */
[----:B------:R1:W-:Y:S01]  /*c300*/  LDGSTS.E [R10], desc[UR18][R4.64], P3 ;  /* 0x00000000040a7fae */ /* 0x0003e200099a1012 */
[----:B------:R-:W-:-:S03]  /*c310*/  IMAD.X R9, R44, 0x1, R82, P2 ;  /* 0x000000012c097824 */ /* 0x000fc600010e0652 */
[----:B------:R2:W-:Y:S04]  /*c320*/  LDGSTS.E [R10+0x400], desc[UR18][R6.64], P3 ;  /* 0x00400000060a7fae */ /* 0x0005e800099a1012 */
[----:B------:R3:W-:Y:S01]  /*c330*/  LDGSTS.E [R10+0x800], desc[UR18][R8.64], P3 ;  /* 0x00800000080a7fae */ /* 0x0007e200099a1012 */
[C---:B-1----:R-:W-:Y:S02]  /*c340*/  IADD3 R4, P5, PT, R154.reuse, R79, RZ ;  /* 0x0000004f9a047210 */ /* 0x042fe40007fbe0ff */
[----:B--2---:R-:W-:-:S03]  /*c350*/  IADD3 R6, P2, PT, R154, R75, RZ ;  /* 0x0000004b9a067210 */ /* 0x004fc60007f5e0ff */
[----:B------:R-:W-:Y:S01]  /*c360*/  IMAD.X R5, R44, 0x1, R78, P5 ;  /* 0x000000012c057824 */ /* 0x000fe200028e064e */
[----:B---3--:R-:W-:Y:S01]  /*c370*/  IADD3 R8, P5, PT, R154, R71, RZ ;  /* 0x000000479a087210 */ /* 0x008fe20007fbe0ff */
[----:B------:R-:W-:-:S03]  /*c380*/  IMAD.X R7, R44, 0x1, R74, P2 ;  /* 0x000000012c077824 */ /* 0x000fc600010e064a */
[----:B------:R1:W-:Y:S01]  /*c390*/  LDGSTS.E [R10+0xc00], desc[UR18][R4.64], P3 ;  /* 0x00c00000040a7fae */ /* 0x0003e200099a1012 */
        /* <DEDUP_REMOVED lines=168> */
[C---:B------:R-:W-:Y:S02]  /*ce20*/  IADD3 R10, P6, PT, R154.reuse, R235, RZ ;  /* 0x000000eb9a0a7210 */ /* 0x040fe40007fde0ff */
[----:B---3--:R-:W-:Y:S01]  /*ce30*/  IADD3 R8, P5, PT, R154, R231, RZ ;  /* 0x000000e79a087210 */ /* 0x008fe20007fbe0ff */
[C---:B------:R-:W-:Y:S01]  /*ce40*/  IMAD.X R7, R44.reuse, 0x1, R228, P2 ;  /* 0x000000012c077824 */ /* 0x040fe200010e06e4 */
[----:B------:R-:W-:Y:S01]  /*ce50*/  ISETP.NE.U32.AND P2, PT, R237, UR5, PT ;  /* 0x00000005ed007c0c */ /* 0x000fe2000bf45070 */
[C---:B------:R-:W-:Y:S01]  /*ce60*/  IMAD.X R11, R44.reuse, 0x1, R236, P6 ;  /* 0x000000012c0b7824 */ /* 0x040fe200030e06ec */
[----:B------:R1:W-:Y:S01]  /*ce70*/  LDGSTS.E [R12+0x7200], desc[UR18][R4.64], P3 ;  /* 0x07200000040c7fae */ /* 0x0003e200099a1012 */
[----:B------:R-:W-:Y:S01]  /*ce80*/  IMAD.X R9, R44, 0x1, R232, P5 ;  /* 0x000000012c097824 */ /* 0x000fe200028e06e8 */
[----:B------:R-:W-:Y:S02]  /*ce90*/  IADD3 R42, P5, PT, R42, R36, RZ ;  /* 0x000000242a2a7210 */ /* 0x000fe40007fbe0ff */
[----:B------:R2:W-:Y:S03]  /*cea0*/  LDGSTS.E [R12+0x7600], desc[UR18][R6.64], P3 ;  /* 0x07600000060c7fae */ /* 0x0005e600099a1012 */
[----:B------:R-:W-:Y:S01]  /*ceb0*/  IMAD.X R41, R41, 0x1, R37, P5 ;  /* 0x0000000129297824 */ /* 0x000fe200028e0625 */
[----:B------:R2:W-:Y:S04]  /*cec0*/  LDGSTS.E [R12+0x7a00], desc[UR18][R8.64], P3 ;  /* 0x07a00000080c7fae */ /* 0x0005e800099a1012 */
[----:B------:R2:W-:Y:S01]  /*ced0*/  LDGSTS.E [R12+0x7e00], desc[UR18][R10.64], P3 ;  /* 0x07e000000a0c7fae */ /* 0x0005e200099a1012 */
[----:B------:R-:W-:Y:S01]  /*cee0*/  IADD3 R154, P3, PT, R154, R38, RZ ;  /* 0x000000269a9a7210 */ /* 0x000fe20007f7e0ff */
[----:B-1----:R-:W-:-:S02]  /*cef0*/  IMAD.U32 R4, RZ, RZ, UR4 ;  /* 0x00000004ff047e24 */ /* 0x002fc4000f8e00ff */
[----:B------:R-:W0:Y:S02]  /*cf00*/  LDGDEPBAR ;  /* 0x00000000000079af */ /* 0x000e240000000000 */
[----:B------:R-:W-:Y:S01]  /*cf10*/  IMAD.X R44, R44, 0x1, R39, P3 ;  /* 0x000000012c2c7824 */ /* 0x000fe200018e0627 */
[----:B------:R-:W-:Y:S07]  /*cf20*/  @P2 BRA `(.L_x_11) ;  /* 0xffffffe000042947 */ /* 0x000fee000383ffff */
.L_x_8:
[----:B--2---:R-:W2:Y:S01]  /*cf30*/  LDL.LU R8, [R1+0xd0] ;  /* 0x0000d00001087983 */ /* 0x004ea20000300800 */
[----:B------:R-:W1:Y:S01]  /*cf40*/  LDCU UR5, c[0x0][0x3b8] ;  /* 0x00007700ff0577ac */ /* 0x000e620008000800 */
[C---:B------:R-:W-:Y:S02]  /*cf50*/  VIADD R2, R3.reuse, 0x3 ;  /* 0x0000000303027836 */ /* 0x040fe40000000000 */
[C---:B------:R-:W-:Y:S01]  /*cf60*/  VIADD R6, R3.reuse, 0x1 ;  /* 0x0000000103067836 */ /* 0x040fe20000000000 */
[----:B------:R-:W3:Y:S01]  /*cf70*/  LDCU UR6, c[0x0][0x3b4] ;  /* 0x00007680ff0677ac */ /* 0x000ee20008000800 */
[C---:B------:R-:W-:Y:S01]  /*cf80*/  VIADD R4, R3.reuse, 0x2 ;  /* 0x0000000203047836 */ /* 0x040fe20000000000 */
[----:B------:R-:W2:Y:S01]  /*cf90*/  LDCU.128 UR24, c[0x0][0x390] ;  /* 0x00007200ff1877ac */ /* 0x000ea20008000c00 */
[----:B------:R-:W4:Y:S01]  /*cfa0*/  LDCU UR9, c[0x0][0x39c] ;  /* 0x00007380ff0977ac */ /* 0x000f220008000800 */
[----:B------:R-:W5:Y:S01]  /*cfb0*/  LDCU UR7, c[0x0][0x39c] ;  /* 0x00007380ff0777ac */ /* 0x000f620008000800 */
[----:B-1----:R-:W-:Y:S01]  /*cfc0*/  IMAD R5, R3, UR5, RZ ;  /* 0x0000000503057c24 */ /* 0x002fe2000f8e02ff */
[----:B------:R-:W1:Y:S03]  /*cfd0*/  LDCU UR8, c[0x0][0x39c] ;  /* 0x00007380ff0877ac */ /* 0x000e660008000800 */
[----:B------:R-:W-:Y:S01]  /*cfe0*/  VIADD R7, R5, UR5 ;  /* 0x0000000505077c36 */ /* 0x000fe20008000000 */
[----:B------:R-:W1:Y:S03]  /*cff0*/  LDCU UR13, c[0x0][0x39c] ;  /* 0x00007380ff0d77ac */ /* 0x000e660008000800 */
[----:B------:R-:W-:Y:S01]  /*d000*/  VIADD R9, R7, UR5 ;  /* 0x0000000507097c36 */ /* 0x000fe20008000000 */
[----:B------:R-:W1:Y:S03]  /*d010*/  LDCU UR14, c[0x0][0x39c] ;  /* 0x00007380ff0e77ac */ /* 0x000e660008000800 */
[----:B------:R-:W-:-:S04]  /*d020*/  VIADD R11, R9, UR5 ;  /* 0x00000005090b7c36 */ /* 0x000fc80008000000 */
        /* <DEDUP_REMOVED lines=13> */
[----:B------:R-:W-:Y:S01]  /*d100*/  VIADD R39, R37, UR5 ;  /* 0x0000000525277c36 */ /* 0x000fe20008000000 */
[C---:B--2---:R-:W-:Y:S01]  /*d110*/  ISETP.GE.AND P0, PT, R8.reuse, UR26, PT ;  /* 0x0000001a08007c0c */ /* 0x044fe2000bf06270 */
[----:B---3--:R-:W-:-:S03]  /*d120*/  IMAD R0, R8, UR6, RZ ;  /* 0x0000000608007c24 */ /* 0x008fc6000f8e02ff */
[----:B----4-:R-:W-:Y:S02]  /*d130*/  ISETP.LT.AND P2, PT, R2, UR9, !P0 ;  /* 0x0000000902007c0c */ /* 0x010fe4000c741270 */
[----:B-----5:R-:W-:Y:S02]  /*d140*/  ISETP.LT.AND P3, PT, R6, UR7, !P0 ;  /* 0x0000000706007c0c */ /* 0x020fe4000c761270 */
[----:B-1----:R-:W-:Y:S02]  /*d150*/  ISETP.LT.AND P6, PT, R4, UR8, !P0 ;  /* 0x0000000804007c0c */ /* 0x002fe4000c7c1270 */
[----:B------:R-:W-:Y:S01]  /*d160*/  LEA R2, P5, R0, UR24, 0x2 ;  /* 0x0000001800027c11 */ /* 0x000fe2000f8a10ff */
[----:B------:R-:W-:-:S12]  /*d170*/  @!P4 BRA `(.L_x_12) ;  /* 0x000000000010c947 */ /* 0x000fd80003800000 */
[----:B------:R-:W-:-:S06]  /*d180*/  USHF.L.U32 UR4, UR4, 0x1f, URZ ;  /* 0x0000001f04047899 */ /* 0x000fcc00080006ff */
[----:B------:R-:W-:-:S04]  /*d190*/  IMAD.U32 R4, RZ, RZ, UR4 ;  /* 0x00000004ff047e24 */ /* 0x000fc8000f8e00ff */
[----:B------:R-:W1:Y:S02]  /*d1a0*/  SYNCS.PHASECHK.TRANS64.TRYWAIT P4, [UR12], R4 ;  /* 0x00000004ff0075a7 */ /* 0x000e64000808110c */
[----:B-1----:R-:W-:Y:S05]  /*d1b0*/  @!P4 BRA `(.L_x_13) ;  /* 0x0000007c00a4c947 */ /* 0x002fea0003800000 */
.L_x_12:
[----:B------:R-:W-:-:S04]  /*d1c0*/  DEPBAR.LE SB0, 0x0 ;  /* 0x000080000000791a */ /* 0x000fc80000000000 */
[----:B------:R-:W-:Y:S01]  /*d1d0*/  BAR.SYNC.DEFER_BLOCKING 0x0 ;  /* 0x0000000000007b1d */ /* 0x000fe20000010000 */
[----:B------:R-:W-:Y:S01]  /*d1e0*/  LEA.HI.X.SX32 R0, R0, UR25, 0x2, P5 ;  /* 0x0000001900007c11 */ /* 0x000fe2000a8f16ff */
[----:B------:R-:W-:Y:S01]  /*d1f0*/  VIADD R41, R39, UR5 ;  /* 0x0000000527297c36 */ /* 0x000fe20008000000 */
[----:B------:R-:W-:Y:S01]  /*d200*/  LEA R48, P5, R5, R2, 0x2 ;  /* 0x0000000205307211 */ /* 0x000fe200078a10ff */
[C---:B------:R-:W-:Y:S01]  /*d210*/  VIADD R4, R3.reuse, 0x4 ;  /* 0x0000000403047836 */ /* 0x040fe20000000000 */
[----:B------:R-:W-:Y:S01]  /*d220*/  ISETP.LT.AND P4, PT, R3, UR27, !P0 ;  /* 0x0000001b03007c0c */ /* 0x000fe2000c781270 */
[----:B------:R-:W-:Y:S01]  /*d230*/  VIADD R43, R41, UR5 ;  /* 0x00000005292b7c36 */ /* 0x000fe20008000000 */
[----:B------:R-:W-:Y:S01]  /*d240*/  LEA.HI.X.SX32 R49, R5, R0, 0x2, P5 ;  /* 0x0000000005317211 */ /* 0x000fe200028f16ff */
[----:B------:R-:W1:Y:S01]  /*d250*/  LDCU UR4, c[0x0][0x39c] ;  /* 0x00007380ff0477ac */ /* 0x000e620008000800 */
[----:B------:R-:W-:Y:S01]  /*d260*/  LEA R52, P5, R7, R2, 0x2 ;  /* 0x0000000207347211 */ /* 0x000fe200078a10ff */
[----:B------:R-:W-:Y:S01]  /*d270*/  VIADD R5, R43, UR5 ;  /* 0x000000052b057c36 */ /* 0x000fe20008000000 */
[----:B------:R-:W2:Y:S02]  /*d280*/  LDCU UR6, c[0x0][0x39c] ;  /* 0x00007380ff0677ac */ /* 0x000ea40008000800 */
[----:B------:R-:W-:Y:S01]  /*d290*/  LEA.HI.X.SX32 R53, R7, R0, 0x2, P5 ;  /* 0x0000000007357211 */ /* 0x000fe200028f16ff */
[----:B------:R-:W-:Y:S01]  /*d2a0*/  VIADD R45, R5, UR5 ;  /* 0x00000005052d7c36 */ /* 0x000fe20008000000 */
[----:B------:R-:W-:Y:S01]  /*d2b0*/  LEA R56, P5, R9, R2, 0x2 ;  /* 0x0000000209387211 */ /* 0x000fe200078a10ff */
[----:B------:R-:W3:Y:S02]  /*d2c0*/  LDCU UR7, c[0x0][0x39c] ;  /* 0x00007380ff0777ac */ /* 0x000ee40008000800 */
[----:B------:R-:W-:Y:S01]  /*d2d0*/  VIADD R7, R45, UR5 ;  /* 0x000000052d077c36 */ /* 0x000fe20008000000 */
[----:B------:R-:W-:Y:S01]  /*d2e0*/  LEA.HI.X.SX32 R57, R9, R0, 0x2, P5 ;  /* 0x0000000009397211 */ /* 0x000fe200028f16ff */
[----:B------:R-:W4:Y:S01]  /*d2f0*/  LDCU UR8, c[0x0][0x39c] ;  /* 0x00007380ff0877ac */ /* 0x000f220008000800 */
[----:B------:R-:W-:Y:S01]  /*d300*/  LEA R60, P5, R13, R2, 0x2 ;  /* 0x000000020d3c7211 */ /* 0x000fe200078a10ff */
[----:B------:R-:W-:Y:S01]  /*d310*/  VIADD R9, R7, UR5 ;  /* 0x0000000507097c36 */ /* 0x000fe20008000000 */
[----:B------:R-:W5:Y:S02]  /*d320*/  @!P1 SYNCS.CCTL.IV [UR10+0x20000] ;  /* 0x02000000ff0099b1 */ /* 0x000f64000800000a */
[----:B-----5:R-:W-:Y:S01]  /*d330*/  BAR.SYNC.DEFER_BLOCKING 0x0 ;  /* 0x0000000000007b1d */ /* 0x020fe20000010000 */
[----:B------:R-:W-:Y:S01]  /*d340*/  LEA.HI.X.SX32 R61, R13, R0, 0x2, P5 ;  /* 0x000000000d3d7211 */ /* 0x000fe200028f16ff */
[----:B------:R-:W-:Y:S01]  /*d350*/  VIADD R47, R9, UR5 ;  /* 0x00000005092f7c36 */ /* 0x000fe20008000000 */
[----:B------:R-:W-:-:S04]  /*d360*/  LEA R50, P5, R17, R2, 0x2 ;  /* 0x0000000211327211 */ /* 0x000fc800078a10ff */
[----:B------:R-:W-:Y:S01]  /*d370*/  LEA.HI.X.SX32 R51, R17, R0, 0x2, P5 ;  /* 0x0000000011337211 */ /* 0x000fe200028f16ff */
[----:B------:R-:W5:Y:S01]  /*d380*/  LDTM.x64 R64, tmem[UR11] ;  /* 0x0000000b004079ee */ /* 0x000f620008340000 */
[----:B------:R-:W1:Y:S01]  /*d390*/  LDTM.x64 R132, tmem[UR11+0x40] ;  /* 0x0000400b008479ee */ /* 0x000e620008340000 */
[----:B------:R-:W1:Y:S01]  /*d3a0*/  @!P1 SYNCS.CCTL.IV [UR10+0x20008] ;  /* 0x02000800ff0099b1 */ /* 0x000e62000800000a */
[----:B------:R-:W-:-:S04]  /*d3b0*/  LEA R58, P1, R11, R2, 0x2 ;  /* 0x000000020b3a7211 */ /* 0x000fc800078210ff */
[----:B------:R-:W-:Y:S01]  /*d3c0*/  LEA.HI.X.SX32 R59, R11, R0, 0x2, P1 ;  /* 0x000000000b3b7211 */ /* 0x000fe200008f16ff */
[----:B------:R-:W-:Y:S01]  /*d3d0*/  VIADD R11, R47, UR5 ;  /* 0x000000052f0b7c36 */ /* 0x000fe20008000000 */
[-C--:B------:R-:W-:Y:S01]  /*d3e0*/  LEA R62, P1, R15, R2.reuse, 0x2 ;  /* 0x000000020f3e7211 */ /* 0x080fe200078210ff */
[----:B-----5:R-:W-:Y:S01]  /*d3f0*/  STL.64 [R1+0x20], R72 ;  /* 0x0000204801007387 */ /* 0x020fe20000100a00 */
[----:B------:R-:W-:Y:S01]  /*d400*/  IMAD.MOV.U32 R10, RZ, RZ, R66 ;  /* 0x000000ffff0a7224 */ /* 0x000fe200078e0042 */
[----:B------:R-:W-:Y:S01]  /*d410*/  LEA R66, P5, R21, R2, 0x2 ;  /* 0x0000000215427211 */ /* 0x000fe200078a10ff */
[----:B------:R-:W-:Y:S01]  /*d420*/  IMAD.MOV.U32 R16, RZ, RZ, R67 ;  /* 0x000000ffff107224 */ /* 0x000fe200078e0043 */
[----:B------:R-:W-:Y:S01]  /*d430*/  STL.64 [R1+0x28], R74 ;  /* 0x0000284a01007387 */ /* 0x000fe20000100a00 */
[----:B------:R-:W-:Y:S01]  /*d440*/  LEA.HI.X.SX32 R63, R15, R0, 0x2, P1 ;  /* 0x000000000f3f7211 */ /* 0x000fe200008f16ff */
[----:B------:R-:W-:Y:S01]  /*d450*/  IMAD.MOV.U32 R6, RZ, RZ, R64 ;  /* 0x000000ffff067224 */ /* 0x000fe200078e0040 */
[----:B------:R-:W-:Y:S01]  /*d460*/  LEA R54, P1, R19, R2, 0x2 ;  /* 0x0000000213367211 */ /* 0x000fe200078210ff */
[----:B------:R-:W-:Y:S01]  /*d470*/  STL.64 [R1+0x30], R76 ;  /* 0x0000304c01007387 */ /* 0x000fe20000100a00 */
[-C--:B------:R-:W-:Y:S01]  /*d480*/  LEA.HI.X.SX32 R67, R21, R0.reuse, 0x2, P5 ;  /* 0x0000000015437211 */ /* 0x080fe200028f16ff */
[----:B------:R-:W-:Y:S01]  /*d490*/  IMAD.MOV.U32 R14, RZ, RZ, R65 ;  /* 0x000000ffff0e7224 */ /* 0x000fe200078e0041 */
[----:B------:R-:W-:Y:S01]  /*d4a0*/  LEA.HI.X.SX32 R55, R19, R0, 0x2, P1 ;  /* 0x0000000013377211 */ /* 0x000fe200008f16ff */
[----:B------:R-:W-:Y:S01]  /*d4b0*/  STL.64 [R1+0x38], R78 ;  /* 0x0000384e01007387 */ /* 0x000fe20000100a00 */
[----:B------:R-:W-:Y:S01]  /*d4c0*/  LEA R64, P1, R23, R2, 0x2 ;  /* 0x0000000217407211 */ /* 0x000fe200078210ff */
[----:B------:R-:W-:-:S02]  /*d4d0*/  VIADD R13, R11, UR5 ;  /* 0x000000050b0d7c36 */ /* 0x000fc40008000000 */
[----:B------:R-:W-:Y:S01]  /*d4e0*/  STL.64 [R1+0x40], R80 ;  /* 0x0000405001007387 */ /* 0x000fe20000100a00 */
[----:B------:R-:W-:Y:S01]  /*d4f0*/  LEA.HI.X.SX32 R65, R23, R0, 0x2, P1 ;  /* 0x0000000017417211 */ /* 0x000fe200008f16ff */
[----:B------:R-:W-:Y:S02]  /*d500*/  VIADD R15, R13, UR5 ;  /* 0x000000050d0f7c36 */ /* 0x000fe40008000000 */
[----:B------:R-:W-:Y:S01]  /*d510*/  STL.64 [R1+0x48], R82 ;  /* 0x0000485201007387 */ /* 0x000fe20000100a00 */
[----:B------:R-:W-:Y:S02]  /*d520*/  IMAD.MOV.U32 R20, RZ, RZ, R69 ;  /* 0x000000ffff147224 */ /* 0x000fe400078e0045 */
[----:B------:R-:W-:Y:S01]  /*d530*/  VIADD R17, R15, UR5 ;  /* 0x000000050f117c36 */ /* 0x000fe20008000000 */
[----:B------:R-:W-:Y:S01]  /*d540*/  STL.64 [R1+0x50], R84 ;  /* 0x0000505401007387 */ /* 0x000fe20000100a00 */
[----:B------:R-:W-:Y:S02]  /*d550*/  IMAD.MOV.U32 R18, RZ, RZ, R68 ;  /* 0x000000ffff127224 */ /* 0x000fe400078e0044 */
[----:B------:R-:W-:Y:S01]  /*d560*/  VIADD R19, R17, UR5 ;  /* 0x0000000511137c36 */ /* 0x000fe20008000000 */
[----:B------:R-:W-:Y:S01]  /*d570*/  STL.64 [R1+0x58], R86 ;  /* 0x0000585601007387 */ /* 0x000fe20000100a00 */
[----:B------:R-:W-:-:S02]  /*d580*/  IMAD.MOV.U32 R12, RZ, RZ, R71 ;  /* 0x000000ffff0c7224 */ /* 0x000fc400078e0047 */
[----:B------:R-:W-:Y:S01]  /*d590*/  VIADD R21, R19, UR5 ;  /* 0x0000000513157c36 */ /* 0x000fe20008000000 */
[----:B------:R-:W-:Y:S01]  /*d5a0*/  STL.64 [R1+0x60], R88 ;  /* 0x0000605801007387 */ /* 0x000fe20000100a00 */
[----:B------:R-:W-:-:S03]  /*d5b0*/  IMAD.MOV.U32 R8, RZ, RZ, R70 ;  /* 0x000000ffff087224 */ /* 0x000fc600078e0046 */
[----:B------:R-:W-:Y:S04]  /*d5c0*/  STL.64 [R1+0x68], R90 ;  /* 0x0000685a01007387 */ /* 0x000fe80000100a00 */
        /* <DEDUP_REMOVED lines=17> */
[----:B------:R5:W-:Y:S04]  /*d6e0*/  STL.64 [R1+0xf8], R126 ;  /* 0x0000f87e01007387 */ /* 0x000be80000100a00 */
[----:B------:R1:W-:Y:S04]  /*d6f0*/  STL.64 [R1+0x1d0], R66 ;  /* 0x0001d04201007387 */ /* 0x0003e80000100a00 */
[----:B------:R2:W-:Y:S01]  /*d700*/  STL.64 [R1+0x1c8], R64 ;  /* 0x0001c84001007387 */ /* 0x0005e20000100a00 */
[----:B-----5:R-:W5:Y:S01]  /*d710*/  LDTM.x64 R68, tmem[UR11+0x80] ;  /* 0x0000800b004479ee */ /* 0x020f620008340000 */
[----:B-1----:R-:W-:-:S04]  /*d720*/  LEA R66, P5, R25, R2, 0x2 ;  /* 0x0000000219427211 */ /* 0x002fc800078a10ff */
[----:B------:R-:W-:Y:S02]  /*d730*/  LEA.HI.X.SX32 R67, R25, R0, 0x2, P5 ;  /* 0x0000000019437211 */ /* 0x000fe400028f16ff */
[-C--:B------:R-:W-:Y:S02]  /*d740*/  LEA R22, P5, R29, R2.reuse, 0x2 ;  /* 0x000000021d167211 */ /* 0x080fe400078a10ff */
[----:B--2---:R-:W-:Y:S01]  /*d750*/  LEA R64, P1, R27, R2, 0x2 ;  /* 0x000000021b407211 */ /* 0x004fe200078210ff */
[----:B------:R-:W-:Y:S01]  /*d760*/  STL.64 [R1+0x1c0], R66 ;  /* 0x0001c04201007387 */ /* 0x000fe20000100a00 */
[-C--:B------:R-:W-:Y:S02]  /*d770*/  LEA.HI.X.SX32 R23, R29, R0.reuse, 0x2, P5 ;  /* 0x000000001d177211 */ /* 0x080fe400028f16ff */
[----:B------:R-:W-:Y:S02]  /*d780*/  LEA.HI.X.SX32 R65, R27, R0, 0x2, P1 ;  /* 0x000000001b417211 */ /* 0x000fe400008f16ff */
[C---:B------:R-:W-:Y:S01]  /*d790*/  LEA R24, P1, R31.reuse, R2, 0x2 ;  /* 0x000000021f187211 */ /* 0x040fe200078210ff */
[----:B------:R1:W-:Y:S03]  /*d7a0*/  STL.64 [R1+0x1b0], R22 ;  /* 0x0001b01601007387 */ /* 0x0003e60000100a00 */
[----:B------:R-:W-:Y:S01]  /*d7b0*/  LEA.HI.X.SX32 R25, R31, R0, 0x2, P1 ;  /* 0x000000001f197211 */ /* 0x000fe200008f16ff */
[----:B------:R2:W-:Y:S01]  /*d7c0*/  STL.64 [R1+0x1b8], R64 ;  /* 0x0001b84001007387 */ /* 0x0005e20000100a00 */
[----:B------:R-:W-:-:S03]  /*d7d0*/  LEA R26, P1, R35, R2, 0x2 ;  /* 0x00000002231a7211 */ /* 0x000fc600078210ff */
[----:B------:R3:W-:Y:S01]  /*d7e0*/  STL.64 [R1+0x1a8], R24 ;  /* 0x0001a81801007387 */ /* 0x0007e20000100a00 */
[----:B------:R-:W-:Y:S02]  /*d7f0*/  LEA.HI.X.SX32 R27, R35, R0, 0x2, P1 ;  /* 0x00000000231b7211 */ /* 0x000fe400008f16ff */
[-C--:B------:R-:W-:Y:S01]  /*d800*/  LEA R32, P1, R39, R2.reuse, 0x2 ;  /* 0x0000000227207211 */ /* 0x080fe200078210ff */
[----:B-1----:R-:W-:Y:S02]  /*d810*/  VIADD R23, R21, UR5 ;  /* 0x0000000515177c36 */ /* 0x002fe40008000000 */
[----:B------:R1:W-:Y:S01]  /*d820*/  STL.64 [R1+0x198], R26 ;  /* 0x0001981a01007387 */ /* 0x0003e20000100a00 */
[----:B--2---:R-:W-:-:S04]  /*d830*/  LEA R64, P5, R33, R2, 0x2 ;  /* 0x0000000221407211 */ /* 0x004fc800078a10ff */
[----:B------:R-:W-:Y:S01]  /*d840*/  LEA.HI.X.SX32 R65, R33, R0, 0x2, P5 ;  /* 0x0000000021417211 */ /* 0x000fe200028f16ff */
[----:B---3--:R-:W-:Y:S01]  /*d850*/  VIADD R25, R23, UR5 ;  /* 0x0000000517197c36 */ /* 0x008fe20008000000 */
[----:B------:R-:W-:Y:S02]  /*d860*/  LEA R28, P5, R37, R2, 0x2 ;  /* 0x00000002251c7211 */ /* 0x000fe400078a10ff */
[-C--:B------:R-:W-:Y:S01]  /*d870*/  LEA.HI.X.SX32 R33, R39, R0.reuse, 0x2, P1 ;  /* 0x0000000027217211 */ /* 0x080fe200008f16ff */
[----:B------:R-:W-:Y:S01]  /*d880*/  STL.64 [R1+0x1a0], R64 ;  /* 0x0001a04001007387 */ /* 0x000fe20000100a00 */
[----:B------:R-:W-:Y:S01]  /*d890*/  LEA.HI.X.SX32 R29, R37, R0, 0x2, P5 ;  /* 0x00000000251d7211 */ /* 0x000fe200028f16ff */
[----:B-1----:R-:W-:Y:S01]  /*d8a0*/  VIADD R27, R25, UR5 ;  /* 0x00000005191b7c36 */ /* 0x002fe20008000000 */
[----:B------:R-:W-:-:S03]  /*d8b0*/  LEA R30, P5, R41, R2, 0x2 ;  /* 0x00000002291e7211 */ /* 0x000fc600078a10ff */
[----:B------:R1:W-:Y:S01]  /*d8c0*/  STL.64 [R1+0x190], R28 ;  /* 0x0001901c01007387 */ /* 0x0003e20000100a00 */
[----:B------:R-:W-:Y:S02]  /*d8d0*/  LEA.HI.X.SX32 R31, R41, R0, 0x2, P5 ;  /* 0x00000000291f7211 */ /* 0x000fe400028f16ff */
[C---:B------:R-:W-:Y:S01]  /*d8e0*/  LEA R36, P5, R5.reuse, R2, 0x2 ;  /* 0x0000000205247211 */ /* 0x040fe200078a10ff */
[----:B------:R2:W-:Y:S03]  /*d8f0*/  STL.64 [R1+0x188], R32 ;  /* 0x0001882001007387 */ /* 0x0005e60000100a00 */
[----:B------:R-:W-:Y:S01]  /*d900*/  LEA.HI.X.SX32 R37, R5, R0, 0x2, P5 ;  /* 0x0000000005257211 */ /* 0x000fe200028f16ff */
[----:B------:R3:W-:Y:S01]  /*d910*/  STL.64 [R1+0x180], R30 ;  /* 0x0001801e01007387 */ /* 0x0007e20000100a00 */
[----:B-1----:R-:W-:Y:S01]  /*d920*/  VIADD R29, R27, UR5 ;  /* 0x000000051b1d7c36 */ /* 0x002fe20008000000 */
[----:B--2---:R-:W-:-:S04]  /*d930*/  LEA R32, P1, R43, R2, 0x2 ;  /* 0x000000022b207211 */ /* 0x004fc800078210ff */
[----:B------:R-:W-:Y:S01]  /*d940*/  LEA.HI.X.SX32 R33, R43, R0, 0x2, P1 ;  /* 0x000000002b217211 */ /* 0x000fe200008f16ff */
[----:B---3--:R-:W-:Y:S01]  /*d950*/  VIADD R31, R29, UR5 ;  /* 0x000000051d1f7c36 */ /* 0x008fe20008000000 */
[----:B------:R-:W-:-:S03]  /*d960*/  LEA R34, P1, R45, R2, 0x2 ;  /* 0x000000022d227211 */ /* 0x000fc600078210ff */
[----:B------:R1:W-:Y:S01]  /*d970*/  STL.64 [R1+0x178], R32 ;  /* 0x0001782001007387 */ /* 0x0003e20000100a00 */
[----:B------:R-:W-:-:S03]  /*d980*/  LEA.HI.X.SX32 R35, R45, R0, 0x2, P1 ;  /* 0x000000002d237211 */ /* 0x000fc600008f16ff */
[----:B------:R2:W-:Y:S04]  /*d990*/  STL.64 [R1+0x170], R36 ;  /* 0x0001702401007387 */ /* 0x0005e80000100a00 */
[----:B------:R3:W-:Y:S01]  /*d9a0*/  STL.64 [R1+0x168], R34 ;  /* 0x0001682201007387 */ /* 0x0007e20000100a00 */
[----:B-1----:R-:W-:Y:S01]  /*d9b0*/  VIADD R33, R31, UR5 ;  /* 0x000000051f217c36 */ /* 0x002fe20008000000 */
[----:B--2---:R-:W-:-:S03]  /*d9c0*/  LEA R36, P5, R7, R2, 0x2 ;  /* 0x0000000207247211 */ /* 0x004fc600078a10ff */
[----:B------:R-:W-:Y:S01]  /*d9d0*/  VIADD R5, R33, UR5 ;  /* 0x0000000521057c36 */ /* 0x000fe20008000000 */
[----:B---3--:R-:W-:Y:S02]  /*d9e0*/  LEA R34, P1, R9, R2, 0x2 ;  /* 0x0000000209227211 */ /* 0x008fe400078210ff */
[-C--:B------:R-:W-:Y:S01]  /*d9f0*/  LEA.HI.X.SX32 R37, R7, R0.reuse, 0x2, P5 ;  /* 0x0000000007257211 */ /* 0x080fe200028f16ff */
[----:B------:R-:W-:Y:S01]  /*da00*/  VIADD R7, R5, UR5 ;  /* 0x0000000505077c36 */ /* 0x000fe20008000000 */
[----:B------:R-:W-:-:S03]  /*da10*/  LEA.HI.X.SX32 R35, R9, R0, 0x2, P1 ;  /* 0x0000000009237211 */ /* 0x000fc600008f16ff */
[----:B------:R1:W-:Y:S01]  /*da20*/  STL.64 [R1+0x160], R36 ;  /* 0x0001602401007387 */ /* 0x0003e20000100a00 */
[----:B------:R-:W-:-:S03]  /*da30*/  VIADD R9, R7, UR5 ;  /* 0x0000000507097c36 */ /* 0x000fc60008000000 */
[----:B------:R2:W-:Y:S01]  /*da40*/  STL.64 [R1+0x158], R34 ;  /* 0x0001582201007387 */ /* 0x0005e20000100a00 */
[-C--:B-1----:R-:W-:Y:S02]  /*da50*/  LEA R36, P5, R47, R2.reuse, 0x2 ;  /* 0x000000022f247211 */ /* 0x082fe400078a10ff */
[----:B--2---:R-:W-:Y:S02]  /*da60*/  LEA R34, P1, R11, R2, 0x2 ;  /* 0x000000020b227211 */ /* 0x004fe400078210ff */
[-C--:B------:R-:W-:Y:S02]  /*da70*/  LEA.HI.X.SX32 R37, R47, R0.reuse, 0x2, P5 ;  /* 0x000000002f257211 */ /* 0x080fe400028f16ff */
[----:B------:R-:W-:Y:S01]  /*da80*/  LEA.HI.X.SX32 R35, R11, R0, 0x2, P1 ;  /* 0x000000000b237211 */ /* 0x000fe200008f16ff */
[----:B------:R-:W-:Y:S02]  /*da90*/  VIADD R11, R9, UR5 ;  /* 0x00000005090b7c36 */ /* 0x000fe40008000000 */
[----:B------:R1:W-:Y:S04]  /*daa0*/  STL.64 [R1+0x150], R36 ;  /* 0x0001502401007387 */ /* 0x0003e80000100a00 */
[----:B------:R2:W-:Y:S01]  /*dab0*/  STL.64 [R1+0x148], R34 ;  /* 0x0001482201007387 */ /* 0x0005e20000100a00 */
[----:B-1----:R-:W-:-:S02]  /*dac0*/  LEA R36, P5, R13, R2, 0x2 ;  /* 0x000000020d247211 */ /* 0x002fc400078a10ff */
[----:B--2---:R-:W-:Y:S02]  /*dad0*/  LEA R34, P1, R15, R2, 0x2 ;  /* 0x000000020f227211 */ /* 0x004fe400078210ff */
        /* <DEDUP_REMOVED lines=19> */
[----:B------:R1:W-:Y:S04]  /*dc10*/  STL.64 [R1+0x120], R36 ;  /* 0x0001202401007387 */ /* 0x0003e80000100a00 */
[----:B------:R2:W-:Y:S01]  /*dc20*/  STL.64 [R1+0x118], R34 ;  /* 0x0001182201007387 */ /* 0x0005e20000100a00 */
[-C--:B-1----:R-:W-:Y:S02]  /*dc30*/  LEA R36, P5, R25, R2.reuse, 0x2 ;  /* 0x0000000219247211 */ /* 0x082fe400078a10ff */
[----:B--2---:R-:W-:Y:S02]  /*dc40*/  LEA R34, P1, R27, R2, 0x2 ;  /* 0x000000021b227211 */ /* 0x004fe400078210ff */
[----:B------:R-:W-:Y:S02]  /*dc50*/  LEA.HI.X.SX32 R37, R25, R0, 0x2, P5 ;  /* 0x0000000019257211 */ /* 0x000fe400028f16ff */
[----:B------:R-:W-:-:S02]  /*dc60*/  LEA R22, P5, R29, R2, 0x2 ;  /* 0x000000021d167211 */ /* 0x000fc400078a10ff */
[-C--:B------:R-:W-:Y:S01]  /*dc70*/  LEA.HI.X.SX32 R35, R27, R0.reuse, 0x2, P1 ;  /* 0x000000001b237211 */ /* 0x080fe200008f16ff */
[----:B------:R-:W-:Y:S01]  /*dc80*/  STL.64 [R1+0x110], R36 ;  /* 0x0001102401007387 */ /* 0x000fe20000100a00 */
[----:B------:R-:W-:Y:S02]  /*dc90*/  LEA.HI.X.SX32 R23, R29, R0, 0x2, P5 ;  /* 0x000000001d177211 */ /* 0x000fe400028f16ff */
[-C--:B------:R-:W-:Y:S01]  /*dca0*/  LEA R250, P1, R31, R2.reuse, 0x2 ;  /* 0x000000021ffa7211 */ /* 0x080fe200078210ff */
[----:B------:R-:W-:Y:S01]  /*dcb0*/  STL.64 [R1+0x108], R34 ;  /* 0x0001082201007387 */ /* 0x000fe20000100a00 */
[----:B------:R-:W-:Y:S02]  /*dcc0*/  LEA R248, P5, R33, R2, 0x2 ;  /* 0x0000000221f87211 */ /* 0x000fe400078a10ff */
[----:B------:R-:W-:Y:S01]  /*dcd0*/  LEA.HI.X.SX32 R251, R31, R0, 0x2, P1 ;  /* 0x000000001ffb7211 */ /* 0x000fe200008f16ff */
[----:B------:R1:W-:Y:S01]  /*dce0*/  STL.64 [R1+0x100], R22 ;  /* 0x0001001601007387 */ /* 0x0003e20000100a00 */
[----:B------:R-:W-:-:S02]  /*dcf0*/  LEA R246, P1, R5, R2, 0x2 ;  /* 0x0000000205f67211 */ /* 0x000fc400078210ff */
[----:B------:R-:W-:Y:S01]  /*dd00*/  LEA.HI.X.SX32 R249, R33, R0, 0x2, P5 ;  /* 0x0000000021f97211 */ /* 0x000fe200028f16ff */
[----:B------:R2:W-:Y:S01]  /*dd10*/  STL.64 [R1+0x1f8], R250 ;  /* 0x0001f8fa01007387 */ /* 0x0005e20000100a00 */
[----:B------:R-:W-:Y:S02]  /*dd20*/  LEA R244, P5, R7, R2, 0x2 ;  /* 0x0000000207f47211 */ /* 0x000fe400078a10ff */
[----:B------:R-:W-:Y:S01]  /*dd30*/  LEA.HI.X.SX32 R247, R5, R0, 0x2, P1 ;  /* 0x0000000005f77211 */ /* 0x000fe200008f16ff */
[----:B------:R-:W-:Y:S01]  /*dd40*/  STL.64 [R1+0x200], R248 ;  /* 0x000200f801007387 */ /* 0x000fe20000100a00 */
[----:B------:R-:W-:Y:S02]  /*dd50*/  LEA R242, P1, R9, R2, 0x2 ;  /* 0x0000000209f27211 */ /* 0x000fe400078210ff */
[----:B------:R-:W-:Y:S01]  /*dd60*/  LEA.HI.X.SX32 R245, R7, R0, 0x2, P5 ;  /* 0x0000000007f57211 */ /* 0x000fe200028f16ff */
[----:B-1----:R-:W-:Y:S01]  /*dd70*/  VIADD R23, R21, UR5 ;  /* 0x0000000515177c36 */ /* 0x002fe20008000000 */
[----:B------:R-:W-:Y:S01]  /*dd80*/  LEA R240, P5, R11, R2, 0x2 ;  /* 0x000000020bf07211 */ /* 0x000fe200078a10ff */
[----:B------:R-:W-:Y:S01]  /*dd90*/  STL [R1+0x220], R246 ;  /* 0x000220f601007387 */ /* 0x000fe20000100800 */
[----:B------:R-:W-:Y:S01]  /*dda0*/  LEA.HI.X.SX32 R243, R9, R0, 0x2, P1 ;  /* 0x0000000009f37211 */ /* 0x000fe200008f16ff */
[----:B------:R-:W-:Y:S01]  /*ddb0*/  VIADD R25, R23, UR5 ;  /* 0x0000000517197c36 */ /* 0x000fe20008000000 */
        /* <DEDUP_REMOVED lines=13> */
[----:B------:R1:W-:Y:S01]  /*de90*/  STL [R1+0x1e8], R241 ;  /* 0x0001e8f101007387 */ /* 0x0003e20000100800 */
[----:B------:R-:W-:Y:S01]  /*dea0*/  LEA.HI.X.SX32 R235, R17, R0, 0x2, P1 ;  /* 0x0000000011eb7211 */ /* 0x000fe200008f16ff */
[----:B------:R-:W-:Y:S01]  /*deb0*/  VIADD R11, R9, UR5 ;  /* 0x00000005090b7c36 */ /* 0x000fe20008000000 */
[----:B------:R-:W-:Y:S01]  /*dec0*/  LEA R230, P1, R21, R2, 0x2 ;  /* 0x0000000215e67211 */ /* 0x000fe200078210ff */
[----:B------:R3:W-:Y:S01]  /*ded0*/  STL [R1+0x238], R240 ;  /* 0x000238f001007387 */ /* 0x0007e20000100800 */
[----:B------:R-:W-:Y:S01]  /*dee0*/  LEA.HI.X.SX32 R233, R19, R0, 0x2, P5 ;  /* 0x0000000013e97211 */ /* 0x000fe200028f16ff */
[----:B------:R-:W-:Y:S01]  /*def0*/  VIADD R13, R11, UR5 ;  /* 0x000000050b0d7c36 */ /* 0x000fe20008000000 */
[----:B------:R-:W-:Y:S01]  /*df00*/  LEA R228, P5, R23, R2, 0x2 ;  /* 0x0000000217e47211 */ /* 0x000fe200078a10ff */
[----:B--2---:R-:W-:Y:S01]  /*df10*/  IMAD.MOV.U32 R251, RZ, RZ, R20 ;  /* 0x000000fffffb7224 */ /* 0x004fe200078e0014 */
[----:B------:R-:W-:Y:S01]  /*df20*/  LEA.HI.X.SX32 R231, R21, R0, 0x2, P1 ;  /* 0x0000000015e77211 */ /* 0x000fe200008f16ff */
[----:B------:R-:W-:Y:S01]  /*df30*/  VIADD R15, R13, UR5 ;  /* 0x000000050d0f7c36 */ /* 0x000fe20008000000 */
[----:B------:R-:W-:Y:S01]  /*df40*/  LEA R226, P1, R25, R2, 0x2 ;  /* 0x0000000219e27211 */ /* 0x000fe200078210ff */
[----:B-1----:R-:W-:Y:S01]  /*df50*/  IMAD.MOV.U32 R241, RZ, RZ, R63 ;  /* 0x000000fffff17224 */ /* 0x002fe200078e003f */
[----:B------:R-:W-:Y:S01]  /*df60*/  LEA.HI.X.SX32 R229, R23, R0, 0x2, P5 ;  /* 0x0000000017e57211 */ /* 0x000fe200028f16ff */
[----:B------:R-:W-:Y:S01]  /*df70*/  VIADD R17, R15, UR5 ;  /* 0x000000050f117c36 */ /* 0x000fe20008000000 */
[----:B------:R-:W-:Y:S01]  /*df80*/  LEA R224, P5, R5, R2, 0x2 ;  /* 0x0000000205e07211 */ /* 0x000fe200078a10ff */
[----:B---3--:R-:W-:Y:S01]  /*df90*/  IMAD.MOV.U32 R240, RZ, RZ, R62 ;  /* 0x000000fffff07224 */ /* 0x008fe200078e003e */
[----:B------:R-:W-:Y:S01]  /*dfa0*/  LEA.HI.X.SX32 R227, R25, R0, 0x2, P1 ;  /* 0x0000000019e37211 */ /* 0x000fe200008f16ff */
[----:B------:R-:W-:Y:S01]  /*dfb0*/  IMAD.MOV.U32 R245, RZ, RZ, R18 ;  /* 0x000000fffff57224 */ /* 0x000fe200078e0012 */
[----:B------:R-:W-:Y:S01]  /*dfc0*/  LEA R222, P1, R7, R2, 0x2 ;  /* 0x0000000207de7211 */ /* 0x000fe200078210ff */
[----:B------:R-:W-:Y:S01]  /*dfd0*/  IMAD.MOV.U32 R243, RZ, RZ, R16 ;  /* 0x000000fffff37224 */ /* 0x000fe200078e0010 */
[----:B------:R-:W-:Y:S01]  /*dfe0*/  LEA.HI.X.SX32 R225, R5, R0, 0x2, P5 ;  /* 0x0000000005e17211 */ /* 0x000fe200028f16ff */
[----:B------:R-:W-:Y:S01]  /*dff0*/  VIADD R5, R17, UR5 ;  /* 0x0000000511057c36 */ /* 0x000fe20008000000 */
[----:B------:R-:W-:Y:S01]  /*e000*/  LEA R220, P5, R9, R2, 0x2 ;  /* 0x0000000209dc7211 */ /* 0x000fe200078a10ff */
[----:B------:R-:W-:Y:S01]  /*e010*/  STL.64 [R1+0x240], R240 ;  /* 0x000240f001007387 */ /* 0x000fe20000100a00 */
        /* <DEDUP_REMOVED lines=17> */
[----:B-1----:R-:W-:Y:S01]  /*e130*/  IMAD.MOV.U32 R237, RZ, RZ, R6 ;  /* 0x000000ffffed7224 */ /* 0x002fe200078e0006 */
[----:B------:R-:W-:Y:S01]  /*e140*/  LEA R210, P1, R5, R2, 0x2 ;  /* 0x0000000205d27211 */ /* 0x000fe200078210ff */
[----:B------:R-:W-:Y:S01]  /*e150*/  STL [R1+0x1d8], R233 ;  /* 0x0001d8e901007387 */ /* 0x000fe20000100800 */
[----:B------:R-:W-:Y:S01]  /*e160*/  LEA.HI.X.SX32 R213, R17, R0, 0x2, P5 ;  /* 0x0000000011d57211 */ /* 0x000fe200028f16ff */
[----:B------:R-:W-:Y:S01]  /*e170*/  IMAD.MOV.U32 R240, RZ, RZ, R48 ;  /* 0x000000fffff07224 */ /* 0x000fe200078e0030 */
[----:B------:R-:W-:Y:S01]  /*e180*/  LEA R208, P5, R7, R2, 0x2 ;  /* 0x0000000207d07211 */ /* 0x000fe200078a10ff */
[----:B------:R-:W-:Y:S01]  /*e190*/  STL.64 [R1+0x210], R230 ;  /* 0x000210e601007387 */ /* 0x000fe20000100a00 */
[-C--:B------:R-:W-:Y:S01]  /*e1a0*/  LEA.HI.X.SX32 R211, R5, R0.reuse, 0x2, P1 ;  /* 0x0000000005d37211 */ /* 0x080fe200008f16ff */
[----:B------:R-:W-:Y:S01]  /*e1b0*/  VIADD R5, R13, UR5 ;  /* 0x000000050d057c36 */ /* 0x000fe20008000000 */
[----:B------:R-:W-:Y:S01]  /*e1c0*/  LEA.HI.X.SX32 R209, R7, R0, 0x2, P5 ;  /* 0x0000000007d17211 */ /* 0x000fe200028f16ff */
[----:B------:R1:W-:Y:S01]  /*e1d0*/  STL.64 [R1+0x218], R228 ;  /* 0x000218e401007387 */ /* 0x0003e20000100a00 */
[-C--:B------:R-:W-:Y:S01]  /*e1e0*/  LEA R206, P1, R9, R2.reuse, 0x2 ;  /* 0x0000000209ce7211 */ /* 0x080fe200078210ff */
[----:B------:R-:W-:Y:S01]  /*e1f0*/  VIADD R7, R5, UR5 ;  /* 0x0000000505077c36 */ /* 0x000fe20008000000 */
[----:B------:R-:W-:Y:S01]  /*e200*/  LEA R204, P5, R11, R2, 0x2 ;  /* 0x000000020bcc7211 */ /* 0x000fe200078a10ff */
[----:B------:R2:W-:Y:S01]  /*e210*/  STL.64 [R1+0x228], R226 ;  /* 0x000228e201007387 */ /* 0x0005e20000100a00 */
[-C--:B------:R-:W-:Y:S01]  /*e220*/  LEA.HI.X.SX32 R207, R9, R0.reuse, 0x2, P1 ;  /* 0x0000000009cf7211 */ /* 0x080fe200008f16ff */
[----:B------:R-:W-:Y:S01]  /*e230*/  VIADD R252, R7, UR5 ;  /* 0x0000000507fc7c36 */ /* 0x000fe20008000000 */
[----:B------:R-:W-:Y:S01]  /*e240*/  LEA.HI.X.SX32 R205, R11, R0, 0x2, P5 ;  /* 0x000000000bcd7211 */ /* 0x000fe200028f16ff */
[----:B------:R-:W-:Y:S01]  /*e250*/  IMAD.MOV.U32 R241, RZ, RZ, R49 ;  /* 0x000000fffff17224 */ /* 0x000fe200078e0031 */
[-C--:B------:R-:W-:Y:S01]  /*e260*/  LEA R202, P1, R13, R2.reuse, 0x2 ;  /* 0x000000020dca7211 */ /* 0x080fe200078210ff */
[----:B------:R3:W-:Y:S01]  /*e270*/  STL.64 [R1+0x230], R224 ;  /* 0x000230e001007387 */ /* 0x0007e20000100a00 */
[----:B------:R-:W-:Y:S01]  /*e280*/  LEA R200, P5, R5, R2, 0x2 ;  /* 0x0000000205c87211 */ /* 0x000fe200078a10ff */
[----:B-1----:R-:W-:Y:S01]  /*e290*/  IMAD.MOV.U32 R228, RZ, RZ, R60 ;  /* 0x000000ffffe47224 */ /* 0x002fe200078e003c */
[-C--:B------:R-:W-:Y:S01]  /*e2a0*/  LEA.HI.X.SX32 R203, R13, R0.reuse, 0x2, P1 ;  /* 0x000000000dcb7211 */ /* 0x080fe200008f16ff */
[----:B------:R-:W-:Y:S01]  /*e2b0*/  IMAD.MOV.U32 R229, RZ, RZ, R61 ;  /* 0x000000ffffe57224 */ /* 0x000fe200078e003d */
[----:B------:R-:W-:Y:S01]  /*e2c0*/  LEA.HI.X.SX32 R201, R5, R0, 0x2, P5 ;  /* 0x0000000005c97211 */ /* 0x000fe200028f16ff */
[----:B------:R-:W-:Y:S01]  /*e2d0*/  VIADD R5, R3, 0x5 ;  /* 0x0000000503057836 */ /* 0x000fe20000000000 */
[CC--:B------:R-:W-:Y:S01]  /*e2e0*/  LEA R198, P1, R7.reuse, R2.reuse, 0x2 ;  /* 0x0000000207c67211 */ /* 0x0c0fe200078210ff */
[----:B--2---:R-:W-:Y:S01]  /*e2f0*/  IMAD.MOV.U32 R226, RZ, RZ, R58 ;  /* 0x000000ffffe27224 */ /* 0x004fe200078e003a */
[C---:B------:R-:W-:Y:S01]  /*e300*/  LEA R196, P5, R252.reuse, R2, 0x2 ;  /* 0x00000002fcc47211 */ /* 0x040fe200078a10ff */
[----:B------:R-:W-:Y:S01]  /*e310*/  IMAD.MOV.U32 R227, RZ, RZ, R59 ;  /* 0x000000ffffe37224 */ /* 0x000fe200078e003b */
[-C--:B------:R-:W-:Y:S01]  /*e320*/  LEA.HI.X.SX32 R199, R7, R0.reuse, 0x2, P1 ;  /* 0x0000000007c77211 */ /* 0x080fe200008f16ff */
[----:B------:R-:W-:Y:S01]  /*e330*/  IMAD.MOV.U32 R248, RZ, RZ, R56 ;  /* 0x000000fffff87224 */ /* 0x000fe200078e0038 */
[----:B------:R-:W-:Y:S01]  /*e340*/  LEA.HI.X.SX32 R197, R252, R0, 0x2, P5 ;  /* 0x00000000fcc57211 */ /* 0x000fe200028f16ff */
[----:B------:R-:W-:Y:S01]  /*e350*/  IMAD.MOV.U32 R249, RZ, RZ, R57 ;  /* 0x000000fffff97224 */ /* 0x000fe200078e0039 */
[----:B------:R-:W-:Y:S01]  /*e360*/  ISETP.LT.AND P1, PT, R4, UR13, !P0 ;  /* 0x0000000d04007c0c */ /* 0x000fe2000c721270 */
[----:B------:R-:W-:Y:S01]  /*e370*/  IMAD.MOV.U32 R234, RZ, RZ, R54 ;  /* 0x000000ffffea7224 */ /* 0x000fe200078e0036 */
[----:B------:R-:W-:Y:S01]  /*e380*/  ISETP.LT.AND P5, PT, R5, UR14, !P0 ;  /* 0x0000000e05007c0c */ /* 0x000fe2000c7a1270 */
[----:B------:R-:W-:-:S02]  /*e390*/  IMAD.MOV.U32 R235, RZ, RZ, R55 ;  /* 0x000000ffffeb7224 */ /* 0x000fc400078e0037 */
[----:B------:R-:W-:Y:S02]  /*e3a0*/  IMAD.MOV.U32 R239, RZ, RZ, R14 ;  /* 0x000000ffffef7224 */ /* 0x000fe400078e000e */
[----:B------:R-:W-:Y:S02]  /*e3b0*/  IMAD.MOV.U32 R246, RZ, RZ, R12 ;  /* 0x000000fffff67224 */ /* 0x000fe400078e000c */
[----:B------:R-:W-:Y:S02]  /*e3c0*/  IMAD.MOV.U32 R250, RZ, RZ, R10 ;  /* 0x000000fffffa7224 */ /* 0x000fe400078e000a */
[----:B---3--:R-:W-:Y:S02]  /*e3d0*/  IMAD.MOV.U32 R224, RZ, RZ, R52 ;  /* 0x000000ffffe07224 */ /* 0x008fe400078e0034 */
[----:B------:R-:W-:Y:S02]  /*e3e0*/  IMAD.MOV.U32 R225, RZ, RZ, R53 ;  /* 0x000000ffffe17224 */ /* 0x000fe400078e0035 */
[----:B------:R-:W-:-:S02]  /*e3f0*/  IMAD.MOV.U32 R230, RZ, RZ, R50 ;  /* 0x000000ffffe67224 */ /* 0x000fc400078e0032 */
[----:B------:R-:W-:Y:S02]  /*e400*/  IMAD.MOV.U32 R231, RZ, RZ, R51 ;  /* 0x000000ffffe77224 */ /* 0x000fe400078e0033 */
[----:B------:R-:W-:Y:S02]  /*e410*/  IMAD.MOV.U32 R247, RZ, RZ, R8 ;  /* 0x000000fffff77224 */ /* 0x000fe400078e0008 */
[----:B------:R-:W1:Y:S01]  /*e420*/  LDTM.x64 R4, tmem[UR11+0xc0] ;  /* 0x0000c00b000479ee */ /* 0x000e620008340000 */
[----:B------:R-:W-:Y:S01]  /*e430*/  NOP ;  /* 0x0000000000007918 */ /* 0x000fe20000000000 */
[----:B------:R2:W-:Y:S04]  /*e440*/  @P4 STG.E desc[UR18][R240.64], R237 ;  /* 0x000000edf0004986 */ /* 0x0005e8000c101912 */
[----:B--2---:R-:W2:Y:S01]  /*e450*/  LDL.LU.64 R240, [R1+0x240] ;  /* 0x0002400001f07983 */ /* 0x004ea20000300a00 */
[----:B------:R-:W-:-:S03]  /*e460*/  VIADD R233, R3, 0x6 ;  /* 0x0000000603e97836 */ /* 0x000fc60000000000 */
[----:B------:R3:W-:Y:S02]  /*e470*/  @P3 STG.E desc[UR18][R224.64], R239 ;  /* 0x000000efe0003986 */ /* 0x0007e4000c101912 */
[----:B------:R-:W-:Y:S01]  /*e480*/  ISETP.LT.AND P4, PT, R233, UR4, !P0 ;  /* 0x00000004e9007c0c */ /* 0x000fe2000c781270 */
[----:B------:R-:W1:Y:S01]  /*e490*/  LDCU UR4, c[0x0][0x39c] ;  /* 0x00007380ff0477ac */ /* 0x000e620008000800 */
[----:B------:R4:W-:Y:S04]  /*e4a0*/  @P6 STG.E desc[UR18][R248.64], R250 ;  /* 0x000000faf8006986 */ /* 0x0009e8000c101912 */
[----:B------:R1:W-:Y:S04]  /*e4b0*/  @P2 STG.E desc[UR18][R226.64], R243 ;  /* 0x000000f3e2002986 */ /* 0x0003e8000c101912 */
[----:B------:R-:W-:Y:S01]  /*e4c0*/  @P1 STG.E desc[UR18][R228.64], R245 ;  /* 0x000000f5e4001986 */ /* 0x000fe2000c101912 */
[----:B---3--:R-:W-:-:S03]  /*e4d0*/  VIADD R224, R3, 0x7 ;  /* 0x0000000703e07836 */ /* 0x008fc60000000000 */
[----:B----4-:R-:W3:Y:S04]  /*e4e0*/  LDL.LU.64 R248, [R1+0x1d0] ;  /* 0x0001d00001f87983 */ /* 0x010ee80000300a00 */
[----:B------:R-:W3:Y:S01]  /*e4f0*/  LDL.LU R250, [R1+0x20] ;  /* 0x0000200001fa7983 */ /* 0x000ee20000300800 */
[----:B-1----:R-:W-:Y:S01]  /*e500*/  ISETP.LT.AND P3, PT, R224, UR4, !P0 ;  /* 0x00000004e0007c0c */ /* 0x002fe2000c761270 */
[----:B------:R-:W1:Y:S02]  /*e510*/  LDCU UR4, c[0x0][0x39c] ;  /* 0x00007380ff0477ac */ /* 0x000e640008000800 */
[----:B------:R-:W4:Y:S04]  /*e520*/  LDL.LU.64 R226, [R1+0x1c8] ;  /* 0x0001c80001e27983 */ /* 0x000f280000300a00 */
[----:B------:R-:W4:Y:S01]  /*e530*/  LDL.LU R243, [R1+0x24] ;  /* 0x0000240001f37983 */ /* 0x000f220000300800 */
[----:B------:R-:W-:-:S05]  /*e540*/  VIADD R224, R3, 0x8 ;  /* 0x0000000803e07836 */ /* 0x000fca0000000000 */
[----:B-1----:R-:W-:Y:S01]  /*e550*/  ISETP.LT.AND P6, PT, R224, UR4, !P0 ;  /* 0x00000004e0007c0c */ /* 0x002fe2000c7c1270 */
[----:B------:R-:W1:Y:S01]  /*e560*/  LDCU UR4, c[0x0][0x39c] ;  /* 0x00007380ff0477ac */ /* 0x000e620008000800 */
[----:B--2---:R2:W-:Y:S04]  /*e570*/  @P5 STG.E desc[UR18][R240.64], R251 ;  /* 0x000000fbf0005986 */ /* 0x0045e8000c101912 */
[----:B--2---:R-:W2:Y:S04]  /*e580*/  LDL.LU.64 R240, [R1+0x1c0] ;  /* 0x0001c00001f07983 */ /* 0x004ea80000300a00 */
[----:B------:R-:W2:Y:S04]  /*e590*/  LDL.LU R251, [R1+0x28] ;  /* 0x0000280001fb7983 */ /* 0x000ea80000300800 */
[----:B------:R1:W-:Y:S04]  /*e5a0*/  @P4 STG.E desc[UR18][R230.64], R247 ;  /* 0x000000f7e6004986 */ /* 0x0003e8000c101912 */
[----:B------:R-:W5:Y:S01]  /*e5b0*/  LDL.LU.64 R228, [R1+0x1b8] ;  /* 0x0001b80001e47983 */ /* 0x000f620000300a00 */
[----:B------:R-:W-:-:S03]  /*e5c0*/  VIADD R224, R3, 0x9 ;  /* 0x0000000903e07836 */ /* 0x000fc60000000000 */
[----:B-1----:R-:W5:Y:S02]  /*e5d0*/  LDL.LU R247, [R1+0x2c] ;  /* 0x00002c0001f77983 */ /* 0x002f640000300800 */
[----:B------:R-:W-:Y:S01]  /*e5e0*/  ISETP.LT.AND P2, PT, R224, UR4, !P0 ;  /* 0x00000004e0007c0c */ /* 0x000fe2000c741270 */
[----:B------:R-:W1:Y:S01]  /*e5f0*/  LDCU UR4, c[0x0][0x39c] ;  /* 0x00007380ff0477ac */ /* 0x000e620008000800 */
[----:B------:R3:W-:Y:S04]  /*e600*/  @P3 STG.E desc[UR18][R234.64], R246 ;  /* 0x000000f6ea003986 */ /* 0x0007e8000c101912 */
[----:B------:R-:W5:Y:S01]  /*e610*/  LDL.LU.64 R230, [R1+0x1b0] ;  /* 0x0001b00001e67983 */ /* 0x000f620000300a00 */
[----:B------:R-:W-:-:S03]  /*e620*/  VIADD R224, R3, 0xa ;  /* 0x0000000a03e07836 */ /* 0x000fc60000000000 */
[----:B---3--:R-:W3:Y:S02]  /*e630*/  LDL.LU R246, [R1+0x30] ;  /* 0x0000300001f67983 */ /* 0x008ee40000300800 */
[----:B-1----:R-:W-:Y:S02]  /*e640*/  ISETP.LT.AND P1, PT, R224, UR4, !P0 ;  /* 0x00000004e0007c0c */ /* 0x002fe4000c721270 */
[----:B------:R-:W3:Y:S01]  /*e650*/  LDL.LU.64 R234, [R1+0x1a8] ;  /* 0x0001a80001ea7983 */ /* 0x000ee20000300a00 */
[----:B------:R-:W1:Y:S03]  /*e660*/  LDCU UR4, c[0x0][0x39c] ;  /* 0x00007380ff0477ac */ /* 0x000e660008000800 */
[----:B------:R-:W3:Y:S04]  /*e670*/  LDL.LU R245, [R1+0x34] ;  /* 0x0000340001f57983 */ /* 0x000ee80000300800 */
[----:B------:R1:W-:Y:S04]  /*e680*/  @P6 STG.E desc[UR18][R248.64], R250 ;  /* 0x000000faf8006986 */ /* 0x0003e8000c101912 */
[----:B----4-:R4:W-:Y:S04]  /*e690*/  @P2 STG.E desc[UR18][R226.64], R243 ;  /* 0x000000f3e2002986 */ /* 0x0109e8000c101912 */
[----:B-1----:R-:W3:Y:S04]  /*e6a0*/  LDL.LU.64 R248, [R1+0x1a0] ;  /* 0x0001a00001f87983 */ /* 0x002ee80000300a00 */
[----:B------:R-:W3:Y:S04]  /*e6b0*/  LDL.LU R250, [R1+0x38] ;  /* 0x0000380001fa7983 */ /* 0x000ee80000300800 */
[----:B----4-:R-:W4:Y:S04]  /*e6c0*/  LDL.LU.64 R226, [R1+0x198] ;  /* 0x0001980001e27983 */ /* 0x010f280000300a00 */
[----:B------:R-:W4:Y:S01]  /*e6d0*/  LDL.LU R243, [R1+0x3c] ;  /* 0x00003c0001f37983 */ /* 0x000f220000300800 */
[----:B------:R-:W-:-:S05]  /*e6e0*/  VIADD R224, R3, 0xb ;  /* 0x0000000b03e07836 */ /* 0x000fca0000000000 */
[----:B------:R-:W-:Y:S01]  /*e6f0*/  ISETP.LT.AND P5, PT, R224, UR4, !P0 ;  /* 0x00000004e0007c0c */ /* 0x000fe2000c7a1270 */
[----:B------:R-:W1:Y:S01]  /*e700*/  LDCU UR4, c[0x0][0x39c] ;  /* 0x00007380ff0477ac */ /* 0x000e620008000800 */
[C---:B------:R-:W-:Y:S01]  /*e710*/  VIADD R224, R3.reuse, 0xc ;  /* 0x0000000c03e07836 */ /* 0x040fe20000000000 */
[----:B--2---:R2:W-:Y:S04]  /*e720*/  @P1 STG.E desc[UR18][R240.64], R251 ;  /* 0x000000fbf0001986 */ /* 0x0045e8000c101912 */
[----:B--2---:R-:W2:Y:S04]  /*e730*/  LDL.LU.64 R240, [R1+0x190] ;  /* 0x0001900001f07983 */ /* 0x004ea80000300a00 */
[----:B------:R-:W2:Y:S01]  /*e740*/  LDL.LU R251, [R1+0x40] ;  /* 0x0000400001fb7983 */ /* 0x000ea20000300800 */
[----:B-1----:R-:W-:Y:S01]  /*e750*/  ISETP.LT.AND P4, PT, R224, UR4, !P0 ;  /* 0x00000004e0007c0c */ /* 0x002fe2000c781270 */
[----:B------:R-:W1:Y:S01]  /*e760*/  LDCU UR4, c[0x0][0x39c] ;  /* 0x00007380ff0477ac */ /* 0x000e620008000800 */
[----:B------:R-:W-:-:S05]  /*e770*/  VIADD R224, R3, 0xd ;  /* 0x0000000d03e07836 */ /* 0x000fca0000000000 */
[----:B-1----:R-:W-:Y:S01]  /*e780*/  ISETP.LT.AND P3, PT, R224, UR4, !P0 ;  /* 0x00000004e0007c0c */ /* 0x002fe2000c761270 */
[----:B------:R-:W1:Y:S01]  /*e790*/  LDCU UR4, c[0x0][0x39c] ;  /* 0x00007380ff0477ac */ /* 0x000e620008000800 */
[C---:B------:R-:W-:Y:S01]  /*e7a0*/  VIADD R224, R3.reuse, 0xe ;  /* 0x0000000e03e07836 */ /* 0x040fe20000000000 */
[----:B-----5:R5:W-:Y:S04]  /*e7b0*/  @P5 STG.E desc[UR18][R228.64], R247 ;  /* 0x000000f7e4005986 */ /* 0x020be8000c101912 */
[----:B-----5:R-:W5:Y:S01]  /*e7c0*/  LDL.LU.64 R228, [R1+0x188] ;  /* 0x0001880001e47983 */ /* 0x020f620000300a00 */
[----:B-1----:R-:W-:Y:S01]  /*e7d0*/  ISETP.LT.AND P6, PT, R224, UR4, !P0 ;  /* 0x00000004e0007c0c */ /* 0x002fe2000c7c1270 */
[----:B------:R-:W1:Y:S02]  /*e7e0*/  LDCU UR4, c[0x0][0x39c] ;  /* 0x00007380ff0477ac */ /* 0x000e640008000800 */
[----:B------:R-:W5:Y:S01]  /*e7f0*/  LDL.LU R247, [R1+0x44] ;  /* 0x0000440001f77983 */ /* 0x000f620000300800 */
[----:B------:R-:W-:-:S03]  /*e800*/  VIADD R224, R3, 0xf ;  /* 0x0000000f03e07836 */ /* 0x000fc60000000000 */
[----:B---3--:R3:W-:Y:S04]  /*e810*/  @P4 STG.E desc[UR18][R230.64], R246 ;  /* 0x000000f6e6004986 */ /* 0x0087e8000c101912 */
[----:B---3--:R-:W3:Y:S01]  /*e820*/  LDL.LU.64 R230, [R1+0x180] ;  /* 0x0001800001e67983 */ /* 0x008ee20000300a00 */
[----:B-1----:R-:W-:Y:S01]  /*e830*/  ISETP.LT.AND P2, PT, R224, UR4, !P0 ;  /* 0x00000004e0007c0c */ /* 0x002fe2000c741270 */
[----:B------:R-:W1:Y:S02]  /*e840*/  LDCU UR4, c[0x0][0x39c] ;  /* 0x00007380ff0477ac */ /* 0x000e640008000800 */
[----:B------:R-:W3:Y:S01]  /*e850*/  LDL.LU R246, [R1+0x48] ;  /* 0x0000480001f67983 */ /* 0x000ee20000300800 */
[----:B------:R-:W-:-:S03]  /*e860*/  VIADD R224, R3, 0x10 ;  /* 0x0000001003e07836 */ /* 0x000fc60000000000 */
[----:B------:R1:W-:Y:S02]  /*e870*/  @P3 STG.E desc[UR18][R234.64], R245 ;  /* 0x000000f5ea003986 */ /* 0x0003e4000c101912 */
        /* <DEDUP_REMOVED lines=10> */
[----:B------:R-:W-:-:S03]  /*e920*/  VIADD R224, R3, 0x11 ;  /* 0x0000001103e07836 */ /* 0x000fc60000000000 */
[----:B--2---:R1:W-:Y:S04]  /*e930*/  @P1 STG.E desc[UR18][R240.64], R251 ;  /* 0x000000fbf0001986 */ /* 0x0043e8000c101912 */
[----:B-1----:R-:W2:Y:S04]  /*e940*/  LDL.LU.64 R240, [R1+0x160] ;  /* 0x0001600001f07983 */ /* 0x002ea80000300a00 */
[----:B------:R-:W2:Y:S01]  /*e950*/  LDL.LU R251, [R1+0x58] ;  /* 0x0000580001fb7983 */ /* 0x000ea20000300800 */
[----:B------:R-:W-:Y:S01]  /*e960*/  ISETP.LT.AND P5, PT, R224, UR4, !P0 ;  /* 0x00000004e0007c0c */ /* 0x000fe2000c7a1270 */
[----:B------:R-:W1:Y:S01]  /*e970*/  LDCU UR4, c[0x0][0x39c] ;  /* 0x00007380ff0477ac */ /* 0x000e620008000800 */
[----:B------:R-:W-:-:S05]  /*e980*/  VIADD R224, R3, 0x12 ;  /* 0x0000001203e07836 */ /* 0x000fca0000000000 */
        /* <DEDUP_REMOVED lines=24> */
[----:B----4-:R-:W-:Y:S04]  /*eb10*/  @P2 STG.E desc[UR18][R226.64], R243 ;  /* 0x000000f3e2002986 */ /* 0x010fe8000c101912 */
[----:B-1----:R-:W4:Y:S04]  /*eb20*/  LDL.LU.64 R248, [R1+0x140] ;  /* 0x0001400001f87983 */ /* 0x002f280000300a00 */
        /* <DEDUP_REMOVED lines=24> */
[----:B-1----:R-:W-:Y:S01]  /*ecb0*/  ISETP.LT.AND P5, PT, R224, UR4, !P0 ;  /* 0x00000004e0007c0c */ /* 0x002fe2000c7a1270 */
[----:B------:R-:W1:Y:S01]  /*ecc0*/  LDCU UR4, c[0x0][0x39c] ;  /* 0x00007380ff0477ac */ /* 0x000e620008000800 */
[C---:B-----5:R-:W-:Y:S01]  /*ecd0*/  VIADD R228, R3.reuse, 0x1e ;  /* 0x0000001e03e47836 */ /* 0x060fe20000000000 */
[----:B---3--:R3:W-:Y:S04]  /*ece0*/  @P4 STG.E desc[UR18][R230.64], R246 ;  /* 0x000000f6e6004986 */ /* 0x0087e8000c101912 */
[----:B------:R-:W5:Y:S04]  /*ecf0*/  LDL.LU.64 R224, [R1+0x130] ;  /* 0x0001300001e07983 */ /* 0x000f680000300a00 */
[----:B------:R-:W5:Y:S01]  /*ed00*/  LDL.LU R239, [R1+0x70] ;  /* 0x0000700001ef7983 */ /* 0x000f620000300800 */
[----:B---3--:R-:W-:-:S03]  /*ed10*/  VIADD R230, R3, 0x1f ;  /* 0x0000001f03e67836 */ /* 0x008fc60000000000 */
[----:B------:R-:W3:Y:S01]  /*ed20*/  LDL.LU.64 R226, [R1+0x128] ;  /* 0x0001280001e27983 */ /* 0x000ee20000300a00 */
[----:B-1----:R-:W-:Y:S01]  /*ed30*/  ISETP.LT.AND P4, PT, R228, UR4, !P0 ;  /* 0x00000004e4007c0c */ /* 0x002fe2000c781270 */
[----:B------:R-:W1:Y:S02]  /*ed40*/  LDCU UR4, c[0x0][0x39c] ;  /* 0x00007380ff0477ac */ /* 0x000e640008000800 */
[----:B------:R-:W3:Y:S04]  /*ed50*/  LDL.LU R246, [R1+0x74] ;  /* 0x0000740001f67983 */ /* 0x000ee80000300800 */
[----:B------:R-:W3:Y:S04]  /*ed60*/  LDL.LU.64 R228, [R1+0x120] ;  /* 0x0001200001e47983 */ /* 0x000ee80000300a00 */
[----:B------:R4:W-:Y:S04]  /*ed70*/  @P3 STG.E desc[UR18][R234.64], R245 ;  /* 0x000000f5ea003986 */ /* 0x0009e8000c101912 */
[----:B------:R-:W3:Y:S01]  /*ed80*/  LDL.LU R247, [R1+0x78] ;  /* 0x0000780001f77983 */ /* 0x000ee20000300800 */
[----:B-1----:R-:W-:-:S03]  /*ed90*/  ISETP.LT.AND P3, PT, R230, UR4, !P0 ;  /* 0x00000004e6007c0c */ /* 0x002fc6000c761270 */
[----:B----4-:R1:W-:Y:S01]  /*eda0*/  @P6 STG.E desc[UR18][R248.64], R250 ;  /* 0x000000faf8006986 */ /* 0x0103e2000c101912 */
[----:B------:R-:W4:Y:S03]  /*edb0*/  LDCU UR4, c[0x0][0x39c] ;  /* 0x00007380ff0477ac */ /* 0x000f260008000800 */
[----:B------:R-:W3:Y:S04]  /*edc0*/  LDL.LU.64 R230, [R1+0x118] ;  /* 0x0001180001e67983 */ /* 0x000ee80000300a00 */
[----:B------:R-:W3:Y:S04]  /*edd0*/  LDL.LU R245, [R1+0x7c] ;  /* 0x00007c0001f57983 */ /* 0x000ee80000300800 */
[----:B------:R-:W3:Y:S04]  /*ede0*/  LDL.LU.64 R234, [R1+0x110] ;  /* 0x0001100001ea7983 */ /* 0x000ee80000300a00 */
[----:B------:R-:W3:Y:S04]  /*edf0*/  LDL.LU R243, [R1+0x80] ;  /* 0x0000800001f37983 */ /* 0x000ee80000300800 */
[----:B-1----:R-:W3:Y:S04]  /*ee00*/  LDL.LU.64 R248, [R1+0x108] ;  /* 0x0001080001f87983 */ /* 0x002ee80000300a00 */
[----:B------:R-:W3:Y:S04]  /*ee10*/  LDL.LU R237, [R1+0x84] ;  /* 0x0000840001ed7983 */ /* 0x000ee80000300800 */
[----:B--2---:R1:W-:Y:S04]  /*ee20*/  @P2 STG.E desc[UR18][R240.64], R251 ;  /* 0x000000fbf0002986 */ /* 0x0043e8000c101912 */
[----:B-1----:R-:W2:Y:S04]  /*ee30*/  LDL.LU R240, [R1+0x238] ;  /* 0x0002380001f07983 */ /* 0x002ea80000300800 */
[----:B------:R-:W2:Y:S04]  /*ee40*/  LDL.LU.64 R250, [R1+0x100] ;  /* 0x0001000001fa7983 */ /* 0x000ea80000300a00 */
[----:B------:R-:W2:Y:S01]  /*ee50*/  LDL.LU R241, [R1+0x88] ;  /* 0x0000880001f17983 */ /* 0x000ea20000300800 */
[----:B------:R-:W-:-:S05]  /*ee60*/  VIADD R233, R3, 0x20 ;  /* 0x0000002003e97836 */ /* 0x000fca0000000000 */
[----:B----4-:R-:W-:Y:S01]  /*ee70*/  ISETP.LT.AND P6, PT, R233, UR4, !P0 ;  /* 0x00000004e9007c0c */ /* 0x010fe2000c7c1270 */
[----:B------:R-:W1:Y:S01]  /*ee80*/  LDCU UR4, c[0x0][0x39c] ;  /* 0x00007380ff0477ac */ /* 0x000e620008000800 */
[----:B------:R-:W-:-:S05]  /*ee90*/  VIADD R233, R3, 0x21 ;  /* 0x0000002103e97836 */ /* 0x000fca0000000000 */
[----:B-1----:R-:W-:Y:S01]  /*eea0*/  ISETP.LT.AND P2, PT, R233, UR4, !P0 ;  /* 0x00000004e9007c0c */ /* 0x002fe2000c741270 */
[----:B------:R-:W1:Y:S01]  /*eeb0*/  LDCU UR4, c[0x0][0x39c] ;  /* 0x00007380ff0477ac */ /* 0x000e620008000800 */
[----:B------:R-:W-:Y:S01]  /*eec0*/  VIADD R233, R3, 0x22 ;  /* 0x0000002203e97836 */ /* 0x000fe20000000000 */
[----:B-----5:R4:W-:Y:S04]  /*eed0*/  @P1 STG.E desc[UR18][R224.64], R239 ;  /* 0x000000efe0001986 */ /* 0x0209e8000c101912 */
[----:B-1----:R-:W-:Y:S01]  /*eee0*/  ISETP.LT.AND P1, PT, R233, UR4, !P0 ;  /* 0x00000004e9007c0c */ /* 0x002fe2000c721270 */
[----:B------:R-:W1:Y:S01]  /*eef0*/  LDCU UR4, c[0x0][0x39c] ;  /* 0x00007380ff0477ac */ /* 0x000e620008000800 */
[----:B---3--:R3:W-:Y:S04]  /*ef00*/  @P5 STG.E desc[UR18][R226.64], R246 ;  /* 0x000000f6e2005986 */ /* 0x0087e8000c101912 */
[----:B----4-:R-:W4:Y:S04]  /*ef10*/  LDL.LU.64 R224, [R1+0x230] ;  /* 0x0002300001e07983 */ /* 0x010f280000300a00 */
[----:B------:R-:W5:Y:S04]  /*ef20*/  LDL.LU R239, [R1+0x8c] ;  /* 0x00008c0001ef7983 */ /* 0x000f680000300800 */
[----:B---3--:R-:W3:Y:S04]  /*ef30*/  LDL.LU.64 R226, [R1+0x228] ;  /* 0x0002280001e27983 */ /* 0x008ee80000300a00 */
[----:B------:R-:W3:Y:S04]  /*ef40*/  LDL.LU R246, [R1+0x220] ;  /* 0x0002200001f67983 */ /* 0x000ee80000300800 */
[----:B------:R1:W-:Y:S04]  /*ef50*/  @P4 STG.E desc[UR18][R228.64], R247 ;  /* 0x000000f7e4004986 */ /* 0x0003e8000c101912 */
[----:B------:R1:W-:Y:S04]  /*ef60*/  @P3 STG.E desc[UR18][R230.64], R245 ;  /* 0x000000f5e6003986 */ /* 0x0003e8000c101912 */
[----:B-1----:R-:W3:Y:S04]  /*ef70*/  LDL.LU.64 R228, [R1+0x218] ;  /* 0x0002180001e47983 */ /* 0x002ee80000300a00 */
[----:B------:R-:W3:Y:S04]  /*ef80*/  LDL.LU R247, [R1+0x90] ;  /* 0x0000900001f77983 */ /* 0x000ee80000300800 */
[----:B------:R-:W3:Y:S04]  /*ef90*/  LDL.LU.64 R230, [R1+0x210] ;  /* 0x0002100001e67983 */ /* 0x000ee80000300a00 */
[----:B------:R-:W3:Y:S04]  /*efa0*/  LDL.LU R245, [R1+0x94] ;  /* 0x0000940001f57983 */ /* 0x000ee80000300800 */
[----:B------:R1:W-:Y:S04]  /*efb0*/  @P6 STG.E desc[UR18][R234.64], R243 ;  /* 0x000000f3ea006986 */ /* 0x0003e8000c101912 */
[----:B------:R1:W-:Y:S04]  /*efc0*/  @P2 STG.E desc[UR18][R248.64], R237 ;  /* 0x000000edf8002986 */ /* 0x0003e8000c101912 */
[----:B-1----:R-:W3:Y:S04]  /*efd0*/  LDL.LU R234, [R1+0x208] ;  /* 0x0002080001ea7983 */ /* 0x002ee80000300800 */
[----:B------:R-:W3:Y:S04]  /*efe0*/  LDL.LU R243, [R1+0x98] ;  /* 0x0000980001f37983 */ /* 0x000ee80000300800 */
[----:B------:R-:W3:Y:S04]  /*eff0*/  LDL.LU.64 R248, [R1+0x200] ;  /* 0x0002000001f87983 */ /* 0x000ee80000300a00 */
[----:B--2---:R1:W-:Y:S04]  /*f000*/  @P1 STG.E desc[UR18][R250.64], R241 ;  /* 0x000000f1fa001986 */ /* 0x0043e8000c101912 */
[----:B-1----:R-:W5:Y:S01]  /*f010*/  LDL.LU.64 R250, [R1+0x1f8] ;  /* 0x0001f80001fa7983 */ /* 0x002f620000300a00 */
[----:B------:R-:W-:-:S03]  /*f020*/  VIADD R233, R3, 0x23 ;  /* 0x0000002303e97836 */ /* 0x000fc60000000000 */
[----:B------:R-:W2:Y:S02]  /*f030*/  LDL.LU R241, [R1+0x9c] ;  /* 0x00009c0001f17983 */ /* 0x000ea40000300800 */
        /* <DEDUP_REMOVED lines=22> */
[----:B-----5:R-:W5:Y:S04]  /*f1a0*/  LDL.LU R239, [R1+0xa0] ;  /* 0x0000a00001ef7983 */ /* 0x020f680000300800 */
[----:B------:R-:W2:Y:S04]  /*f1b0*/  LDL.LU R237, [R1+0xa4] ;  /* 0x0000a40001ed7983 */ /* 0x000ea80000300800 */
[----:B------:R-:W2:Y:S04]  /*f1c0*/  LDL.LU R235, [R1+0xa8] ;  /* 0x0000a80001eb7983 */ /* 0x000ea80000300800 */
[----:B------:R-:W2:Y:S04]  /*f1d0*/  LDL.LU R233, [R1+0xac] ;  /* 0x0000ac0001e97983 */ /* 0x000ea80000300800 */
[----:B------:R-:W2:Y:S04]  /*f1e0*/  LDL.LU R251, [R1+0xfc] ;  /* 0x0000fc0001fb7983 */ /* 0x000ea80000300800 */
[----:B---3--:R-:W3:Y:S01]  /*f1f0*/  LDL.LU R247, [R1+0x1f4] ;  /* 0x0001f40001f77983 */ /* 0x008ee20000300800 */
[----:B------:R-:W-:-:S03]  /*f200*/  VIADD R250, R3, 0x2a ;  /* 0x0000002a03fa7836 */ /* 0x000fc60000000000 */
[----:B------:R-:W2:Y:S02]  /*f210*/  LDL.LU R249, [R1+0xf8] ;  /* 0x0000f80001f97983 */ /* 0x000ea40000300800 */
[----:B-1----:R-:W-:Y:S01]  /*f220*/  ISETP.LT.AND P4, PT, R250, UR4, !P0 ;  /* 0x00000004fa007c0c */ /* 0x002fe2000c781270 */
[----:B------:R-:W1:Y:S01]  /*f230*/  LDCU UR4, c[0x0][0x39c] ;  /* 0x00007380ff0477ac */ /* 0x000e620008000800 */
[----:B------:R-:W2:Y:S04]  /*f240*/  LDL.LU R250, [R1+0xf4] ;  /* 0x0000f40001fa7983 */ /* 0x000ea80000300800 */
[----:B---3--:R3:W-:Y:S04]  /*f250*/  @P3 STG.E desc[UR18][R246.64], R245 ;  /* 0x000000f5f6003986 */ /* 0x0087e8000c101912 */
[----:B---3--:R-:W3:Y:S01]  /*f260*/  LDL.LU R245, [R1+0x1f0] ;  /* 0x0001f00001f57983 */ /* 0x008ee20000300800 */
[----:B------:R-:W-:-:S03]  /*f270*/  VIADD R248, R3, 0x2b ;  /* 0x0000002b03f87836 */ /* 0x000fc60000000000 */
[----:B------:R-:W2:Y:S02]  /*f280*/  LDL.LU R247, [R1+0xf0] ;  /* 0x0000f00001f77983 */ /* 0x000ea40000300800 */
[----:B-1----:R-:W-:Y:S01]  /*f290*/  ISETP.LT.AND P3, PT, R248, UR4, !P0 ;  /* 0x00000004f8007c0c */ /* 0x002fe2000c761270 */
[----:B------:R-:W1:Y:S01]  /*f2a0*/  LDCU UR4, c[0x0][0x39c] ;  /* 0x00007380ff0477ac */ /* 0x000e620008000800 */
[----:B------:R-:W2:Y:S04]  /*f2b0*/  LDL.LU R248, [R1+0xec] ;  /* 0x0000ec0001f87983 */ /* 0x000ea80000300800 */
[----:B---3--:R3:W-:Y:S04]  /*f2c0*/  @P6 STG.E desc[UR18][R244.64], R243 ;  /* 0x000000f3f4006986 */ /* 0x0087e8000c101912 */
[----:B---3--:R-:W2:Y:S01]  /*f2d0*/  LDL.LU R243, [R1+0x1ec] ;  /* 0x0001ec0001f37983 */ /* 0x008ea20000300800 */
[----:B------:R-:W-:-:S03]  /*f2e0*/  VIADD R246, R3, 0x2c ;  /* 0x0000002c03f67836 */ /* 0x000fc60000000000 */
[----:B------:R-:W3:Y:S02]  /*f2f0*/  LDL.LU R245, [R1+0xe8] ;  /* 0x0000e80001f57983 */ /* 0x000ee40000300800 */
[----:B-1----:R-:W-:Y:S01]  /*f300*/  ISETP.LT.AND P6, PT, R246, UR4, !P0 ;  /* 0x00000004f6007c0c */ /* 0x002fe2000c7c1270 */
[----:B------:R-:W1:Y:S01]  /*f310*/  LDCU UR4, c[0x0][0x39c] ;  /* 0x00007380ff0477ac */ /* 0x000e620008000800 */
[----:B------:R-:W3:Y:S04]  /*f320*/  LDL.LU R246, [R1+0xe4] ;  /* 0x0000e40001f67983 */ /* 0x000ee80000300800 */
[----:B--2---:R2:W-:Y:S04]  /*f330*/  @P2 STG.E desc[UR18][R242.64], R241 ;  /* 0x000000f1f2002986 */ /* 0x0045e8000c101912 */
[----:B--2---:R-:W5:Y:S01]  /*f340*/  LDL.LU R241, [R1+0x1e8] ;  /* 0x0001e80001f17983 */ /* 0x004f620000300800 */
[----:B------:R-:W-:-:S03]  /*f350*/  VIADD R244, R3, 0x2d ;  /* 0x0000002d03f47836 */ /* 0x000fc60000000000 */
[----:B------:R-:W2:Y:S02]  /*f360*/  LDL.LU R243, [R1+0xe0] ;  /* 0x0000e00001f37983 */ /* 0x000ea40000300800 */
[----:B-1----:R-:W-:Y:S01]  /*f370*/  ISETP.LT.AND P2, PT, R244, UR4, !P0 ;  /* 0x00000004f4007c0c */ /* 0x002fe2000c741270 */
[----:B------:R-:W1:Y:S01]  /*f380*/  LDCU UR4, c[0x0][0x39c] ;  /* 0x00007380ff0477ac */ /* 0x000e620008000800 */
[----:B------:R-:W2:Y:S04]  /*f390*/  LDL.LU R244, [R1+0xdc] ;  /* 0x0000dc0001f47983 */ /* 0x000ea80000300800 */
[----:B-----5:R5:W-:Y:S04]  /*f3a0*/  @P1 STG.E desc[UR18][R240.64], R239 ;  /* 0x000000eff0001986 */ /* 0x020be8000c101912 */
[----:B-----5:R-:W5:Y:S01]  /*f3b0*/  LDL.LU R239, [R1+0x1e4] ;  /* 0x0001e40001ef7983 */ /* 0x020f620000300800 */
        /* <DEDUP_REMOVED lines=11> */
[----:B------:R-:W2:Y:S01]  /*f470*/  LDL.LU R240, [R1+0xcc] ;  /* 0x0000cc0001f07983 */ /* 0x000ea20000300800 */
[----:B------:R-:W-:-:S03]  /*f480*/  VIADD R238, R3, 0x30 ;  /* 0x0000003003ee7836 */ /* 0x000fc60000000000 */
[----:B-----5:R5:W-:Y:S04]  /*f490*/  @P4 STG.E desc[UR18][R236.64], R235 ;  /* 0x000000ebec004986 */ /* 0x020be8000c101912 */
[----:B-----5:R-:W5:Y:S01]  /*f4a0*/  LDL.LU R235, [R1+0x1dc] ;  /* 0x0001dc0001eb7983 */ /* 0x020f620000300800 */
[----:B-1----:R-:W-:Y:S01]  /*f4b0*/  ISETP.LT.AND P4, PT, R238, UR4, !P0 ;  /* 0x00000004ee007c0c */ /* 0x002fe2000c781270 */
[----:B------:R-:W1:Y:S01]  /*f4c0*/  LDCU UR4, c[0x0][0x39c] ;  /* 0x00007380ff0477ac */ /* 0x000e620008000800 */
[C---:B------:R-:W-:Y:S01]  /*f4d0*/  VIADD R236, R3.reuse, 0x31 ;  /* 0x0000003103ec7836 */ /* 0x040fe20000000000 */
[----:B------:R-:W2:Y:S04]  /*f4e0*/  LDL.LU R237, [R1+0xc8] ;  /* 0x0000c80001ed7983 */ /* 0x000ea80000300800 */
[----:B------:R-:W2:Y:S04]  /*f4f0*/  LDL.LU R238, [R1+0xc4] ;  /* 0x0000c40001ee7983 */ /* 0x000ea80000300800 */
[----:B-----5:R5:W-:Y:S01]  /*f500*/  @P3 STG.E desc[UR18][R234.64], R233 ;  /* 0x000000e9ea003986 */ /* 0x020be2000c101912 */
[----:B-1----:R-:W-:Y:S01]  /*f510*/  ISETP.LT.AND P3, PT, R236, UR4, !P0 ;  /* 0x00000004ec007c0c */ /* 0x002fe2000c761270 */
[----:B------:R-:W1:Y:S02]  /*f520*/  LDCU UR4, c[0x0][0x39c] ;  /* 0x00007380ff0477ac */ /* 0x000e640008000800 */
[----:B-----5:R-:W5:Y:S04]  /*f530*/  LDL.LU R233, [R1+0x1d8] ;  /* 0x0001d80001e97983 */ /* 0x020f680000300800 */
[----:B------:R-:W4:Y:S04]  /*f540*/  LDL.LU R235, [R1+0xc0] ;  /* 0x0000c00001eb7983 */ /* 0x000f280000300800 */
[----:B------:R-:W5:Y:S01]  /*f550*/  LDL.LU R236, [R1+0xb0] ;  /* 0x0000b00001ec7983 */ /* 0x000f620000300800 */
[----:B------:R-:W-:-:S03]  /*f560*/  VIADD R234, R3, 0x32 ;  /* 0x0000003203ea7836 */ /* 0x000fc60000000000 */
[----:B-----5:R5:W-:Y:S02]  /*f570*/  @P6 STG.E desc[UR18][R232.64], R236 ;  /* 0x000000ece8006986 */ /* 0x020be4000c101912 */
[----:B-1----:R-:W-:Y:S01]  /*f580*/  ISETP.LT.AND P6, PT, R234, UR4, !P0 ;  /* 0x00000004ea007c0c */ /* 0x002fe2000c7c1270 */
[----:B------:R-:W1:Y:S01]  /*f590*/  LDCU UR4, c[0x0][0x39c] ;  /* 0x00007380ff0477ac */ /* 0x000e620008000800 */
[----:B-----5:R-:W5:Y:S04]  /*f5a0*/  LDL.LU R232, [R1+0xb8] ;  /* 0x0000b80001e87983 */ /* 0x020f680000300800 */
[----:B------:R-:W2:Y:S04]  /*f5b0*/  LDL.LU R233, [R1+0xbc] ;  /* 0x0000bc0001e97983 */ /* 0x000ea80000300800 */
[----:B------:R-:W2:Y:S01]  /*f5c0*/  LDL.LU R234, [R1+0xb4] ;  /* 0x0000b40001ea7983 */ /* 0x000ea20000300800 */
[----:B------:R-:W-:-:S03]  /*f5d0*/  VIADD R236, R3, 0x33 ;  /* 0x0000003303ec7836 */ /* 0x000fc60000000000 */
[----:B--2---:R2:W-:Y:S02]  /*f5e0*/  @P2 STG.E desc[UR18][R230.64], R234 ;  /* 0x000000eae6002986 */ /* 0x0045e4000c101912 */
[----:B-1----:R-:W-:Y:S01]  /*f5f0*/  ISETP.LT.AND P2, PT, R236, UR4, !P0 ;  /* 0x00000004ec007c0c */ /* 0x002fe2000c741270 */
[----:B------:R-:W1:Y:S01]  /*f600*/  LDCU UR4, c[0x0][0x39c] ;  /* 0x00007380ff0477ac */ /* 0x000e620008000800 */
[----:B-----5:R5:W-:Y:S01]  /*f610*/  @P1 STG.E desc[UR18][R228.64], R232 ;  /* 0x000000e8e4001986 */ /* 0x020be2000c101912 */
[----:B--2---:R-:W-:-:S05]  /*f620*/  VIADD R234, R3, 0x34 ;  /* 0x0000003403ea7836 */ /* 0x004fca0000000000 */
[----:B-1----:R-:W-:Y:S01]  /*f630*/  ISETP.LT.AND P1, PT, R234, UR4, !P0 ;  /* 0x00000004ea007c0c */ /* 0x002fe2000c721270 */
[----:B------:R-:W1:Y:S01]  /*f640*/  LDCU UR4, c[0x0][0x39c] ;  /* 0x00007380ff0477ac */ /* 0x000e620008000800 */
[C---:B-----5:R-:W-:Y:S01]  /*f650*/  VIADD R232, R3.reuse, 0x35 ;  /* 0x0000003503e87836 */ /* 0x060fe20000000000 */
[----:B------:R2:W-:Y:S01]  /*f660*/  @P5 STG.E desc[UR18][R226.64], R233 ;  /* 0x000000e9e2005986 */ /* 0x0005e2000c101912 */
[----:B------:R-:W-:-:S03]  /*f670*/  VIADD R230, R3, 0x36 ;  /* 0x0000003603e67836 */ /* 0x000fc60000000000 */
[----:B-1----:R-:W-:Y:S01]  /*f680*/  ISETP.LT.AND P5, PT, R232, UR4, !P0 ;  /* 0x00000004e8007c0c */ /* 0x002fe2000c7a1270 */
[----:B------:R-:W1:Y:S01]  /*f690*/  LDCU UR4, c[0x0][0x39c] ;  /* 0x00007380ff0477ac */ /* 0x000e620008000800 */
[----:B----4-:R4:W-:Y:S01]  /*f6a0*/  @P4 STG.E desc[UR18][R224.64], R235 ;  /* 0x000000ebe0004986 */ /* 0x0109e2000c101912 */
[C---:B------:R-:W-:Y:S01]  /*f6b0*/  VIADD R228, R3.reuse, 0x37 ;  /* 0x0000003703e47836 */ /* 0x040fe20000000000 */
[----:B-1----:R-:W-:Y:S01]  /*f6c0*/  ISETP.LT.AND P4, PT, R230, UR4, !P0 ;  /* 0x00000004e6007c0c */ /* 0x002fe2000c781270 */
[----:B------:R-:W1:Y:S01]  /*f6d0*/  LDCU UR4, c[0x0][0x39c] ;  /* 0x00007380ff0477ac */ /* 0x000e620008000800 */
[----:B------:R5:W-:Y:S01]  /*f6e0*/  @P3 STG.E desc[UR18][R222.64], R238 ;  /* 0x000000eede003986 */ /* 0x000be2000c101912 */
[C---:B--2---:R-:W-:Y:S01]  /*f6f0*/  VIADD R226, R3.reuse, 0x38 ;  /* 0x0000003803e27836 */ /* 0x044fe20000000000 */
[----:B-1----:R-:W-:Y:S01]  /*f700*/  ISETP.LT.AND P3, PT, R228, UR4, !P0 ;  /* 0x00000004e4007c0c */ /* 0x002fe2000c761270 */
[----:B------:R-:W1:Y:S01]  /*f710*/  LDCU UR4, c[0x0][0x39c] ;  /* 0x00007380ff0477ac */ /* 0x000e620008000800 */
[----:B------:R2:W-:Y:S01]  /*f720*/  @P6 STG.E desc[UR18][R220.64], R237 ;  /* 0x000000eddc006986 */ /* 0x0005e2000c101912 */
[C---:B----4-:R-:W-:Y:S01]  /*f730*/  VIADD R224, R3.reuse, 0x39 ;  /* 0x0000003903e07836 */ /* 0x050fe20000000000 */
[----:B-1----:R-:W-:Y:S01]  /*f740*/  ISETP.LT.AND P6, PT, R226, UR4, !P0 ;  /* 0x00000004e2007c0c */ /* 0x002fe2000c7c1270 */
[----:B------:R-:W1:Y:S01]  /*f750*/  LDCU UR4, c[0x0][0x39c] ;  /* 0x00007380ff0477ac */ /* 0x000e620008000800 */
[----:B------:R4:W-:Y:S01]  /*f760*/  @P2 STG.E desc[UR18][R218.64], R240 ;  /* 0x000000f0da002986 */ /* 0x0009e2000c101912 */
[C---:B-----5:R-:W-:Y:S01]  /*f770*/  VIADD R222, R3.reuse, 0x3a ;  /* 0x0000003a03de7836 */ /* 0x060fe20000000000 */
        /* <DEDUP_REMOVED lines=18> */
[----:B------:R-:W-:Y:S01]  /*f8a0*/  @P6 STG.E desc[UR18][R208.64], R243 ;  /* 0x000000f3d0006986 */ /* 0x000fe2000c101912 */
[C---:B----4-:R-:W-:Y:S01]  /*f8b0*/  VIADD R212, R3.reuse, 0x3f ;  /* 0x0000003f03d47836 */ /* 0x050fe20000000000 */
[----:B-1----:R-:W-:Y:S01]  /*f8c0*/  ISETP.LT.AND P6, PT, R214, UR4, !P0 ;  /* 0x00000004d6007c0c */ /* 0x002fe2000c7c1270 */
[----:B------:R-:W1:Y:S01]  /*f8d0*/  LDCU UR4, c[0x0][0x39c] ;  /* 0x00007380ff0477ac */ /* 0x000e620008000800 */
[----:B---3--:R2:W-:Y:S01]  /*f8e0*/  @P2 STG.E desc[UR18][R206.64], R246 ;  /* 0x000000f6ce002986 */ /* 0x0085e2000c101912 */
[----:B-----5:R-:W-:-:S03]  /*f8f0*/  VIADD R210, R3, 0x40 ;  /* 0x0000004003d27836 */ /* 0x020fc60000000000 */
[----:B------:R3:W-:Y:S02]  /*f900*/  @P1 STG.E desc[UR18][R204.64], R245 ;  /* 0x000000f5cc001986 */ /* 0x0007e4000c101912 */
[----:B------:R-:W-:Y:S01]  /*f910*/  ISETP.LT.AND P1, PT, R210, UR6, !P0 ;  /* 0x00000006d2007c0c */ /* 0x000fe2000c721270 */
[----:B------:R-:W4:Y:S01]  /*f920*/  LDCU UR6, c[0x0][0x39c] ;  /* 0x00007380ff0677ac */ /* 0x000f220008000800 */
[----:B-1----:R-:W-:Y:S01]  /*f930*/  ISETP.LT.AND P2, PT, R212, UR4, !P0 ;  /* 0x00000004d4007c0c */ /* 0x002fe2000c741270 */
[----:B------:R-:W1:Y:S01]  /*f940*/  LDCU UR4, c[0x0][0x39c] ;  /* 0x00007380ff0477ac */ /* 0x000e620008000800 */
[----:B--2---:R-:W-:Y:S01]  /*f950*/  VIADD R207, R252, UR5 ;  /* 0x00000005fccf7c36 */ /* 0x004fe20008000000 */
[----:B------:R2:W-:Y:S01]  /*f960*/  @P5 STG.E desc[UR18][R202.64], R248 ;  /* 0x000000f8ca005986 */ /* 0x0005e2000c101912 */
[----:B------:R-:W-:-:S03]  /*f970*/  VIADD R206, R3, 0x43 ;  /* 0x0000004303ce7836 */ /* 0x000fc60000000000 */
[----:B------:R5:W-:Y:S01]  /*f980*/  @P4 STG.E desc[UR18][R200.64], R247 ;  /* 0x000000f7c8004986 */ /* 0x000be2000c101912 */
[----:B------:R-:W-:-:S03]  /*f990*/  VIADD R209, R3, 0x41 ;  /* 0x0000004103d17836 */ /* 0x000fc60000000000 */
[----:B------:R4:W-:Y:S01]  /*f9a0*/  @P3 STG.E desc[UR18][R198.64], R250 ;  /* 0x000000fac6003986 */ /* 0x0009e2000c101912 */
[C---:B---3--:R-:W-:Y:S01]  /*f9b0*/  LEA R204, P3, R207.reuse, R2, 0x2 ;  /* 0x00000002cfcc7211 */ /* 0x048fe200078610ff */
[----:B--2---:R-:W-:-:S03]  /*f9c0*/  VIADD R203, R207, UR5 ;  /* 0x00000005cfcb7c36 */ /* 0x004fc60008000000 */
[----:B------:R-:W-:Y:S02]  /*f9d0*/  LEA.HI.X.SX32 R205, R207, R0, 0x2, P3 ;  /* 0x00000000cfcd7211 */ /* 0x000fe400018f16ff */
[----:B------:R-:W-:Y:S01]  /*f9e0*/  ISETP.LT.AND P5, PT, R209, UR7, !P0 ;  /* 0x00000007d1007c0c */ /* 0x000fe2000c7a1270 */
[----:B------:R-:W2:Y:S01]  /*f9f0*/  LDCU UR7, c[0x0][0x39c] ;  /* 0x00007380ff0777ac */ /* 0x000ea20008000800 */
[----:B-1----:R-:W-:Y:S01]  /*fa00*/  ISETP.LT.AND P3, PT, R206, UR4, !P0 ;  /* 0x00000004ce007c0c */ /* 0x002fe2000c761270 */
[----:B-----5:R-:W-:Y:S01]  /*fa10*/  VIADD R201, R3, 0x44 ;  /* 0x0000004403c97836 */ /* 0x020fe20000000000 */
[----:B------:R-:W1:Y:S01]  /*fa20*/  LDCU UR4, c[0x0][0x39c] ;  /* 0x00007380ff0477ac */ /* 0x000e620008000800 */
[----:B------:R3:W-:Y:S01]  /*fa30*/  @P6 STG.E desc[UR18][R196.64], R249 ;  /* 0x000000f9c4006986 */ /* 0x0007e2000c101912 */
[----:B------:R-:W-:-:S03]  /*fa40*/  LEA R200, P6, R203, R2, 0x2 ;  /* 0x00000002cbc87211 */ /* 0x000fc600078c10ff */
[----:B------:R5:W-:Y:S01]  /*fa50*/  @P2 STG.E desc[UR18][R204.64], R251 ;  /* 0x000000fbcc002986 */ /* 0x000be2000c101912 */
[----:B----4-:R-:W-:Y:S01]  /*fa60*/  ISETP.LT.AND P2, PT, R201, UR6, !P0 ;  /* 0x00000006c9007c0c */ /* 0x010fe2000c741270 */
[----:B------:R-:W-:Y:S01]  /*fa70*/  VIADD R202, R3, 0x46 ;  /* 0x0000004603ca7836 */ /* 0x000fe20000000000 */
[----:B------:R-:W-:Y:S01]  /*fa80*/  LEA.HI.X.SX32 R201, R203, R0, 0x2, P6 ;  /* 0x00000000cbc97211 */ /* 0x000fe200030f16ff */
[----:B------:R-:W-:Y:S01]  /*fa90*/  VIADD R199, R3, 0x45 ;  /* 0x0000004503c77836 */ /* 0x000fe20000000000 */
[----:B------:R-:W4:Y:S01]  /*faa0*/  LDCU UR6, c[0x0][0x39c] ;  /* 0x00007380ff0677ac */ /* 0x000f220008000800 */
[----:B---3--:R-:W-:-:S05]  /*fab0*/  VIADD R197, R203, UR5 ;  /* 0x00000005cbc57c36 */ /* 0x008fca0008000000 */
[C---:B------:R-:W-:Y:S01]  /*fac0*/  LEA R196, P6, R197.reuse, R2, 0x2 ;  /* 0x00000002c5c47211 */ /* 0x040fe200078c10ff */
[----:B------:R-:W-:-:S03]  /*fad0*/  VIADD R203, R197, UR5 ;  /* 0x00000005c5cb7c36 */ /* 0x000fc60008000000 */
[----:B------:R-:W-:Y:S01]  /*fae0*/  LEA.HI.X.SX32 R197, R197, R0, 0x2, P6 ;  /* 0x00000000c5c57211 */ /* 0x000fe200030f16ff */
[----:B------:R-:W-:Y:S01]  /*faf0*/  VIADD R208, R3, 0x42 ;  /* 0x0000004203d07836 */ /* 0x000fe20000000000 */
[----:B------:R3:W-:Y:S01]  /*fb00*/  @P1 STG.E desc[UR18][R200.64], R132 ;  /* 0x00000084c8001986 */ /* 0x0007e2000c101912 */
[----:B------:R-:W-:-:S03]  /*fb10*/  LEA R198, P6, R203, R2, 0x2 ;  /* 0x00000002cbc67211 */ /* 0x000fc600078c10ff */
[----:B------:R3:W-:Y:S01]  /*fb20*/  @P5 STG.E desc[UR18][R196.64], R133 ;  /* 0x00000085c4005986 */ /* 0x0007e2000c101912 */
[----:B-1----:R-:W-:Y:S01]  /*fb30*/  ISETP.LT.AND P5, PT, R202, UR4, !P0 ;  /* 0x00000004ca007c0c */ /* 0x002fe2000c7a1270 */
[----:B------:R-:W1:Y:S01]  /*fb40*/  LDCU UR4, c[0x0][0x39c] ;  /* 0x00007380ff0477ac */ /* 0x000e620008000800 */
[----:B--2---:R-:W-:Y:S02]  /*fb50*/  ISETP.LT.AND P1, PT, R199, UR7, !P0 ;  /* 0x00000007c7007c0c */ /* 0x004fe4000c721270 */
[----:B------:R-:W-:Y:S01]  /*fb60*/  ISETP.LT.AND P4, PT, R208, UR8, !P0 ;  /* 0x00000008d0007c0c */ /* 0x000fe2000c781270 */
[----:B------:R-:W2:Y:S01]  /*fb70*/  LDCU UR7, c[0x0][0x39c] ;  /* 0x00007380ff0777ac */ /* 0x000ea20008000800 */
[C---:B------:R-:W-:Y:S01]  /*fb80*/  LEA.HI.X.SX32 R199, R203.reuse, R0, 0x2, P6 ;  /* 0x00000000cbc77211 */ /* 0x040fe200030f16ff */
[----:B------:R-:W-:-:S04]  /*fb90*/  VIADD R203, R203, UR5 ;  /* 0x00000005cbcb7c36 */ /* 0x000fc80008000000 */
[C---:B-----5:R-:W-:Y:S01]  /*fba0*/  VIADD R205, R203.reuse, UR5 ;  /* 0x00000005cbcd7c36 */ /* 0x060fe20008000000 */
[----:B---3--:R-:W-:Y:S01]  /*fbb0*/  LEA R200, P6, R203, R2, 0x2 ;  /* 0x00000002cbc87211 */ /* 0x008fe200078c10ff */
[----:B------:R-:W-:-:S03]  /*fbc0*/  VIADD R202, R3, 0x47 ;  /* 0x0000004703ca7836 */ /* 0x000fc60000000000 */
[----:B------:R-:W-:Y:S01]  /*fbd0*/  LEA.HI.X.SX32 R201, R203, R0, 0x2, P6 ;  /* 0x00000000cbc97211 */ /* 0x000fe200030f16ff */
[C---:B------:R-:W-:Y:S01]  /*fbe0*/  VIADD R203, R205.reuse, UR5 ;  /* 0x00000005cdcb7c36 */ /* 0x040fe20008000000 */
[----:B------:R-:W-:Y:S01]  /*fbf0*/  LEA R132, P6, R205, R2, 0x2 ;  /* 0x00000002cd847211 */ /* 0x000fe200078c10ff */
[----:B------:R-:W-:Y:S01]  /*fc00*/  VIADD R197, R3, 0x48 ;  /* 0x0000004803c57836 */ /* 0x000fe20000000000 */
[----:B------:R3:W-:Y:S01]  /*fc10*/  @P4 STG.E desc[UR18][R198.64], R134 ;  /* 0x00000086c6004986 */ /* 0x0007e2000c101912 */
[----:B----4-:R-:W-:Y:S01]  /*fc20*/  ISETP.LT.AND P4, PT, R202, UR6, !P0 ;  /* 0x00000006ca007c0c */ /* 0x010fe2000c781270 */
[----:B------:R-:W4:Y:S01]  /*fc30*/  LDCU UR6, c[0x0][0x39c] ;  /* 0x00007380ff0677ac */ /* 0x000f220008000800 */
[----:B------:R-:W-:Y:S01]  /*fc40*/  LEA.HI.X.SX32 R133, R205, R0, 0x2, P6 ;  /* 0x00000000cd857211 */ /* 0x000fe200030f16ff */
[----:B------:R5:W-:Y:S01]  /*fc50*/  @P3 STG.E desc[UR18][R200.64], R135 ;  /* 0x00000087c8003986 */ /* 0x000be2000c101912 */
[----:B------:R-:W-:Y:S02]  /*fc60*/  LEA R196, P6, R203, R2, 0x2 ;  /* 0x00000002cbc47211 */ /* 0x000fe400078c10ff */
[----:B-1----:R-:W-:Y:S01]  /*fc70*/  ISETP.LT.AND P3, PT, R197, UR4, !P0 ;  /* 0x00000004c5007c0c */ /* 0x002fe2000c761270 */
[----:B------:R-:W1:Y:S01]  /*fc80*/  LDCU UR4, c[0x0][0x39c] ;  /* 0x00007380ff0477ac */ /* 0x000e620008000800 */
[C---:B------:R-:W-:Y:S01]  /*fc90*/  LEA.HI.X.SX32 R197, R203.reuse, R0, 0x2, P6 ;  /* 0x00000000cbc57211 */ /* 0x040fe200030f16ff */
[----:B------:R-:W-:-:S02]  /*fca0*/  VIADD R203, R203, UR5 ;  /* 0x00000005cbcb7c36 */ /* 0x000fc40008000000 */
[----:B---3--:R-:W-:Y:S01]  /*fcb0*/  VIADD R134, R3, 0x49 ;  /* 0x0000004903867836 */ /* 0x008fe20000000000 */
[----:B------:R3:W-:Y:S01]  /*fcc0*/  @P2 STG.E desc[UR18][R132.64], R136 ;  /* 0x0000008884002986 */ /* 0x0007e2000c101912 */
[----:B------:R-:W-:-:S03]  /*fcd0*/  VIADD R199, R203, UR5 ;  /* 0x00000005cbc77c36 */ /* 0x000fc60008000000 */
[----:B--2---:R-:W-:Y:S01]  /*fce0*/  ISETP.LT.AND P2, PT, R134, UR7, !P0 ;  /* 0x0000000786007c0c */ /* 0x004fe2000c741270 */
[----:B------:R-:W2:Y:S01]  /*fcf0*/  LDCU UR7, c[0x0][0x39c] ;  /* 0x00007380ff0777ac */ /* 0x000ea20008000800 */
[----:B------:R-:W-:Y:S01]  /*fd00*/  LEA R134, P6, R203, R2, 0x2 ;  /* 0x00000002cb867211 */ /* 0x000fe200078c10ff */
[----:B------:R-:W-:Y:S01]  /*fd10*/  VIADD R198, R3, 0x4a ;  /* 0x0000004a03c67836 */ /* 0x000fe20000000000 */
[----:B------:R1:W-:Y:S02]  /*fd20*/  @P1 STG.E desc[UR18][R196.64], R137 ;  /* 0x00000089c4001986 */ /* 0x0003e4000c101912 */
[----:B-----5:R-:W-:Y:S01]  /*fd30*/  LEA.HI.X.SX32 R135, R203, R0, 0x2, P6 ;  /* 0x00000000cb877211 */ /* 0x020fe200030f16ff */
[C---:B------:R-:W-:Y:S01]  /*fd40*/  VIADD R201, R199.reuse, UR5 ;  /* 0x00000005c7c97c36 */ /* 0x040fe20008000000 */
[----:B---3--:R-:W-:Y:S01]  /*fd50*/  LEA R132, P6, R199, R2, 0x2 ;  /* 0x00000002c7847211 */ /* 0x008fe200078c10ff */
[----:B------:R-:W-:Y:S01]  /*fd60*/  VIADD R136, R3, 0x4b ;  /* 0x0000004b03887836 */ /* 0x000fe20000000000 */
[----:B----4-:R-:W-:Y:S01]  /*fd70*/  ISETP.LT.AND P1, PT, R198, UR6, !P0 ;  /* 0x00000006c6007c0c */ /* 0x010fe2000c721270 */
[----:B------:R-:W3:Y:S01]  /*fd80*/  LDCU UR6, c[0x0][0x39c] ;  /* 0x00007380ff0677ac */ /* 0x000ee20008000800 */
[----:B------:R4:W-:Y:S01]  /*fd90*/  @P5 STG.E desc[UR18][R134.64], R138 ;  /* 0x0000008a86005986 */ /* 0x0009e2000c101912 */
[----:B------:R-:W-:Y:S01]  /*fda0*/  LEA.HI.X.SX32 R133, R199, R0, 0x2, P6 ;  /* 0x00000000c7857211 */ /* 0x000fe200030f16ff */
[----:B------:R-:W-:Y:S01]  /*fdb0*/  VIADD R199, R201, UR5 ;  /* 0x00000005c9c77c36 */ /* 0x000fe20008000000 */
[----:B-1----:R-:W-:Y:S01]  /*fdc0*/  ISETP.LT.AND P5, PT, R136, UR4, !P0 ;  /* 0x0000000488007c0c */ /* 0x002fe2000c7a1270 */
[----:B------:R-:W-:Y:S01]  /*fdd0*/  VIADD R197, R3, 0x4c ;  /* 0x0000004c03c57836 */ /* 0x000fe20000000000 */
[C---:B------:R-:W-:Y:S01]  /*fde0*/  LEA R136, P6, R201.reuse, R2, 0x2 ;  /* 0x00000002c9887211 */ /* 0x040fe200078c10ff */
[----:B------:R-:W1:Y:S03]  /*fdf0*/  LDCU UR4, c[0x0][0x39c] ;  /* 0x00007380ff0477ac */ /* 0x000e660008000800 */
[----:B------:R-:W-:-:S02]  /*fe00*/  LEA.HI.X.SX32 R137, R201, R0, 0x2, P6 ;  /* 0x00000000c9897211 */ /* 0x000fc400030f16ff */
[----:B------:R-:W-:Y:S01]  /*fe10*/  LEA R196, P6, R199, R2, 0x2 ;  /* 0x00000002c7c47211 */ /* 0x000fe200078c10ff */
[----:B------:R5:W-:Y:S01]  /*fe20*/  @P4 STG.E desc[UR18][R132.64], R139 ;  /* 0x0000008b84004986 */ /* 0x000be2000c101912 */
[----:B--2---:R-:W-:Y:S01]  /*fe30*/  ISETP.LT.AND P4, PT, R197, UR7, !P0 ;  /* 0x00000007c5007c0c */ /* 0x004fe2000c781270 */
[----:B------:R-:W-:Y:S01]  /*fe40*/  VIADD R198, R3, 0x4d ;  /* 0x0000004d03c67836 */ /* 0x000fe20000000000 */
[C---:B------:R-:W-:Y:S01]  /*fe50*/  LEA.HI.X.SX32 R197, R199.reuse, R0, 0x2, P6 ;  /* 0x00000000c7c57211 */ /* 0x040fe200030f16ff */
[----:B------:R-:W2:Y:S01]  /*fe60*/  LDCU UR7, c[0x0][0x39c] ;  /* 0x00007380ff0777ac */ /* 0x000ea20008000800 */
[----:B------:R-:W-:Y:S01]  /*fe70*/  VIADD R199, R199, UR5 ;  /* 0x00000005c7c77c36 */ /* 0x000fe20008000000 */
[----:B------:R1:W-:Y:S01]  /*fe80*/  @P3 STG.E desc[UR18][R136.64], R140 ;  /* 0x0000008c88003986 */ /* 0x0003e2000c101912 */
[----:B---3--:R-:W-:Y:S01]  /*fe90*/  ISETP.LT.AND P3, PT, R198, UR6, !P0 ;  /* 0x00000006c6007c0c */ /* 0x008fe2000c761270 */
[----:B------:R-:W3:Y:S01]  /*fea0*/  LDCU UR6, c[0x0][0x39c] ;  /* 0x00007380ff0677ac */ /* 0x000ee20008000800 */
[----:B----4-:R-:W-:Y:S01]  /*feb0*/  VIADD R135, R3, 0x4e ;  /* 0x0000004e03877836 */ /* 0x010fe20000000000 */
[----:B------:R4:W-:Y:S01]  /*fec0*/  @P2 STG.E desc[UR18][R196.64], R141 ;  /* 0x0000008dc4002986 */ /* 0x0009e2000c101912 */
[C---:B-----5:R-:W-:Y:S01]  /*fed0*/  VIADD R139, R199.reuse, UR5 ;  /* 0x00000005c78b7c36 */ /* 0x060fe20008000000 */
[----:B------:R-:W-:-:S04]  /*fee0*/  LEA R132, P2, R199, R2, 0x2 ;  /* 0x00000002c7847211 */ /* 0x000fc800078410ff */
[----:B------:R-:W-:Y:S02]  /*fef0*/  LEA R134, P6, R139, R2, 0x2 ;  /* 0x000000028b867211 */ /* 0x000fe400078c10ff */
[-C--:B------:R-:W-:Y:S01]  /*ff00*/  LEA.HI.X.SX32 R133, R199, R0.reuse, 0x2, P2 ;  /* 0x00000000c7857211 */ /* 0x080fe200010f16ff */
[----:B-1----:R-:W-:Y:S01]  /*ff10*/  VIADD R136, R3, 0x4f ;  /* 0x0000004f03887836 */ /* 0x002fe20000000000 */
[----:B------:R-:W-:Y:S01]  /*ff20*/  ISETP.LT.AND P2, PT, R135, UR4, !P0 ;  /* 0x0000000487007c0c */ /* 0x000fe2000c741270 */
[----:B------:R-:W1:Y:S01]  /*ff30*/  LDCU UR4, c[0x0][0x39c] ;  /* 0x00007380ff0477ac */ /* 0x000e620008000800 */
[C---:B------:R-:W-:Y:S01]  /*ff40*/  LEA.HI.X.SX32 R135, R139.reuse, R0, 0x2, P6 ;  /* 0x000000008b877211 */ /* 0x040fe200030f16ff */
[----:B------:R-:W-:Y:S01]  /*ff50*/  VIADD R139, R139, UR5 ;  /* 0x000000058b8b7c36 */ /* 0x000fe20008000000 */
[----:B------:R5:W-:Y:S01]  /*ff60*/  @P1 STG.E desc[UR18][R132.64], R142 ;  /* 0x0000008e84001986 */ /* 0x000be2000c101912 */
[----:B--2---:R-:W-:Y:S01]  /*ff70*/  ISETP.LT.AND P1, PT, R136, UR7, !P0 ;  /* 0x0000000788007c0c */ /* 0x004fe2000c721270 */
[----:B------:R-:W-:Y:S01]  /*ff80*/  VIADD R138, R3, 0x50 ;  /* 0x00000050038a7836 */ /* 0x000fe20000000000 */
[----:B------:R-:W2:Y:S01]  /*ff90*/  LDCU UR7, c[0x0][0x39c] ;  /* 0x00007380ff0777ac */ /* 0x000ea20008000800 */
[----:B------:R1:W-:Y:S01]  /*ffa0*/  @P5 STG.E desc[UR18][R134.64], R143 ;  /* 0x0000008f86005986 */ /* 0x0003e2000c101912 */
[C---:B------:R-:W-:Y:S01]  /*ffb0*/  LEA R136, P5, R139.reuse, R2, 0x2 ;  /* 0x000000028b887211 */ /* 0x040fe200078a10ff */
[----:B----4-:R-:W-:-:S03]  /*ffc0*/  VIADD R141, R139, UR5 ;  /* 0x000000058b8d7c36 */ /* 0x010fc60008000000 */
[----:B------:R-:W-:Y:S02]  /*ffd0*/  LEA.HI.X.SX32 R137, R139, R0, 0x2, P5 ;  /* 0x000000008b897211 */ /* 0x000fe400028f16ff */
[----:B---3--:R-:W-:Y:S01]  /*ffe0*/  ISETP.LT.AND P5, PT, R138, UR6, !P0 ;  /* 0x000000068a007c0c */ /* 0x008fe2000c7a1270 */
[----:B------:R-:W3:Y:S01]  /*fff0*/  LDCU UR6, c[0x0][0x39c] ;  /* 0x00007380ff0677ac */ /* 0x000ee20008000800 */
[----:B-----5:R-:W-:Y:S01]  /*10000*/  VIADD R133, R3, 0x51 ;  /* 0x0000005103857836 */ /* 0x020fe20000000000 */
[C---:B------:R-:W-:Y:S01]  /*10010*/  LEA R132, P6, R141.reuse, R2, 0x2 ;  /* 0x000000028d847211 */ /* 0x040fe200078c10ff */
[----:B-1----:R-:W-:Y:S01]  /*10020*/  VIADD R135, R141, UR5 ;  /* 0x000000058d877c36 */ /* 0x002fe20008000000 */
[----:B------:R1:W-:Y:S02]  /*10030*/  @P4 STG.E desc[UR18][R136.64], R144 ;  /* 0x0000009088004986 */ /* 0x0003e4000c101912 */
[----:B------:R-:W-:Y:S01]  /*10040*/  ISETP.LT.AND P4, PT, R133, UR4, !P0 ;  /* 0x0000000485007c0c */ /* 0x000fe2000c781270 */
[----:B------:R-:W-:Y:S01]  /*10050*/  VIADD R139, R3, 0x52 ;  /* 0x00000052038b7836 */ /* 0x000fe20000000000 */
[----:B------:R-:W-:Y:S01]  /*10060*/  LEA.HI.X.SX32 R133, R141, R0, 0x2, P6 ;  /* 0x000000008d857211 */ /* 0x000fe200030f16ff */
[C---:B------:R-:W-:Y:S01]  /*10070*/  VIADD R141, R135.reuse, UR5 ;  /* 0x00000005878d7c36 */ /* 0x040fe20008000000 */
[C---:B------:R-:W-:Y:S01]  /*10080*/  LEA R134, P6, R135.reuse, R2, 0x2 ;  /* 0x0000000287867211 */ /* 0x040fe200078c10ff */
[----:B------:R-:W4:Y:S03]  /*10090*/  LDCU UR4, c[0x0][0x39c] ;  /* 0x00007380ff0477ac */ /* 0x000f260008000800 */
[----:B------:R-:W-:-:S02]  /*100a0*/  LEA.HI.X.SX32 R135, R135, R0, 0x2, P6 ;  /* 0x0000000087877211 */ /* 0x000fc400030f16ff */
[----:B------:R-:W-:Y:S01]  /*100b0*/  LEA R138, P6, R141, R2, 0x2 ;  /* 0x000000028d8a7211 */ /* 0x000fe200078c10ff */
[----:B-1----:R-:W-:Y:S01]  /*100c0*/  VIADD R136, R3, 0x53 ;  /* 0x0000005303887836 */ /* 0x002fe20000000000 */
[----:B------:R1:W-:Y:S01]  /*100d0*/  @P3 STG.E desc[UR18][R132.64], R145 ;  /* 0x0000009184003986 */ /* 0x0003e2000c101912 */
[----:B--2---:R-:W-:Y:S01]  /*100e0*/  ISETP.LT.AND P3, PT, R139, UR7, !P0 ;  /* 0x000000078b007c0c */ /* 0x004fe2000c761270 */
[----:B------:R-:W2:Y:S01]  /*100f0*/  LDCU UR7, c[0x0][0x39c] ;  /* 0x00007380ff0777ac */ /* 0x000ea20008000800 */
[C---:B------:R-:W-:Y:S01]  /*10100*/  LEA.HI.X.SX32 R139, R141.reuse, R0, 0x2, P6 ;  /* 0x000000008d8b7211 */ /* 0x040fe200030f16ff */
[----:B------:R5:W-:Y:S01]  /*10110*/  @P2 STG.E desc[UR18][R134.64], R146 ;  /* 0x0000009286002986 */ /* 0x000be2000c101912 */
[----:B---3--:R-:W-:Y:S01]  /*10120*/  ISETP.LT.AND P2, PT, R136, UR6, !P0 ;  /* 0x0000000688007c0c */ /* 0x008fe2000c741270 */
[----:B------:R-:W-:Y:S01]  /*10130*/  VIADD R141, R141, UR5 ;  /* 0x000000058d8d7c36 */ /* 0x000fe20008000000 */
[----:B------:R-:W3:Y:S01]  /*10140*/  LDCU UR6, c[0x0][0x39c] ;  /* 0x00007380ff0677ac */ /* 0x000ee20008000800 */
[----:B------:R-:W-:-:S02]  /*10150*/  VIADD R136, R3, 0x54 ;  /* 0x0000005403887836 */ /* 0x000fc40000000000 */
[C---:B------:R-:W-:Y:S01]  /*10160*/  VIADD R137, R141.reuse, UR5 ;  /* 0x000000058d897c36 */ /* 0x040fe20008000000 */
[C---:B-1----:R-:W-:Y:S01]  /*10170*/  LEA R132, P6, R141.reuse, R2, 0x2 ;  /* 0x000000028d847211 */ /* 0x042fe200078c10ff */
[----:B------:R1:W-:Y:S03]  /*10180*/  @P1 STG.E desc[UR18][R138.64], R147 ;  /* 0x000000938a001986 */ /* 0x0003e6000c101912 */
[----:B------:R-:W-:Y:S01]  /*10190*/  LEA.HI.X.SX32 R133, R141, R0, 0x2, P6 ;  /* 0x000000008d857211 */ /* 0x000fe200030f16ff */
[C---:B------:R-:W-:Y:S01]  /*101a0*/  VIADD R141, R137.reuse, UR5 ;  /* 0x00000005898d7c36 */ /* 0x040fe20008000000 */
[----:B-----5:R-:W-:Y:S02]  /*101b0*/  LEA R134, P6, R137, R2, 0x2 ;  /* 0x0000000289867211 */ /* 0x020fe400078c10ff */
[----:B----4-:R-:W-:Y:S01]  /*101c0*/  ISETP.LT.AND P1, PT, R136, UR4, !P0 ;  /* 0x0000000488007c0c */ /* 0x010fe2000c721270 */
[----:B------:R-:W4:Y:S01]  /*101d0*/  LDCU UR4, c[0x0][0x39c] ;  /* 0x00007380ff0477ac */ /* 0x000f220008000800 */
[----:B------:R-:W-:Y:S01]  /*101e0*/  VIADD R140, R3, 0x55 ;  /* 0x00000055038c7836 */ /* 0x000fe20000000000 */
[----:B------:R-:W-:-:S02]  /*101f0*/  LEA.HI.X.SX32 R135, R137, R0, 0x2, P6 ;  /* 0x0000000089877211 */ /* 0x000fc400030f16ff */
[----:B------:R-:W-:Y:S01]  /*10200*/  LEA R136, P6, R141, R2, 0x2 ;  /* 0x000000028d887211 */ /* 0x000fe200078c10ff */
[----:B------:R5:W-:Y:S01]  /*10210*/  @P5 STG.E desc[UR18][R132.64], R148 ;  /* 0x0000009484005986 */ /* 0x000be2000c101912 */
[----:B---3--:R-:W-:Y:S01]  /*10220*/  ISETP.LT.AND P5, PT, R140, UR6, !P0 ;  /* 0x000000068c007c0c */ /* 0x008fe2000c7a1270 */
[----:B-1----:R-:W-:Y:S01]  /*10230*/  VIADD R138, R3, 0x56 ;  /* 0x00000056038a7836 */ /* 0x002fe20000000000 */
[C---:B------:R-:W-:Y:S01]  /*10240*/  LEA.HI.X.SX32 R137, R141.reuse, R0, 0x2, P6 ;  /* 0x000000008d897211 */ /* 0x040fe200030f16ff */
[----:B------:R-:W1:Y:S01]  /*10250*/  LDCU UR6, c[0x0][0x39c] ;  /* 0x00007380ff0677ac */ /* 0x000e620008000800 */
[----:B------:R-:W-:Y:S01]  /*10260*/  VIADD R141, R141, UR5 ;  /* 0x000000058d8d7c36 */ /* 0x000fe20008000000 */
[----:B------:R3:W-:Y:S01]  /*10270*/  @P4 STG.E desc[UR18][R134.64], R149 ;  /* 0x0000009586004986 */ /* 0x0007e2000c101912 */
[----:B--2---:R-:W-:Y:S01]  /*10280*/  ISETP.LT.AND P4, PT, R138, UR7, !P0 ;  /* 0x000000078a007c0c */ /* 0x004fe2000c781270 */
[----:B------:R-:W2:Y:S01]  /*10290*/  LDCU UR7, c[0x0][0x39c] ;  /* 0x00007380ff0777ac */ /* 0x000ea20008000800 */
[----:B------:R-:W-:-:S02]  /*102a0*/  VIADD R139, R141, UR5 ;  /* 0x000000058d8b7c36 */ /* 0x000fc40008000000 */
[----:B------:R-:W-:Y:S01]  /*102b0*/  VIADD R138, R3, 0x57 ;  /* 0x00000057038a7836 */ /* 0x000fe20000000000 */
[C---:B-----5:R-:W-:Y:S01]  /*102c0*/  LEA R132, P6, R141.reuse, R2, 0x2 ;  /* 0x000000028d847211 */ /* 0x060fe200078c10ff */
[----:B------:R5:W-:Y:S03]  /*102d0*/  @P3 STG.E desc[UR18][R136.64], R150 ;  /* 0x0000009688003986 */ /* 0x000be6000c101912 */
[----:B------:R-:W-:Y:S01]  /*102e0*/  LEA.HI.X.SX32 R133, R141, R0, 0x2, P6 ;  /* 0x000000008d857211 */ /* 0x000fe200030f16ff */
[C---:B------:R-:W-:Y:S01]  /*102f0*/  VIADD R141, R139.reuse, UR5 ;  /* 0x000000058b8d7c36 */ /* 0x040fe20008000000 */
[----:B---3--:R-:W-:Y:S02]  /*10300*/  LEA R134, P6, R139, R2, 0x2 ;  /* 0x000000028b867211 */ /* 0x008fe400078c10ff */
[----:B----4-:R-:W-:Y:S01]  /*10310*/  ISETP.LT.AND P3, PT, R138, UR4, !P0 ;  /* 0x000000048a007c0c */ /* 0x010fe2000c761270 */
[----:B------:R-:W3:Y:S01]  /*10320*/  LDCU UR4, c[0x0][0x39c] ;  /* 0x00007380ff0477ac */ /* 0x000ee20008000800 */
[----:B------:R-:W-:Y:S01]  /*10330*/  VIADD R138, R3, 0x58 ;  /* 0x00000058038a7836 */ /* 0x000fe20000000000 */
[----:B------:R-:W-:Y:S01]  /*10340*/  LEA.HI.X.SX32 R135, R139, R0, 0x2, P6 ;  /* 0x000000008b877211 */ /* 0x000fe200030f16ff */
[C---:B------:R-:W-:Y:S01]  /*10350*/  VIADD R143, R141.reuse, UR5 ;  /* 0x000000058d8f7c36 */ /* 0x040fe20008000000 */
[----:B-----5:R-:W-:Y:S01]  /*10360*/  LEA R136, P6, R141, R2, 0x2 ;  /* 0x000000028d887211 */ /* 0x020fe200078c10ff */
[----:B------:R4:W-:Y:S01]  /*10370*/  @P2 STG.E desc[UR18][R132.64], R151 ;  /* 0x0000009784002986 */ /* 0x0009e2000c101912 */
[----:B-1----:R-:W-:Y:S01]  /*10380*/  ISETP.LT.AND P2, PT, R138, UR6, !P0 ;  /* 0x000000068a007c0c */ /* 0x002fe2000c741270 */
[----:B------:R-:W-:Y:S01]  /*10390*/  VIADD R139, R3, 0x59 ;  /* 0x00000059038b7836 */ /* 0x000fe20000000000 */
[----:B------:R-:W-:Y:S01]  /*103a0*/  LEA.HI.X.SX32 R137, R141, R0, 0x2, P6 ;  /* 0x000000008d897211 */ /* 0x000fe200030f16ff */
[----:B------:R-:W1:Y:S01]  /*103b0*/  LDCU UR6, c[0x0][0x39c] ;  /* 0x00007380ff0677ac */ /* 0x000e620008000800 */
        /* <DEDUP_REMOVED lines=10> */
[C---:B------:R-:W-:Y:S01]  /*10460*/  VIADD R141, R143.reuse, UR5 ;  /* 0x000000058f8d7c36 */ /* 0x040fe20008000000 */
[----:B------:R2:W-:Y:S01]  /*10470*/  @P4 STG.E desc[UR18][R138.64], R154 ;  /* 0x0000009a8a004986 */ /* 0x0005e2000c101912 */
[----:B----4-:R-:W-:Y:S01]  /*10480*/  LEA R132, P4, R143, R2, 0x2 ;  /* 0x000000028f847211 */ /* 0x010fe200078810ff */
[----:B-----5:R-:W-:-:S02]  /*10490*/  VIADD R135, R3, 0x5b ;  /* 0x0000005b03877836 */ /* 0x020fc40000000000 */
[----:B------:R-:W-:Y:S02]  /*104a0*/  LEA R134, P6, R141, R2, 0x2 ;  /* 0x000000028d867211 */ /* 0x000fe400078c10ff */
[-C--:B------:R-:W-:Y:S02]  /*104b0*/  LEA.HI.X.SX32 R133, R143, R0.reuse, 0x2, P4 ;  /* 0x000000008f857211 */ /* 0x080fe400020f16ff */
[----:B-1----:R-:W-:Y:S01]  /*104c0*/  ISETP.LT.AND P4, PT, R135, UR6, !P0 ;  /* 0x0000000687007c0c */ /* 0x002fe2000c781270 */
[----:B------:R-:W1:Y:S01]  /*104d0*/  LDCU UR6, c[0x0][0x39c] ;  /* 0x00007380ff0677ac */ /* 0x000e620008000800 */
[----:B------:R-:W-:Y:S01]  /*104e0*/  VIADD R136, R3, 0x5c ;  /* 0x0000005c03887836 */ /* 0x000fe20000000000 */
[C---:B------:R-:W-:Y:S01]  /*104f0*/  LEA.HI.X.SX32 R135, R141.reuse, R0, 0x2, P6 ;  /* 0x000000008d877211 */ /* 0x040fe200030f16ff */
[----:B------:R-:W-:Y:S01]  /*10500*/  VIADD R141, R141, UR5 ;  /* 0x000000058d8d7c36 */ /* 0x000fe20008000000 */
[----:B------:R4:W-:Y:S01]  /*10510*/  @P3 STG.E desc[UR18][R132.64], R155 ;  /* 0x0000009b84003986 */ /* 0x0009e2000c101912 */
[----:B--2---:R-:W-:Y:S01]  /*10520*/  VIADD R138, R3, 0x5d ;  /* 0x0000005d038a7836 */ /* 0x004fe20000000000 */
[----:B------:R-:W-:Y:S01]  /*10530*/  ISETP.LT.AND P3, PT, R136, UR7, !P0 ;  /* 0x0000000788007c0c */ /* 0x000fe2000c761270 */
[----:B------:R-:W2:Y:S01]  /*10540*/  LDCU UR7, c[0x0][0x39c] ;  /* 0x00007380ff0777ac */ /* 0x000ea20008000800 */
[----:B------:R5:W-:Y:S01]  /*10550*/  @P2 STG.E desc[UR18][R134.64], R156 ;  /* 0x0000009c86002986 */ /* 0x000be2000c101912 */
[C---:B------:R-:W-:Y:S01]  /*10560*/  LEA R136, P2, R141.reuse, R2, 0x2 ;  /* 0x000000028d887211 */ /* 0x040fe200078410ff */
[----:B------:R-:W-:-:S03]  /*10570*/  VIADD R139, R141, UR5 ;  /* 0x000000058d8b7c36 */ /* 0x000fc60008000000 */
[----:B------:R-:W-:Y:S02]  /*10580*/  LEA.HI.X.SX32 R137, R141, R0, 0x2, P2 ;  /* 0x000000008d897211 */ /* 0x000fe400010f16ff */
[----:B---3--:R-:W-:Y:S01]  /*10590*/  ISETP.LT.AND P2, PT, R138, UR4, !P0 ;  /* 0x000000048a007c0c */ /* 0x008fe2000c741270 */
[----:B------:R-:W3:Y:S01]  /*105a0*/  LDCU UR4, c[0x0][0x39c] ;  /* 0x00007380ff0477ac */ /* 0x000ee20008000800 */
[----:B----4-:R-:W-:Y:S01]  /*105b0*/  VIADD R133, R3, 0x5e ;  /* 0x0000005e03857836 */ /* 0x010fe20000000000 */
[C---:B------:R-:W-:Y:S01]  /*105c0*/  LEA R132, P6, R139.reuse, R2, 0x2 ;  /* 0x000000028b847211 */ /* 0x040fe200078c10ff */
[----:B-----5:R-:W-:Y:S01]  /*105d0*/  VIADD R135, R139, UR5 ;  /* 0x000000058b877c36 */ /* 0x020fe20008000000 */
[----:B------:R4:W-:Y:S02]  /*105e0*/  @P1 STG.E desc[UR18][R136.64], R157 ;  /* 0x0000009d88001986 */ /* 0x0009e4000c101912 */
[----:B-1----:R-:W-:Y:S01]  /*105f0*/  ISETP.LT.AND P1, PT, R133, UR6, !P0 ;  /* 0x0000000685007c0c */ /* 0x002fe2000c721270 */
[----:B------:R-:W1:Y:S01]  /*10600*/  LDCU UR6, c[0x0][0x39c] ;  /* 0x00007380ff0677ac */ /* 0x000e620008000800 */
[----:B------:R-:W-:Y:S01]  /*10610*/  LEA.HI.X.SX32 R133, R139, R0, 0x2, P6 ;  /* 0x000000008b857211 */ /* 0x000fe200030f16ff */
[C---:B------:R-:W-:Y:S01]  /*10620*/  VIADD R141, R135.reuse, UR5 ;  /* 0x00000005878d7c36 */ /* 0x040fe20008000000 */
[----:B------:R-:W-:Y:S01]  /*10630*/  LEA R134, P6, R135, R2, 0x2 ;  /* 0x0000000287867211 */ /* 0x000fe200078c10ff */
[----:B------:R-:W-:-:S03]  /*10640*/  VIADD R139, R3, 0x5f ;  /* 0x0000005f038b7836 */ /* 0x000fc60000000000 */
[----:B------:R-:W-:Y:S02]  /*10650*/  LEA.HI.X.SX32 R135, R135, R0, 0x2, P6 ;  /* 0x0000000087877211 */ /* 0x000fe400030f16ff */
[----:B------:R-:W-:Y:S01]  /*10660*/  LEA R138, P6, R141, R2, 0x2 ;  /* 0x000000028d8a7211 */ /* 0x000fe200078c10ff */
[----:B----4-:R-:W-:Y:S01]  /*10670*/  VIADD R136, R3, 0x60 ;  /* 0x0000006003887836 */ /* 0x010fe20000000000 */
        /* <DEDUP_REMOVED lines=10> */
[C---:B----4-:R-:W-:Y:S01]  /*10720*/  LEA R132, P6, R141.reuse, R2, 0x2 ;  /* 0x000000028d847211 */ /* 0x050fe200078c10ff */
[----:B------:R4:W-:Y:S03]  /*10730*/  @P3 STG.E desc[UR18][R138.64], R160 ;  /* 0x000000a08a003986 */ /* 0x0009e6000c101912 */
[----:B------:R-:W-:Y:S01]  /*10740*/  LEA.HI.X.SX32 R133, R141, R0, 0x2, P6 ;  /* 0x000000008d857211 */ /* 0x000fe200030f16ff */
[C---:B------:R-:W-:Y:S01]  /*10750*/  VIADD R141, R137.reuse, UR5 ;  /* 0x00000005898d7c36 */ /* 0x040fe20008000000 */
[----:B-----5:R-:W-:Y:S02]  /*10760*/  LEA R134, P6, R137, R2, 0x2 ;  /* 0x0000000289867211 */ /* 0x020fe400078c10ff */
[----:B-1----:R-:W-:Y:S01]  /*10770*/  ISETP.LT.AND P3, PT, R136, UR6, !P0 ;  /* 0x0000000688007c0c */ /* 0x002fe2000c761270 */
[----:B------:R-:W1:Y:S01]  /*10780*/  LDCU UR6, c[0x0][0x39c] ;  /* 0x00007380ff0677ac */ /* 0x000e620008000800 */
[----:B------:R-:W-:Y:S01]  /*10790*/  VIADD R140, R3, 0x62 ;  /* 0x00000062038c7836 */ /* 0x000fe20000000000 */
[----:B------:R-:W-:-:S02]  /*107a0*/  LEA.HI.X.SX32 R135, R137, R0, 0x2, P6 ;  /* 0x0000000089877211 */ /* 0x000fc400030f16ff */
[----:B------:R-:W-:Y:S01]  /*107b0*/  LEA R136, P6, R141, R2, 0x2 ;  /* 0x000000028d887211 */ /* 0x000fe200078c10ff */
[----:B------:R5:W-:Y:S01]  /*107c0*/  @P2 STG.E desc[UR18][R132.64], R161 ;  /* 0x000000a184002986 */ /* 0x000be2000c101912 */
[----:B---3--:R-:W-:Y:S01]  /*107d0*/  ISETP.LT.AND P2, PT, R140, UR4, !P0 ;  /* 0x000000048c007c0c */ /* 0x008fe2000c741270 */
[----:B----4-:R-:W-:Y:S01]  /*107e0*/  VIADD R138, R3, 0x63 ;  /* 0x00000063038a7836 */ /* 0x010fe20000000000 */
[C---:B------:R-:W-:Y:S01]  /*107f0*/  LEA.HI.X.SX32 R137, R141.reuse, R0, 0x2, P6 ;  /* 0x000000008d897211 */ /* 0x040fe200030f16ff */
[----:B------:R-:W3:Y:S01]  /*10800*/  LDCU UR4, c[0x0][0x39c] ;  /* 0x00007380ff0477ac */ /* 0x000ee20008000800 */
        /* <DEDUP_REMOVED lines=10> */
[----:B----4-:R-:W-:Y:S02]  /*108b0*/  LEA R134, P6, R139, R2, 0x2 ;  /* 0x000000028b867211 */ /* 0x010fe400078c10ff */
[----:B-1----:R-:W-:Y:S01]  /*108c0*/  ISETP.LT.AND P5, PT, R138, UR6, !P0 ;  /* 0x000000068a007c0c */ /* 0x002fe2000c7a1270 */
[----:B------:R-:W1:Y:S01]  /*108d0*/  LDCU UR6, c[0x0][0x39c] ;  /* 0x00007380ff0677ac */ /* 0x000e620008000800 */
[----:B------:R-:W-:Y:S01]  /*108e0*/  VIADD R138, R3, 0x65 ;  /* 0x00000065038a7836 */ /* 0x000fe20000000000 */
[----:B------:R-:W-:Y:S01]  /*108f0*/  LEA.HI.X.SX32 R135, R139, R0, 0x2, P6 ;  /* 0x000000008b877211 */ /* 0x000fe200030f16ff */
[C---:B------:R-:W-:Y:S01]  /*10900*/  VIADD R143, R141.reuse, UR5 ;  /* 0x000000058d8f7c36 */ /* 0x040fe20008000000 */
[----:B-----5:R-:W-:Y:S01]  /*10910*/  LEA R136, P6, R141, R2, 0x2 ;  /* 0x000000028d887211 */ /* 0x020fe200078c10ff */
[----:B------:R4:W-:Y:S01]  /*10920*/  @P4 STG.E desc[UR18][R132.64], R164 ;  /* 0x000000a484004986 */ /* 0x0009e2000c101912 */
[----:B---3--:R-:W-:Y:S01]  /*10930*/  ISETP.LT.AND P4, PT, R138, UR4, !P0 ;  /* 0x000000048a007c0c */ /* 0x008fe2000c781270 */
[----:B------:R-:W-:Y:S01]  /*10940*/  VIADD R139, R3, 0x66 ;  /* 0x00000066038b7836 */ /* 0x000fe20000000000 */
[----:B------:R-:W-:Y:S01]  /*10950*/  LEA.HI.X.SX32 R137, R141, R0, 0x2, P6 ;  /* 0x000000008d897211 */ /* 0x000fe200030f16ff */
[----:B------:R-:W3:Y:S01]  /*10960*/  LDCU UR4, c[0x0][0x39c] ;  /* 0x00007380ff0477ac */ /* 0x000ee20008000800 */
        /* <DEDUP_REMOVED lines=8> */
[----:B-1----:R-:W-:Y:S01]  /*109f0*/  ISETP.LT.AND P2, PT, R140, UR6, !P0 ;  /* 0x000000068c007c0c */ /* 0x002fe2000c741270 */
[----:B------:R-:W1:Y:S01]  /*10a00*/  LDCU UR6, c[0x0][0x39c] ;  /* 0x00007380ff0677ac */ /* 0x000e620008000800 */
[C---:B------:R-:W-:Y:S01]  /*10a10*/  VIADD R141, R143.reuse, UR5 ;  /* 0x000000058f8d7c36 */ /* 0x040fe20008000000 */
[----:B------:R2:W-:Y:S01]  /*10a20*/  @P1 STG.E desc[UR18][R138.64], R167 ;  /* 0x000000a78a001986 */ /* 0x0005e2000c101912 */
[----:B----4-:R-:W-:Y:S01]  /*10a30*/  LEA R132, P1, R143, R2, 0x2 ;  /* 0x000000028f847211 */ /* 0x010fe200078210ff */
[----:B-----5:R-:W-:-:S02]  /*10a40*/  VIADD R135, R3, 0x68 ;  /* 0x0000006803877836 */ /* 0x020fc40000000000 */
[----:B------:R-:W-:Y:S02]  /*10a50*/  LEA R134, P6, R141, R2, 0x2 ;  /* 0x000000028d867211 */ /* 0x000fe400078c10ff */
[-C--:B------:R-:W-:Y:S02]  /*10a60*/  LEA.HI.X.SX32 R133, R143, R0.reuse, 0x2, P1 ;  /* 0x000000008f857211 */ /* 0x080fe400008f16ff */
[----:B---3--:R-:W-:Y:S01]  /*10a70*/  ISETP.LT.AND P1, PT, R135, UR4, !P0 ;  /* 0x0000000487007c0c */ /* 0x008fe2000c721270 */
[----:B------:R-:W3:Y:S01]  /*10a80*/  LDCU UR4, c[0x0][0x39c] ;  /* 0x00007380ff0477ac */ /* 0x000ee20008000800 */
        /* <DEDUP_REMOVED lines=11> */
[----:B-1----:R-:W-:Y:S01]  /*10b40*/  ISETP.LT.AND P4, PT, R138, UR6, !P0 ;  /* 0x000000068a007c0c */ /* 0x002fe2000c781270 */
[----:B------:R-:W1:Y:S01]  /*10b50*/  LDCU UR6, c[0x0][0x39c] ;  /* 0x00007380ff0677ac */ /* 0x000e620008000800 */
[----:B----4-:R-:W-:Y:S01]  /*10b60*/  VIADD R133, R3, 0x6b ;  /* 0x0000006b03857836 */ /* 0x010fe20000000000 */
[C---:B------:R-:W-:Y:S01]  /*10b70*/  LEA R132, P6, R139.reuse, R2, 0x2 ;  /* 0x000000028b847211 */ /* 0x040fe200078c10ff */
[----:B-----5:R-:W-:Y:S01]  /*10b80*/  VIADD R135, R139, UR5 ;  /* 0x000000058b877c36 */ /* 0x020fe20008000000 */
[----:B------:R4:W-:Y:S02]  /*10b90*/  @P3 STG.E desc[UR18][R136.64], R170 ;  /* 0x000000aa88003986 */ /* 0x0009e4000c101912 */
[----:B---3--:R-:W-:Y:S01]  /*10ba0*/  ISETP.LT.AND P3, PT, R133, UR4, !P0 ;  /* 0x0000000485007c0c */ /* 0x008fe2000c761270 */
[----:B------:R-:W3:Y:S01]  /*10bb0*/  LDCU UR4, c[0x0][0x39c] ;  /* 0x00007380ff0477ac */ /* 0x000ee20008000800 */
        /* <DEDUP_REMOVED lines=12> */
[----:B-1----:R-:W-:Y:S01]  /*10c80*/  ISETP.LT.AND P1, PT, R136, UR6, !P0 ;  /* 0x0000000688007c0c */ /* 0x002fe2000c721270 */
[----:B------:R-:W-:Y:S01]  /*10c90*/  VIADD R141, R141, UR5 ;  /* 0x000000058d8d7c36 */ /* 0x000fe20008000000 */
[----:B------:R-:W1:Y:S01]  /*10ca0*/  LDCU UR6, c[0x0][0x39c] ;  /* 0x00007380ff0677ac */ /* 0x000e620008000800 */
[----:B------:R-:W-:-:S02]  /*10cb0*/  VIADD R136, R3, 0x6e ;  /* 0x0000006e03887836 */ /* 0x000fc40000000000 */
[C---:B------:R-:W-:Y:S01]  /*10cc0*/  VIADD R137, R141.reuse, UR5 ;  /* 0x000000058d897c36 */ /* 0x040fe20008000000 */
[C---:B----4-:R-:W-:Y:S01]  /*10cd0*/  LEA R132, P6, R141.reuse, R2, 0x2 ;  /* 0x000000028d847211 */ /* 0x050fe200078c10ff */
[----:B------:R4:W-:Y:S03]  /*10ce0*/  @P5 STG.E desc[UR18][R138.64], R173 ;  /* 0x000000ad8a005986 */ /* 0x0009e6000c101912 */
[----:B------:R-:W-:Y:S01]  /*10cf0*/  LEA.HI.X.SX32 R133, R141, R0, 0x2, P6 ;  /* 0x000000008d857211 */ /* 0x000fe200030f16ff */
[C---:B------:R-:W-:Y:S01]  /*10d00*/  VIADD R141, R137.reuse, UR5 ;  /* 0x00000005898d7c36 */ /* 0x040fe20008000000 */
[----:B-----5:R-:W-:Y:S02]  /*10d10*/  LEA R134, P6, R137, R2, 0x2 ;  /* 0x0000000289867211 */ /* 0x020fe400078c10ff */
[----:B---3--:R-:W-:Y:S01]  /*10d20*/  ISETP.LT.AND P5, PT, R136, UR4, !P0 ;  /* 0x0000000488007c0c */ /* 0x008fe2000c7a1270 */
[----:B------:R-:W3:Y:S01]  /*10d30*/  LDCU UR4, c[0x0][0x39c] ;  /* 0x00007380ff0477ac */ /* 0x000ee20008000800 */
[----:B------:R-:W-:Y:S01]  /*10d40*/  VIADD R140, R3, 0x6f ;  /* 0x0000006f038c7836 */ /* 0x000fe20000000000 */
[----:B------:R-:W-:-:S02]  /*10d50*/  LEA.HI.X.SX32 R135, R137, R0, 0x2, P6 ;  /* 0x0000000089877211 */ /* 0x000fc400030f16ff */
[----:B------:R-:W-:Y:S01]  /*10d60*/  LEA R136, P6, R141, R2, 0x2 ;  /* 0x000000028d887211 */ /* 0x000fe200078c10ff */
[----:B------:R5:W-:Y:S01]  /*10d70*/  @P4 STG.E desc[UR18][R132.64], R174 ;  /* 0x000000ae84004986 */ /* 0x000be2000c101912 */
[----:B-1----:R-:W-:Y:S01]  /*10d80*/  ISETP.LT.AND P4, PT, R140, UR6, !P0 ;  /* 0x000000068c007c0c */ /* 0x002fe2000c781270 */
[----:B----4-:R-:W-:Y:S01]  /*10d90*/  VIADD R138, R3, 0x70 ;  /* 0x00000070038a7836 */ /* 0x010fe20000000000 */
        /* <DEDUP_REMOVED lines=13> */
[----:B---3--:R-:W-:Y:S01]  /*10e70*/  ISETP.LT.AND P2, PT, R138, UR4, !P0 ;  /* 0x000000048a007c0c */ /* 0x008fe2000c741270 */
        /* <DEDUP_REMOVED lines=147> */
[----:B------:R-:W-:Y:S01]  /*117b0*/  VIADD R136, R3, 0x88 ;  /* 0x0000008803887836 */ /* 0x000fe20000000000 */
[C---:B------:R-:W-:Y:S01]  /*117c0*/  LEA.HI.X.SX32 R139, R141.reuse, R0, 0x2, P6 ;  /* 0x000000008d8b7211 */ /* 0x040fe200030f16ff */
[----:B------:R2:W-:Y:S01]  /*117d0*/  @P5 STG.E desc[UR18][R134.64], R70 ;  /* 0x0000004686005986 */ /* 0x0005e2000c101912 */
[----:B-1----:R-:W-:Y:S01]  /*117e0*/  ISETP.LT.AND P5, PT, R68, UR6, !P0 ;  /* 0x0000000644007c0c */ /* 0x002fe2000c7a1270 */
[----:B------:R-:W-:Y:S01]  /*117f0*/  VIADD R141, R141, UR5 ;  /* 0x000000058d8d7c36 */ /* 0x000fe20008000000 */
[----:B------:R-:W1:Y:S04]  /*11800*/  LDCU UR6, c[0x0][0x39c] ;  /* 0x00007380ff0677ac */ /* 0x000e680008000800 */
[C---:B------:R-:W-:Y:S01]  /*11810*/  LEA R68, P6, R141.reuse, R2, 0x2 ;  /* 0x000000028d447211 */ /* 0x040fe200078c10ff */
[C---:B----4-:R-:W-:Y:S01]  /*11820*/  VIADD R133, R141.reuse, UR5 ;  /* 0x000000058d857c36 */ /* 0x050fe20008000000 */
[----:B------:R-:W4:Y:S02]  /*11830*/  LDCU UR7, c[0x0][0x39c] ;  /* 0x00007380ff0777ac */ /* 0x000f240008000800 */
[----:B------:R-:W-:Y:S01]  /*11840*/  LEA.HI.X.SX32 R69, R141, R0, 0x2, P6 ;  /* 0x000000008d457211 */ /* 0x000fe200030f16ff */
[C---:B--2---:R-:W-:Y:S01]  /*11850*/  VIADD R135, R133.reuse, UR5 ;  /* 0x0000000585877c36 */ /* 0x044fe20008000000 */
[----:B------:R-:W-:Y:S01]  /*11860*/  LEA R132, P6, R133, R2, 0x2 ;  /* 0x0000000285847211 */ /* 0x000fe200078c10ff */
[----:B------:R2:W-:Y:S01]  /*11870*/  @P4 STG.E desc[UR18][R138.64], R71 ;  /* 0x000000478a004986 */ /* 0x0005e2000c101912 */
[----:B---3--:R-:W-:Y:S01]  /*11880*/  ISETP.LT.AND P4, PT, R136, UR4, !P0 ;  /* 0x0000000488007c0c */ /* 0x008fe2000c781270 */
[----:B------:R-:W3:Y:S01]  /*11890*/  LDCU UR4, c[0x0][0x39c] ;  /* 0x00007380ff0477ac */ /* 0x000ee20008000800 */
[----:B------:R-:W-:Y:S01]  /*118a0*/  VIADD R134, R3, 0x89 ;  /* 0x0000008903867836 */ /* 0x000fe20000000000 */
[----:B------:R-:W-:-:S02]  /*118b0*/  LEA.HI.X.SX32 R133, R133, R0, 0x2, P6 ;  /* 0x0000000085857211 */ /* 0x000fc400030f16ff */
[----:B------:R-:W-:Y:S01]  /*118c0*/  LEA R70, P6, R135, R2, 0x2 ;  /* 0x0000000287467211 */ /* 0x000fe200078c10ff */
[----:B------:R5:W-:Y:S01]  /*118d0*/  @P3 STG.E desc[UR18][R68.64], R72 ;  /* 0x0000004844003986 */ /* 0x000be2000c101912 */
[----:B-1----:R-:W-:Y:S01]  /*118e0*/  ISETP.LT.AND P3, PT, R134, UR6, !P0 ;  /* 0x0000000686007c0c */ /* 0x002fe2000c761270 */
[----:B------:R-:W-:Y:S01]  /*118f0*/  VIADD R134, R3, 0x8a ;  /* 0x0000008a03867836 */ /* 0x000fe20000000000 */
[----:B------:R-:W1:Y:S01]  /*11900*/  LDCU UR6, c[0x0][0x39c] ;  /* 0x00007380ff0677ac */ /* 0x000e620008000800 */
[C---:B--2---:R-:W-:Y:S01]  /*11910*/  LEA.HI.X.SX32 R71, R135.reuse, R0, 0x2, P6 ;  /* 0x0000000087477211 */ /* 0x044fe200030f16ff */
[----:B------:R-:W-:Y:S01]  /*11920*/  VIADD R135, R135, UR5 ;  /* 0x0000000587877c36 */ /* 0x000fe20008000000 */
[----:B------:R2:W-:Y:S01]  /*11930*/  @P2 STG.E desc[UR18][R132.64], R73 ;  /* 0x0000004984002986 */ /* 0x0005e2000c101912 */
[----:B----4-:R-:W-:Y:S01]  /*11940*/  ISETP.LT.AND P2, PT, R134, UR7, !P0 ;  /* 0x0000000786007c0c */ /* 0x010fe2000c741270 */
[----:B------:R-:W-:Y:S01]  /*11950*/  VIADD R134, R3, 0x8b ;  /* 0x0000008b03867836 */ /* 0x000fe20000000000 */
[----:B------:R-:W4:Y:S01]  /*11960*/  LDCU UR7, c[0x0][0x39c] ;  /* 0x00007380ff0777ac */ /* 0x000f220008000800 */
[C---:B------:R-:W-:Y:S01]  /*11970*/  VIADD R137, R135.reuse, UR5 ;  /* 0x0000000587897c36 */ /* 0x040fe20008000000 */
[C---:B-----5:R-:W-:Y:S01]  /*11980*/  LEA R68, P6, R135.reuse, R2, 0x2 ;  /* 0x0000000287447211 */ /* 0x060fe200078c10ff */
[----:B------:R5:W-:Y:S01]  /*11990*/  @P1 STG.E desc[UR18][R70.64], R74 ;  /* 0x0000004a46001986 */ /* 0x000be2000c101912 */
[----:B---3--:R-:W-:Y:S01]  /*119a0*/  ISETP.LT.AND P1, PT, R134, UR4, !P0 ;  /* 0x0000000486007c0c */ /* 0x008fe2000c721270 */
[----:B------:R-:W3:Y:S01]  /*119b0*/  LDCU UR4, c[0x0][0x39c] ;  /* 0x00007380ff0477ac */ /* 0x000ee20008000800 */
[----:B------:R-:W-:-:S02]  /*119c0*/  LEA.HI.X.SX32 R69, R135, R0, 0x2, P6 ;  /* 0x0000000087457211 */ /* 0x000fc400030f16ff */
[C---:B------:R-:W-:Y:S01]  /*119d0*/  LEA R72, P6, R137.reuse, R2, 0x2 ;  /* 0x0000000289487211 */ /* 0x040fe200078c10ff */
[----:B--2---:R-:W-:Y:S02]  /*119e0*/  VIADD R133, R137, UR5 ;  /* 0x0000000589857c36 */ /* 0x004fe40008000000 */
        /* <DEDUP_REMOVED lines=11> */
[----:B----4-:R-:W-:Y:S01]  /*11aa0*/  ISETP.LT.AND P4, PT, R74, UR7, !P0 ;  /* 0x000000074a007c0c */ /* 0x010fe2000c781270 */
[----:B------:R-:W-:Y:S01]  /*11ab0*/  VIADD R74, R3, 0x8e ;  /* 0x0000008e034a7836 */ /* 0x000fe20000000000 */
[C---:B------:R-:W-:Y:S01]  /*11ac0*/  LEA.HI.X.SX32 R133, R135.reuse, R0, 0x2, P6 ;  /* 0x0000000087857211 */ /* 0x040fe200030f16ff */
[----:B------:R-:W4:Y:S01]  /*11ad0*/  LDCU UR7, c[0x0][0x39c] ;  /* 0x00007380ff0777ac */ /* 0x000f220008000800 */
[----:B------:R-:W-:Y:S01]  /*11ae0*/  VIADD R135, R135, UR5 ;  /* 0x0000000587877c36 */ /* 0x000fe20008000000 */
[----:B------:R1:W-:Y:S01]  /*11af0*/  @P3 STG.E desc[UR18][R70.64], R77 ;  /* 0x0000004d46003986 */ /* 0x0003e2000c101912 */
[----:B---3--:R-:W-:Y:S01]  /*11b00*/  ISETP.LT.AND P3, PT, R74, UR4, !P0 ;  /* 0x000000044a007c0c */ /* 0x008fe2000c761270 */
[----:B------:R-:W3:Y:S01]  /*11b10*/  LDCU UR4, c[0x0][0x39c] ;  /* 0x00007380ff0477ac */ /* 0x000ee20008000800 */
[C---:B--2---:R-:W-:Y:S01]  /*11b20*/  VIADD R75, R135.reuse, UR5 ;  /* 0x00000005874b7c36 */ /* 0x044fe20008000000 */
[----:B------:R-:W-:Y:S01]  /*11b30*/  @P2 STG.E desc[UR18][R132.64], R78 ;  /* 0x0000004e84002986 */ /* 0x000fe2000c101912 */
[----:B------:R-:W-:Y:S01]  /*11b40*/  LEA R68, P2, R135, R2, 0x2 ;  /* 0x0000000287447211 */ /* 0x000fe200078410ff */
        /* <DEDUP_REMOVED lines=9> */
[----:B------:R-:W-:Y:S01]  /*11be0*/  VIADD R74, R3, 0x91 ;  /* 0x00000091034a7836 */ /* 0x000fe20000000000 */
[----:B----4-:R-:W-:Y:S01]  /*11bf0*/  ISETP.LT.AND P1, PT, R70, UR7, !P0 ;  /* 0x0000000746007c0c */ /* 0x010fe2000c721270 */
[C---:B------:R-:W-:Y:S01]  /*11c00*/  VIADD R77, R75.reuse, UR5 ;  /* 0x000000054b4d7c36 */ /* 0x040fe20008000000 */
[----:B------:R4:W-:Y:S01]  /*11c10*/  @P5 STG.E desc[UR18][R72.64], R80 ;  /* 0x0000005048005986 */ /* 0x0009e2000c101912 */
[C---:B------:R-:W-:Y:S01]  /*11c20*/  LEA R70, P5, R75.reuse, R2, 0x2 ;  /* 0x000000024b467211 */ /* 0x040fe200078a10ff */
[----:B------:R-:W5:Y:S03]  /*11c30*/  LDCU UR7, c[0x0][0x39c] ;  /* 0x00007380ff0777ac */ /* 0x000f660008000800 */
[----:B------:R-:W-:-:S02]  /*11c40*/  LEA.HI.X.SX32 R71, R75, R0, 0x2, P5 ;  /* 0x000000004b477211 */ /* 0x000fc400028f16ff */
[----:B---3--:R-:W-:Y:S01]  /*11c50*/  ISETP.LT.AND P5, PT, R74, UR4, !P0 ;  /* 0x000000044a007c0c */ /* 0x008fe2000c7a1270 */
[----:B------:R-:W3:Y:S01]  /*11c60*/  LDCU UR4, c[0x0][0x39c] ;  /* 0x00007380ff0477ac */ /* 0x000ee20008000800 */
[----:B--2---:R-:W-:Y:S01]  /*11c70*/  VIADD R69, R3, 0x92 ;  /* 0x0000009203457836 */ /* 0x004fe20000000000 */
[C---:B------:R-:W-:Y:S01]  /*11c80*/  LEA R68, P6, R77.reuse, R2, 0x2 ;  /* 0x000000024d447211 */ /* 0x040fe200078c10ff */
[----:B----4-:R-:W-:Y:S01]  /*11c90*/  VIADD R73, R77, UR5 ;  /* 0x000000054d497c36 */ /* 0x010fe20008000000 */
        /* <DEDUP_REMOVED lines=9> */
[----:B--2---:R-:W-:Y:S01]  /*11d30*/  VIADD R70, R3, 0x94 ;  /* 0x0000009403467836 */ /* 0x004fe20000000000 */
[----:B------:R2:W-:Y:S01]  /*11d40*/  @P3 STG.E desc[UR18][R68.64], R82 ;  /* 0x0000005244003986 */ /* 0x0005e2000c101912 */
[----:B-----5:R-:W-:Y:S01]  /*11d50*/  ISETP.LT.AND P3, PT, R75, UR7, !P0 ;  /* 0x000000074b007c0c */ /* 0x020fe2000c761270 */
[----:B------:R-:W4:Y:S01]  /*11d60*/  LDCU UR7, c[0x0][0x39c] ;  /* 0x00007380ff0777ac */ /* 0x000f220008000800 */
[C---:B------:R-:W-:Y:S01]  /*11d70*/  LEA.HI.X.SX32 R75, R77.reuse, R0, 0x2, P6 ;  /* 0x000000004d4b7211 */ /* 0x040fe200030f16ff */
[----:B------:R5:W-:Y:S01]  /*11d80*/  @P2 STG.E desc[UR18][R72.64], R83 ;  /* 0x0000005348002986 */ /* 0x000be2000c101912 */
[----:B---3--:R-:W-:Y:S01]  /*11d90*/  ISETP.LT.AND P2, PT, R70, UR4, !P0 ;  /* 0x0000000446007c0c */ /* 0x008fe2000c741270 */
[----:B------:R-:W3:Y:S01]  /*11da0*/  LDCU UR4, c[0x0][0x39c] ;  /* 0x00007380ff0477ac */ /* 0x000ee20008000800 */
[----:B------:R-:W-:-:S02]  /*11db0*/  VIADD R77, R77, UR5 ;  /* 0x000000054d4d7c36 */ /* 0x000fc40008000000 */
[----:B------:R-:W-:Y:S02]  /*11dc0*/  VIADD R70, R3, 0x95 ;  /* 0x0000009503467836 */ /* 0x000fe40000000000 */
[C---:B------:R-:W-:Y:S01]  /*11dd0*/  VIADD R71, R77.reuse, UR5 ;  /* 0x000000054d477c36 */ /* 0x040fe20008000000 */
[C---:B--2---:R-:W-:Y:S01]  /*11de0*/  LEA R68, P6, R77.reuse, R2, 0x2 ;  /* 0x000000024d447211 */ /* 0x044fe200078c10ff */
[----:B------:R2:W-:Y:S01]  /*11df0*/  @P1 STG.E desc[UR18][R74.64], R84 ;  /* 0x000000544a001986 */ /* 0x0005e2000c101912 */
[----:B-1----:R-:W-:Y:S01]  /*11e00*/  ISETP.LT.AND P1, PT, R70, UR6, !P0 ;  /* 0x0000000646007c0c */ /* 0x002fe2000c721270 */
[----:B------:R-:W1:Y:S01]  /*11e10*/  LDCU UR6, c[0x0][0x39c] ;  /* 0x00007380ff0677ac */ /* 0x000e620008000800 */
[----:B------:R-:W-:Y:S01]  /*11e20*/  LEA.HI.X.SX32 R69, R77, R0, 0x2, P6 ;  /* 0x000000004d457211 */ /* 0x000fe200030f16ff */
[C---:B------:R-:W-:Y:S01]  /*11e30*/  VIADD R77, R71.reuse, UR5 ;  /* 0x00000005474d7c36 */ /* 0x040fe20008000000 */
[----:B------:R-:W-:Y:S01]  /*11e40*/  LEA R70, P6, R71, R2, 0x2 ;  /* 0x0000000247467211 */ /* 0x000fe200078c10ff */
[----:B-----5:R-:W-:-:S03]  /*11e50*/  VIADD R73, R3, 0x96 ;  /* 0x0000009603497836 */ /* 0x020fc60000000000 */
[----:B------:R-:W-:Y:S02]  /*11e60*/  LEA.HI.X.SX32 R71, R71, R0, 0x2, P6 ;  /* 0x0000000047477211 */ /* 0x000fe400030f16ff */
[----:B------:R-:W-:Y:S01]  /*11e70*/  LEA R72, P6, R77, R2, 0x2 ;  /* 0x000000024d487211 */ /* 0x000fe200078c10ff */
[----:B------:R5:W-:Y:S01]  /*11e80*/  @P5 STG.E desc[UR18][R68.64], R85 ;  /* 0x0000005544005986 */ /* 0x000be2000c101912 */
[----:B---3--:R-:W-:Y:S01]  /*11e90*/  ISETP.LT.AND P5, PT, R73, UR4, !P0 ;  /* 0x0000000449007c0c */ /* 0x008fe2000c7a1270 */
[----:B--2---:R-:W-:Y:S01]  /*11ea0*/  VIADD R74, R3, 0x97 ;  /* 0x00000097034a7836 */ /* 0x004fe20000000000 */
[C---:B------:R-:W-:Y:S01]  /*11eb0*/  LEA.HI.X.SX32 R73, R77.reuse, R0, 0x2, P6 ;  /* 0x000000004d497211 */ /* 0x040fe200030f16ff */
[----:B------:R-:W2:Y:S01]  /*11ec0*/  LDCU UR4, c[0x0][0x39c] ;  /* 0x00007380ff0477ac */ /* 0x000ea20008000800 */
[----:B------:R-:W-:Y:S01]  /*11ed0*/  VIADD R77, R77, UR5 ;  /* 0x000000054d4d7c36 */ /* 0x000fe20008000000 */
[----:B------:R3:W-:Y:S01]  /*11ee0*/  @P4 STG.E desc[UR18][R70.64], R86 ;  /* 0x0000005646004986 */ /* 0x0007e2000c101912 */
[----:B----4-:R-:W-:Y:S01]  /*11ef0*/  ISETP.LT.AND P4, PT, R74, UR7, !P0 ;  /* 0x000000074a007c0c */ /* 0x010fe2000c781270 */
[----:B------:R-:W4:Y:S01]  /*11f00*/  LDCU UR7, c[0x0][0x39c] ;  /* 0x00007380ff0777ac */ /* 0x000f220008000800 */
[----:B------:R-:W-:-:S02]  /*11f10*/  VIADD R75, R77, UR5 ;  /* 0x000000054d4b7c36 */ /* 0x000fc40008000000 */
[----:B------:R-:W-:Y:S01]  /*11f20*/  VIADD R74, R3, 0x98 ;  /* 0x00000098034a7836 */ /* 0x000fe20000000000 */
[C---:B-----5:R-:W-:Y:S01]  /*11f30*/  LEA R68, P6, R77.reuse, R2, 0x2 ;  /* 0x000000024d447211 */ /* 0x060fe200078c10ff */
[----:B------:R5:W-:Y:S03]  /*11f40*/  @P3 STG.E desc[UR18][R72.64], R87 ;  /* 0x0000005748003986 */ /* 0x000be6000c101912 */
[----:B------:R-:W-:Y:S01]  /*11f50*/  LEA.HI.X.SX32 R69, R77, R0, 0x2, P6 ;  /* 0x000000004d457211 */ /* 0x000fe200030f16ff */
[C---:B------:R-:W-:Y:S01]  /*11f60*/  VIADD R77, R75.reuse, UR5 ;  /* 0x000000054b4d7c36 */ /* 0x040fe20008000000 */
[----:B---3--:R-:W-:Y:S02]  /*11f70*/  LEA R70, P6, R75, R2, 0x2 ;  /* 0x000000024b467211 */ /* 0x008fe400078c10ff */
[----:B-1----:R-:W-:Y:S01]  /*11f80*/  ISETP.LT.AND P3, PT, R74, UR6, !P0 ;  /* 0x000000064a007c0c */ /* 0x002fe2000c761270 */
[----:B------:R-:W1:Y:S01]  /*11f90*/  LDCU UR6, c[0x0][0x39c] ;  /* 0x00007380ff0677ac */ /* 0x000e620008000800 */
[----:B------:R-:W-:Y:S01]  /*11fa0*/  VIADD R74, R3, 0x99 ;  /* 0x00000099034a7836 */ /* 0x000fe20000000000 */
[----:B------:R-:W-:Y:S01]  /*11fb0*/  LEA.HI.X.SX32 R71, R75, R0, 0x2, P6 ;  /* 0x000000004b477211 */ /* 0x000fe200030f16ff */
[C---:B------:R-:W-:Y:S01]  /*11fc0*/  VIADD R79, R77.reuse, UR5 ;  /* 0x000000054d4f7c36 */ /* 0x040fe20008000000 */
[----:B-----5:R-:W-:Y:S01]  /*11fd0*/  LEA R72, P6, R77, R2, 0x2 ;  /* 0x000000024d487211 */ /* 0x020fe200078c10ff */
[----:B------:R3:W-:Y:S01]  /*11fe0*/  @P2 STG.E desc[UR18][R68.64], R88 ;  /* 0x0000005844002986 */ /* 0x0007e2000c101912 */
[----:B--2---:R-:W-:Y:S01]  /*11ff0*/  ISETP.LT.AND P2, PT, R74, UR4, !P0 ;  /* 0x000000044a007c0c */ /* 0x004fe2000c741270 */
[----:B------:R-:W-:Y:S01]  /*12000*/  VIADD R75, R3, 0x9a ;  /* 0x0000009a034b7836 */ /* 0x000fe20000000000 */
[----:B------:R-:W-:Y:S01]  /*12010*/  LEA.HI.X.SX32 R73, R77, R0, 0x2, P6 ;  /* 0x000000004d497211 */ /* 0x000fe200030f16ff */
[----:B------:R-:W2:Y:S01]  /*12020*/  LDCU UR4, c[0x0][0x39c] ;  /* 0x00007380ff0477ac */ /* 0x000ea20008000800 */
        /* <DEDUP_REMOVED lines=8> */
[----:B-1----:R-:W-:Y:S01]  /*120b0*/  ISETP.LT.AND P5, PT, R76, UR6, !P0 ;  /* 0x000000064c007c0c */ /* 0x002fe2000c7a1270 */
[----:B------:R-:W1:Y:S01]  /*120c0*/  LDCU UR6, c[0x0][0x39c] ;  /* 0x00007380ff0677ac */ /* 0x000e620008000800 */
[C---:B------:R-:W-:Y:S01]  /*120d0*/  VIADD R77, R79.reuse, UR5 ;  /* 0x000000054f4d7c36 */ /* 0x040fe20008000000 */
[----:B------:R4:W-:Y:S01]  /*120e0*/  @P4 STG.E desc[UR18][R74.64], R91 ;  /* 0x0000005b4a004986 */ /* 0x0009e2000c101912 */
[----:B---3--:R-:W-:Y:S01]  /*120f0*/  LEA R68, P4, R79, R2, 0x2 ;  /* 0x000000024f447211 */ /* 0x008fe200078810ff */
[----:B-----5:R-:W-:-:S02]  /*12100*/  VIADD R71, R3, 0x9c ;  /* 0x0000009c03477836 */ /* 0x020fc40000000000 */
[----:B------:R-:W-:Y:S02]  /*12110*/  LEA R70, P6, R77, R2, 0x2 ;  /* 0x000000024d467211 */ /* 0x000fe400078c10ff */
[-C--:B------:R-:W-:Y:S02]  /*12120*/  LEA.HI.X.SX32 R69, R79, R0.reuse, 0x2, P4 ;  /* 0x000000004f457211 */ /* 0x080fe400020f16ff */
[----:B--2---:R-:W-:Y:S01]  /*12130*/  ISETP.LT.AND P4, PT, R71, UR4, !P0 ;  /* 0x0000000447007c0c */ /* 0x004fe2000c781270 */
[----:B------:R-:W2:Y:S01]  /*12140*/  LDCU UR4, c[0x0][0x39c] ;  /* 0x00007380ff0477ac */ /* 0x000ea20008000800 */
[----:B------:R-:W-:Y:S01]  /*12150*/  VIADD R72, R3, 0x9d ;  /* 0x0000009d03487836 */ /* 0x000fe20000000000 */
[C---:B------:R-:W-:Y:S01]  /*12160*/  LEA.HI.X.SX32 R71, R77.reuse, R0, 0x2, P6 ;  /* 0x000000004d477211 */ /* 0x040fe200030f16ff */
[----:B------:R-:W-:Y:S01]  /*12170*/  VIADD R77, R77, UR5 ;  /* 0x000000054d4d7c36 */ /* 0x000fe20008000000 */
[----:B------:R3:W-:Y:S01]  /*12180*/  @P3 STG.E desc[UR18][R68.64], R92 ;  /* 0x0000005c44003986 */ /* 0x0007e2000c101912 */
[----:B----4-:R-:W-:Y:S01]  /*12190*/  VIADD R74, R3, 0x9e ;  /* 0x0000009e034a7836 */ /* 0x010fe20000000000 */
[----:B------:R-:W-:Y:S01]  /*121a0*/  ISETP.LT.AND P3, PT, R72, UR7, !P0 ;  /* 0x0000000748007c0c */ /* 0x000fe2000c761270 */
[----:B------:R-:W4:Y:S01]  /*121b0*/  LDCU UR7, c[0x0][0x39c] ;  /* 0x00007380ff0777ac */ /* 0x000f220008000800 */
[----:B------:R5:W-:Y:S01]  /*121c0*/  @P2 STG.E desc[UR18][R70.64], R93 ;  /* 0x0000005d46002986 */ /* 0x000be2000c101912 */
[C---:B------:R-:W-:Y:S01]  /*121d0*/  LEA R72, P2, R77.reuse, R2, 0x2 ;  /* 0x000000024d487211 */ /* 0x040fe200078410ff */
[----:B------:R-:W-:-:S03]  /*121e0*/  VIADD R75, R77, UR5 ;  /* 0x000000054d4b7c36 */ /* 0x000fc60008000000 */
[----:B------:R-:W-:Y:S02]  /*121f0*/  LEA.HI.X.SX32 R73, R77, R0, 0x2, P2 ;  /* 0x000000004d497211 */ /* 0x000fe400010f16ff */
[----:B-1----:R-:W-:Y:S01]  /*12200*/  ISETP.LT.AND P2, PT, R74, UR6, !P0 ;  /* 0x000000064a007c0c */ /* 0x002fe2000c741270 */
[----:B------:R-:W1:Y:S01]  /*12210*/  LDCU UR6, c[0x0][0x39c] ;  /* 0x00007380ff0677ac */ /* 0x000e620008000800 */
[----:B---3--:R-:W-:Y:S01]  /*12220*/  VIADD R69, R3, 0x9f ;  /* 0x0000009f03457836 */ /* 0x008fe20000000000 */
[C---:B------:R-:W-:Y:S01]  /*12230*/  LEA R68, P6, R75.reuse, R2, 0x2 ;  /* 0x000000024b447211 */ /* 0x040fe200078c10ff */
[----:B-----5:R-:W-:Y:S01]  /*12240*/  VIADD R71, R75, UR5 ;  /* 0x000000054b477c36 */ /* 0x020fe20008000000 */
[----:B------:R3:W-:Y:S02]  /*12250*/  @P1 STG.E desc[UR18][R72.64], R94 ;  /* 0x0000005e48001986 */ /* 0x0007e4000c101912 */
[----:B--2---:R-:W-:Y:S01]  /*12260*/  ISETP.LT.AND P1, PT, R69, UR4, !P0 ;  /* 0x0000000445007c0c */ /* 0x004fe2000c721270 */
[----:B------:R-:W2:Y:S01]  /*12270*/  LDCU UR4, c[0x0][0x39c] ;  /* 0x00007380ff0477ac */ /* 0x000ea20008000800 */
[----:B------:R-:W-:Y:S01]  /*12280*/  LEA.HI.X.SX32 R69, R75, R0, 0x2, P6 ;  /* 0x000000004b457211 */ /* 0x000fe200030f16ff */
[C---:B------:R-:W-:Y:S01]  /*12290*/  VIADD R77, R71.reuse, UR5 ;  /* 0x00000005474d7c36 */ /* 0x040fe20008000000 */
[----:B------:R-:W-:Y:S01]  /*122a0*/  LEA R70, P6, R71, R2, 0x2 ;  /* 0x0000000247467211 */ /* 0x000fe200078c10ff */
[----:B------:R-:W-:-:S03]  /*122b0*/  VIADD R75, R3, 0xa0 ;  /* 0x000000a0034b7836 */ /* 0x000fc60000000000 */
[----:B------:R-:W-:Y:S02]  /*122c0*/  LEA.HI.X.SX32 R71, R71, R0, 0x2, P6 ;  /* 0x0000000047477211 */ /* 0x000fe400030f16ff */
[----:B------:R-:W-:Y:S01]  /*122d0*/  LEA R74, P6, R77, R2, 0x2 ;  /* 0x000000024d4a7211 */ /* 0x000fe200078c10ff */
[----:B---3--:R-:W-:Y:S01]  /*122e0*/  VIADD R72, R3, 0xa1 ;  /* 0x000000a103487836 */ /* 0x008fe20000000000 */
[----:B------:R3:W-:Y:S01]  /*122f0*/  @P5 STG.E desc[UR18][R68.64], R95 ;  /* 0x0000005f44005986 */ /* 0x0007e2000c101912 */
[----:B----4-:R-:W-:Y:S01]  /*12300*/  ISETP.LT.AND P5, PT, R75, UR7, !P0 ;  /* 0x000000074b007c0c */ /* 0x010fe2000c7a1270 */
[----:B------:R-:W4:Y:S01]  /*12310*/  LDCU UR7, c[0x0][0x39c] ;  /* 0x00007380ff0777ac */ /* 0x000f220008000800 */
[C---:B------:R-:W-:Y:S01]  /*12320*/  LEA.HI.X.SX32 R75, R77.reuse, R0, 0x2, P6 ;  /* 0x000000004d4b7211 */ /* 0x040fe200030f16ff */
[----:B------:R5:W-:Y:S01]  /*12330*/  @P4 STG.E desc[UR18][R70.64], R96 ;  /* 0x0000006046004986 */ /* 0x000be2000c101912 */
[----:B-1----:R-:W-:Y:S01]  /*12340*/  ISETP.LT.AND P4, PT, R72, UR6, !P0 ;  /* 0x0000000648007c0c */ /* 0x002fe2000c781270 */
[----:B------:R-:W-:Y:S01]  /*12350*/  VIADD R77, R77, UR5 ;  /* 0x000000054d4d7c36 */ /* 0x000fe20008000000 */
[----:B------:R-:W1:Y:S01]  /*12360*/  LDCU UR6, c[0x0][0x39c] ;  /* 0x00007380ff0677ac */ /* 0x000e620008000800 */
[----:B------:R-:W-:-:S02]  /*12370*/  VIADD R72, R3, 0xa2 ;  /* 0x000000a203487836 */ /* 0x000fc40000000000 */
[C---:B------:R-:W-:Y:S01]  /*12380*/  VIADD R73, R77.reuse, UR5 ;  /* 0x000000054d497c36 */ /* 0x040fe20008000000 */
[C---:B---3--:R-:W-:Y:S01]  /*12390*/  LEA R68, P6, R77.reuse, R2, 0x2 ;  /* 0x000000024d447211 */ /* 0x048fe200078c10ff */
[----:B------:R3:W-:Y:S03]  /*123a0*/  @P3 STG.E desc[UR18][R74.64], R97 ;  /* 0x000000614a003986 */ /* 0x0007e6000c101912 */
[----:B------:R-:W-:Y:S01]  /*123b0*/  LEA.HI.X.SX32 R69, R77, R0, 0x2, P6 ;  /* 0x000000004d457211 */ /* 0x000fe200030f16ff */
[C---:B------:R-:W-:Y:S01]  /*123c0*/  VIADD R77, R73.reuse, UR5 ;  /* 0x00000005494d7c36 */ /* 0x040fe20008000000 */
[----:B-----5:R-:W-:Y:S02]  /*123d0*/  LEA R70, P6, R73, R2, 0x2 ;  /* 0x0000000249467211 */ /* 0x020fe400078c10ff */
[----:B--2---:R-:W-:Y:S01]  /*123e0*/  ISETP.LT.AND P3, PT, R72, UR4, !P0 ;  /* 0x0000000448007c0c */ /* 0x004fe2000c761270 */
[----:B------:R-:W2:Y:S01]  /*123f0*/  LDCU UR4, c[0x0][0x39c] ;  /* 0x00007380ff0477ac */ /* 0x000ea20008000800 */
[----:B------:R-:W-:Y:S01]  /*12400*/  VIADD R76, R3, 0xa3 ;  /* 0x000000a3034c7836 */ /* 0x000fe20000000000 */
[----:B------:R-:W-:-:S02]  /*12410*/  LEA.HI.X.SX32 R71, R73, R0, 0x2, P6 ;  /* 0x0000000049477211 */ /* 0x000fc400030f16ff */
[----:B------:R-:W-:Y:S01]  /*12420*/  LEA R72, P6, R77, R2, 0x2 ;  /* 0x000000024d487211 */ /* 0x000fe200078c10ff */
[----:B------:R5:W-:Y:S01]  /*12430*/  @P2 STG.E desc[UR18][R68.64], R98 ;  /* 0x0000006244002986 */ /* 0x000be2000c101912 */
[----:B-1----:R-:W-:Y:S01]  /*12440*/  ISETP.LT.AND P2, PT, R76, UR6, !P0 ;  /* 0x000000064c007c0c */ /* 0x002fe2000c741270 */
[----:B---3--:R-:W-:Y:S01]  /*12450*/  VIADD R74, R3, 0xa4 ;  /* 0x000000a4034a7836 */ /* 0x008fe20000000000 */
[C---:B------:R-:W-:Y:S01]  /*12460*/  LEA.HI.X.SX32 R73, R77.reuse, R0, 0x2, P6 ;  /* 0x000000004d497211 */ /* 0x040fe200030f16ff */
[----:B------:R-:W1:Y:S01]  /*12470*/  LDCU UR6, c[0x0][0x39c] ;  /* 0x00007380ff0677ac */ /* 0x000e620008000800 */
        /* <DEDUP_REMOVED lines=11> */
[----:B--2---:R-:W-:Y:S01]  /*12530*/  ISETP.LT.AND P5, PT, R74, UR4, !P0 ;  /* 0x000000044a007c0c */ /* 0x004fe2000c7a1270 */
[----:B------:R-:W2:Y:S01]  /*12540*/  LDCU UR4, c[0x0][0x39c] ;  /* 0x00007380ff0477ac */ /* 0x000ea20008000800 */
        /* <DEDUP_REMOVED lines=17> */
[----:B--2---:R-:W-:Y:S01]  /*12660*/  ISETP.LT.AND P2, PT, R76, UR4, !P0 ;  /* 0x000000044c007c0c */ /* 0x004fe2000c741270 */
[----:B------:R-:W2:Y:S01]  /*12670*/  LDCU UR4, c[0x0][0x39c] ;  /* 0x00007380ff0477ac */ /* 0x000ea20008000800 */
[C---:B------:R-:W-:Y:S01]  /*12680*/  VIADD R77, R79.reuse, UR5 ;  /* 0x000000054f4d7c36 */ /* 0x040fe20008000000 */
[----:B------:R4:W-:Y:S01]  /*12690*/  @P1 STG.E desc[UR18][R74.64], R104 ;  /* 0x000000684a001986 */ /* 0x0009e2000c101912 */
[----:B---3--:R-:W-:Y:S01]  /*126a0*/  LEA R68, P1, R79, R2, 0x2 ;  /* 0x000000024f447211 */ /* 0x008fe200078210ff */
        /* <DEDUP_REMOVED lines=16> */
[----:B--2---:R-:W-:Y:S01]  /*127b0*/  ISETP.LT.AND P4, PT, R74, UR4, !P0 ;  /* 0x000000044a007c0c */ /* 0x004fe2000c781270 */
[----:B------:R-:W2:Y:S01]  /*127c0*/  LDCU UR4, c[0x0][0x39c] ;  /* 0x00007380ff0477ac */ /* 0x000ea20008000800 */
[----:B---3--:R-:W-:Y:S01]  /*127d0*/  VIADD R69, R3, 0xac ;  /* 0x000000ac03457836 */ /* 0x008fe20000000000 */
        /* <DEDUP_REMOVED lines=17> */
[----:B--2---:R-:W-:Y:S01]  /*128f0*/  ISETP.LT.AND P1, PT, R72, UR4, !P0 ;  /* 0x0000000448007c0c */ /* 0x004fe2000c721270 */
[----:B------:R-:W-:Y:S01]  /*12900*/  VIADD R77, R77, UR5 ;  /* 0x000000054d4d7c36 */ /* 0x000fe20008000000 */
[----:B------:R-:W2:Y:S01]  /*12910*/  LDCU UR4, c[0x0][0x39c] ;  /* 0x00007380ff0477ac */ /* 0x000ea20008000800 */
[----:B------:R-:W-:-:S02]  /*12920*/  VIADD R72, R3, 0xaf ;  /* 0x000000af03487836 */ /* 0x000fc40000000000 */
[C---:B------:R-:W-:Y:S01]  /*12930*/  VIADD R73, R77.reuse, UR5 ;  /* 0x000000054d497c36 */ /* 0x040fe20008000000 */
[C---:B---3--:R-:W-:Y:S01]  /*12940*/  LEA R68, P6, R77.reuse, R2, 0x2 ;  /* 0x000000024d447211 */ /* 0x048fe200078c10ff */
        /* <DEDUP_REMOVED lines=10> */
[----:B--2---:R-:W-:Y:S01]  /*129f0*/  ISETP.LT.AND P4, PT, R76, UR4, !P0 ;  /* 0x000000044c007c0c */ /* 0x004fe2000c781270 */
[----:B---3--:R-:W-:Y:S01]  /*12a00*/  VIADD R74, R3, 0xb1 ;  /* 0x000000b1034a7836 */ /* 0x008fe20000000000 */
        /* <DEDUP_REMOVED lines=48> */
[C---:B------:R-:W-:Y:S01]  /*12d10*/  VIADD R75, R77.reuse, UR5 ;  /* 0x000000054d4b7c36 */ /* 0x040fe20008000000 */
[----:B------:R4:W-:Y:S01]  /*12d20*/  @P1 STG.E desc[UR18][R70.64], R119 ;  /* 0x0000007746001986 */ /* 0x0009e2000c101912 */
[C---:B------:R-:W-:Y:S01]  /*12d30*/  LEA R72, P1, R77.reuse, R2, 0x2 ;  /* 0x000000024d487211 */ /* 0x040fe200078210ff */
[----:B------:R-:W5:Y:S03]  /*12d40*/  LDCU UR7, c[0x0][0x39c] ;  /* 0x00007380ff0777ac */ /* 0x000f660008000800 */
[----:B------:R-:W-:-:S02]  /*12d50*/  LEA.HI.X.SX32 R73, R77, R0, 0x2, P1 ;  /* 0x000000004d497211 */ /* 0x000fc400008f16ff */
[----:B-1----:R-:W-:Y:S01]  /*12d60*/  ISETP.LT.AND P1, PT, R74, UR6, !P0 ;  /* 0x000000064a007c0c */ /* 0x002fe2000c721270 */
[----:B------:R-:W1:Y:S01]  /*12d70*/  LDCU UR6, c[0x0][0x39c] ;  /* 0x00007380ff0677ac */ /* 0x000e620008000800 */
[----:B---3--:R-:W-:Y:S01]  /*12d80*/  VIADD R69, R3, 0xb9 ;  /* 0x000000b903457836 */ /* 0x008fe20000000000 */
[C---:B------:R-:W-:Y:S01]  /*12d90*/  LEA R68, P6, R75.reuse, R2, 0x2 ;  /* 0x000000024b447211 */ /* 0x040fe200078c10ff */
[----:B----4-:R-:W-:Y:S01]  /*12da0*/  VIADD R71, R75, UR5 ;  /* 0x000000054b477c36 */ /* 0x010fe20008000000 */
        /* <DEDUP_REMOVED lines=11> */
[----:B-----5:R-:W-:Y:S01]  /*12e60*/  ISETP.LT.AND P4, PT, R75, UR7, !P0 ;  /* 0x000000074b007c0c */ /* 0x020fe2000c781270 */
[----:B------:R-:W4:Y:S01]  /*12e70*/  LDCU UR7, c[0x0][0x39c] ;  /* 0x00007380ff0777ac */ /* 0x000f220008000800 */
[C---:B------:R-:W-:Y:S01]  /*12e80*/  LEA.HI.X.SX32 R75, R77.reuse, R0, 0x2, P6 ;  /* 0x000000004d4b7211 */ /* 0x040fe200030f16ff */
[----:B------:R5:W-:Y:S01]  /*12e90*/  @P3 STG.E desc[UR18][R70.64], R122 ;  /* 0x0000007a46003986 */ /* 0x000be2000c101912 */
[----:B-1----:R-:W-:Y:S01]  /*12ea0*/  ISETP.LT.AND P3, PT, R72, UR6, !P0 ;  /* 0x0000000648007c0c */ /* 0x002fe2000c761270 */
[----:B------:R-:W1:Y:S01]  /*12eb0*/  LDCU UR6, c[0x0][0x39c] ;  /* 0x00007380ff0677ac */ /* 0x000e620008000800 */
[----:B------:R-:W-:-:S02]  /*12ec0*/  VIADD R77, R77, UR5 ;  /* 0x000000054d4d7c36 */ /* 0x000fc40008000000 */
[----:B------:R-:W-:Y:S02]  /*12ed0*/  VIADD R72, R3, 0xbc ;  /* 0x000000bc03487836 */ /* 0x000fe40000000000 */
[C---:B------:R-:W-:Y:S01]  /*12ee0*/  VIADD R73, R77.reuse, UR5 ;  /* 0x000000054d497c36 */ /* 0x040fe20008000000 */
[C---:B---3--:R-:W-:Y:S01]  /*12ef0*/  LEA R68, P6, R77.reuse, R2, 0x2 ;  /* 0x000000024d447211 */ /* 0x048fe200078c10ff */
[----:B------:R3:W-:Y:S03]  /*12f00*/  @P2 STG.E desc[UR18][R74.64], R123 ;  /* 0x0000007b4a002986 */ /* 0x0007e6000c101912 */
[----:B------:R-:W-:Y:S01]  /*12f10*/  LEA.HI.X.SX32 R69, R77, R0, 0x2, P6 ;  /* 0x000000004d457211 */ /* 0x000fe200030f16ff */
[C---:B------:R-:W-:Y:S01]  /*12f20*/  VIADD R77, R73.reuse, UR5 ;  /* 0x00000005494d7c36 */ /* 0x040fe20008000000 */
[----:B-----5:R-:W-:Y:S01]  /*12f30*/  LEA R70, P6, R73, R2, 0x2 ;  /* 0x0000000249467211 */ /* 0x020fe200078c10ff */
[----:B------:R-:W-:Y:S01]  /*12f40*/  VIADD R76, R3, 0xbd ;  /* 0x000000bd034c7836 */ /* 0x000fe20000000000 */
[----:B--2---:R-:W-:Y:S01]  /*12f50*/  ISETP.LT.AND P2, PT, R72, UR4, !P0 ;  /* 0x0000000448007c0c */ /* 0x004fe2000c741270 */
[----:B------:R-:W2:Y:S01]  /*12f60*/  LDCU UR4, c[0x0][0x39c] ;  /* 0x00007380ff0477ac */ /* 0x000ea20008000800 */
        /* <DEDUP_REMOVED lines=27> */
[----:B------:R-:W1:Y:S01]  /*13120*/  LDCU UR6, c[0x0][0x39c] ;  /* 0x00007380ff0677ac */ /* 0x000e620008000800 */
[----:B------:R-:W-:-:S02]  /*13130*/  LEA.HI.X.SX32 R73, R77, R0, 0x2, P6 ;  /* 0x000000004d497211 */ /* 0x000fc400030f16ff */
        /* <DEDUP_REMOVED lines=33> */
[----:B------:R3:W-:Y:S01]  /*13350*/  @P2 STG.E desc[UR18][R72.64], R5 ;  /* 0x0000000548002986 */ /* 0x0007e2000c101912 */
[----:B-----5:R-:W-:Y:S02]  /*13360*/  VIADD R71, R75, UR5 ;  /* 0x000000054b477c36 */ /* 0x020fe40008000000 */
[----:B-1----:R-:W-:Y:S01]  /*13370*/  ISETP.LT.AND P2, PT, R69, UR6, !P0 ;  /* 0x0000000645007c0c */ /* 0x002fe2000c741270 */
[----:B------:R-:W-:Y:S01]  /*13380*/  VIADD R4, R3, 0xc7 ;  /* 0x000000c703047836 */ /* 0x000fe20000000000 */
[----:B------:R-:W-:Y:S01]  /*13390*/  LEA.HI.X.SX32 R69, R75, R0, 0x2, P6 ;  /* 0x000000004b457211 */ /* 0x000fe200030f16ff */
[----:B------:R-:W1:Y:S01]  /*133a0*/  LDCU UR6, c[0x0][0x39c] ;  /* 0x00007380ff0677ac */ /* 0x000e620008000800 */
[C---:B------:R-:W-:Y:S01]  /*133b0*/  LEA R70, P6, R71.reuse, R2, 0x2 ;  /* 0x0000000247467211 */ /* 0x040fe200078c10ff */
[----:B------:R-:W-:-:S02]  /*133c0*/  VIADD R77, R71, UR5 ;  /* 0x00000005474d7c36 */ /* 0x000fc40008000000 */
[----:B------:R5:W-:Y:S01]  /*133d0*/  @P1 STG.E desc[UR18][R68.64], R6 ;  /* 0x0000000644001986 */ /* 0x000be2000c101912 */
[----:B------:R-:W-:Y:S02]  /*133e0*/  LEA.HI.X.SX32 R71, R71, R0, 0x2, P6 ;  /* 0x0000000047477211 */ /* 0x000fe400030f16ff */
[----:B----4-:R-:W-:Y:S01]  /*133f0*/  ISETP.LT.AND P1, PT, R4, UR7, !P0 ;  /* 0x0000000704007c0c */ /* 0x010fe2000c721270 */
[----:B------:R-:W-:Y:S01]  /*13400*/  VIADD R4, R3, 0xc8 ;  /* 0x000000c803047836 */ /* 0x000fe20000000000 */
[----:B------:R-:W-:Y:S01]  /*13410*/  LEA R74, P6, R77, R2, 0x2 ;  /* 0x000000024d4a7211 */ /* 0x000fe200078c10ff */
[----:B------:R4:W-:Y:S01]  /*13420*/  @P5 STG.E desc[UR18][R70.64], R7 ;  /* 0x0000000746005986 */ /* 0x0009e2000c101912 */
[----:B---3--:R-:W-:Y:S01]  /*13430*/  VIADD R5, R3, 0xc9 ;  /* 0x000000c903057836 */ /* 0x008fe20000000000 */
[----:B------:R-:W3:Y:S01]  /*13440*/  LDCU UR7, c[0x0][0x39c] ;  /* 0x00007380ff0777ac */ /* 0x000ee20008000800 */
[----:B--2---:R-:W-:Y:S02]  /*13450*/  ISETP.LT.AND P5, PT, R4, UR4, !P0 ;  /* 0x0000000404007c0c */ /* 0x004fe4000c7a1270 */
[C---:B------:R-:W-:Y:S01]  /*13460*/  LEA.HI.X.SX32 R75, R77.reuse, R0, 0x2, P6 ;  /* 0x000000004d4b7211 */ /* 0x040fe200030f16ff */
[----:B------:R-:W2:Y:S01]  /*13470*/  LDCU UR4, c[0x0][0x39c] ;  /* 0x00007380ff0477ac */ /* 0x000ea20008000800 */
[----:B------:R-:W-:-:S04]  /*13480*/  VIADD R77, R77, UR5 ;  /* 0x000000054d4d7c36 */ /* 0x000fc80008000000 */
[C---:B-----5:R-:W-:Y:S01]  /*13490*/  VIADD R69, R77.reuse, UR5 ;  /* 0x000000054d457c36 */ /* 0x060fe20008000000 */
[----:B------:R-:W-:Y:S01]  /*134a0*/  LEA R4, P6, R77, R2, 0x2 ;  /* 0x000000024d047211 */ /* 0x000fe200078c10ff */
[----:B------:R5:W-:Y:S01]  /*134b0*/  @P4 STG.E desc[UR18][R74.64], R8 ;  /* 0x000000084a004986 */ /* 0x000be2000c101912 */
[----:B-1----:R-:W-:Y:S01]  /*134c0*/  ISETP.LT.AND P4, PT, R5, UR6, !P0 ;  /* 0x0000000605007c0c */ /* 0x002fe2000c781270 */
[----:B----4-:R-:W-:Y:S01]  /*134d0*/  VIADD R71, R69, UR5 ;  /* 0x0000000545477c36 */ /* 0x010fe20008000000 */
[----:B------:R-:W-:Y:S01]  /*134e0*/  LEA.HI.X.SX32 R5, R77, R0, 0x2, P6 ;  /* 0x000000004d057211 */ /* 0x000fe200030f16ff */
[----:B------:R-:W1:Y:S01]  /*134f0*/  LDCU UR6, c[0x0][0x39c] ;  /* 0x00007380ff0677ac */ /* 0x000e620008000800 */
[----:B------:R-:W-:Y:S01]  /*13500*/  LEA R6, P6, R69, R2, 0x2 ;  /* 0x0000000245067211 */ /* 0x000fe200078c10ff */
[----:B------:R-:W-:Y:S02]  /*13510*/  VIADD R70, R3, 0xca ;  /* 0x000000ca03467836 */ /* 0x000fe40000000000 */
[----:B------:R4:W-:Y:S01]  /*13520*/  @P3 STG.E desc[UR18][R4.64], R9 ;  /* 0x0000000904003986 */ /* 0x0009e2000c101912 */
[----:B------:R-:W-:-:S02]  /*13530*/  LEA.HI.X.SX32 R7, R69, R0, 0x2, P6 ;  /* 0x0000000045077211 */ /* 0x000fc400030f16ff */
[----:B------:R-:W-:Y:S02]  /*13540*/  LEA R68, P6, R71, R2, 0x2 ;  /* 0x0000000247447211 */ /* 0x000fe400078c10ff */
[----:B--2---:R-:W-:Y:S01]  /*13550*/  ISETP.LT.AND P3, PT, R70, UR4, !P0 ;  /* 0x0000000446007c0c */ /* 0x004fe2000c761270 */
[----:B------:R-:W2:Y:S01]  /*13560*/  LDCU UR4, c[0x0][0x39c] ;  /* 0x00007380ff0477ac */ /* 0x000ea20008000800 */
[----:B-----5:R-:W-:Y:S01]  /*13570*/  VIADD R8, R3, 0xcb ;  /* 0x000000cb03087836 */ /* 0x020fe20000000000 */
[C---:B------:R-:W-:Y:S01]  /*13580*/  LEA.HI.X.SX32 R69, R71.reuse, R0, 0x2, P6 ;  /* 0x0000000047457211 */ /* 0x040fe200030f16ff */
[----:B------:R-:W-:Y:S01]  /*13590*/  VIADD R71, R71, UR5 ;  /* 0x0000000547477c36 */ /* 0x000fe20008000000 */
[----:B------:R5:W-:Y:S02]  /*135a0*/  @P2 STG.E desc[UR18][R6.64], R10 ;  /* 0x0000000a06002986 */ /* 0x000be4000c101912 */
[----:B---3--:R-:W-:Y:S01]  /*135b0*/  ISETP.LT.AND P2, PT, R8, UR7, !P0 ;  /* 0x0000000708007c0c */ /* 0x008fe2000c741270 */
[----:B------:R-:W-:Y:S01]  /*135c0*/  VIADD R8, R3, 0xcc ;  /* 0x000000cc03087836 */ /* 0x000fe20000000000 */
[C---:B----4-:R-:W-:Y:S01]  /*135d0*/  LEA R4, P6, R71.reuse, R2, 0x2 ;  /* 0x0000000247047211 */ /* 0x050fe200078c10ff */
[----:B------:R-:W-:Y:S01]  /*135e0*/  VIADD R9, R71, UR5 ;  /* 0x0000000547097c36 */ /* 0x000fe20008000000 */
[----:B------:R-:W3:Y:S01]  /*135f0*/  LDCU UR7, c[0x0][0x39c] ;  /* 0x00007380ff0777ac */ /* 0x000ee20008000800 */
[----:B------:R4:W-:Y:S01]  /*13600*/  @P1 STG.E desc[UR18][R68.64], R11 ;  /* 0x0000000b44001986 */ /* 0x0009e2000c101912 */
[----:B-1----:R-:W-:Y:S01]  /*13610*/  ISETP.LT.AND P1, PT, R8, UR6, !P0 ;  /* 0x0000000608007c0c */ /* 0x002fe2000c721270 */
[----:B------:R-:W-:Y:S01]  /*13620*/  VIADD R8, R3, 0xcd ;  /* 0x000000cd03087836 */ /* 0x000fe20000000000 */
[----:B------:R-:W-:Y:S01]  /*13630*/  LEA.HI.X.SX32 R5, R71, R0, 0x2, P6 ;  /* 0x0000000047057211 */ /* 0x000fe200030f16ff */
[C---:B------:R-:W-:Y:S01]  /*13640*/  VIADD R71, R9.reuse, UR5 ;  /* 0x0000000509477c36 */ /* 0x040fe20008000000 */
[C---:B-----5:R-:W-:Y:S01]  /*13650*/  LEA R6, P6, R9.reuse, R2, 0x2 ;  /* 0x0000000209067211 */ /* 0x060fe200078c10ff */
[----:B------:R-:W1:Y:S02]  /*13660*/  LDCU UR6, c[0x0][0x39c] ;  /* 0x00007380ff0677ac */ /* 0x000e640008000800 */
[----:B------:R-:W-:Y:S01]  /*13670*/  @P5 STG.E desc[UR18][R4.64], R12 ;  /* 0x0000000c04005986 */ /* 0x000fe2000c101912 */
[----:B------:R-:W-:-:S02]  /*13680*/  LEA.HI.X.SX32 R7, R9, R0, 0x2, P6 ;  /* 0x0000000009077211 */ /* 0x000fc400030f16ff */
[----:B--2---:R-:W-:Y:S01]  /*13690*/  ISETP.LT.AND P5, PT, R8, UR4, !P0 ;  /* 0x0000000408007c0c */ /* 0x004fe2000c7a1270 */
[C---:B----4-:R-:W-:Y:S01]  /*136a0*/  VIADD R69, R71.reuse, UR5 ;  /* 0x0000000547457c36 */ /* 0x050fe20008000000 */
[----:B------:R-:W-:Y:S01]  /*136b0*/  LEA R8, P6, R71, R2, 0x2 ;  /* 0x0000000247087211 */ /* 0x000fe200078c10ff */
[----:B------:R-:W-:Y:S01]  /*136c0*/  VIADD R11, R3, 0xce ;  /* 0x000000ce030b7836 */ /* 0x000fe20000000000 */
[----:B------:R-:W2:Y:S02]  /*136d0*/  LDCU UR4, c[0x0][0x39c] ;  /* 0x00007380ff0477ac */ /* 0x000ea40008000800 */
[----:B------:R-:W-:Y:S02]  /*136e0*/  LEA.HI.X.SX32 R9, R71, R0, 0x2, P6 ;  /* 0x0000000047097211 */ /* 0x000fe400030f16ff */
[----:B------:R-:W-:Y:S01]  /*136f0*/  LEA R10, P6, R69, R2, 0x2 ;  /* 0x00000002450a7211 */ /* 0x000fe200078c10ff */
[----:B------:R4:W-:Y:S01]  /*13700*/  @P4 STG.E desc[UR18][R6.64], R13 ;  /* 0x0000000d06004986 */ /* 0x0009e2000c101912 */
[----:B---3--:R-:W-:Y:S01]  /*13710*/  ISETP.LT.AND P4, PT, R11, UR7, !P0 ;  /* 0x000000070b007c0c */ /* 0x008fe2000c781270 */
[----:B------:R-:W-:Y:S01]  /*13720*/  VIADD R68, R3, 0xcf ;  /* 0x000000cf03447836 */ /* 0x000fe20000000000 */
[C---:B------:R-:W-:Y:S01]  /*13730*/  LEA.HI.X.SX32 R11, R69.reuse, R0, 0x2, P6 ;  /* 0x00000000450b7211 */ /* 0x040fe200030f16ff */
[----:B------:R-:W3:Y:S01]  /*13740*/  LDCU UR7, c[0x0][0x39c] ;  /* 0x00007380ff0777ac */ /* 0x000ee20008000800 */
[----:B------:R-:W-:Y:S01]  /*13750*/  VIADD R69, R69, UR5 ;  /* 0x0000000545457c36 */ /* 0x000fe20008000000 */
[----:B------:R5:W-:Y:S01]  /*13760*/  @P3 STG.E desc[UR18][R8.64], R14 ;  /* 0x0000000e08003986 */ /* 0x000be2000c101912 */
[----:B-1----:R-:W-:Y:S01]  /*13770*/  ISETP.LT.AND P3, PT, R68, UR6, !P0 ;  /* 0x0000000644007c0c */ /* 0x002fe2000c761270 */
[----:B------:R-:W1:Y:S02]  /*13780*/  LDCU UR6, c[0x0][0x39c] ;  /* 0x00007380ff0677ac */ /* 0x000e640008000800 */
[----:B------:R1:W-:Y:S01]  /*13790*/  @P2 STG.E desc[UR18][R10.64], R15 ;  /* 0x0000000f0a002986 */ /* 0x0003e2000c101912 */
[C---:B----4-:R-:W-:Y:S01]  /*137a0*/  VIADD R13, R69.reuse, UR5 ;  /* 0x00000005450d7c36 */ /* 0x050fe20008000000 */
[----:B------:R-:W-:Y:S01]  /*137b0*/  LEA R4, P2, R69, R2, 0x2 ;  /* 0x0000000245047211 */ /* 0x000fe200078410ff */
[----:B------:R-:W-:-:S03]  /*137c0*/  VIADD R7, R3, 0xd0 ;  /* 0x000000d003077836 */ /* 0x000fc60000000000 */
[----:B------:R-:W-:Y:S02]  /*137d0*/  LEA R6, P6, R13, R2, 0x2 ;  /* 0x000000020d067211 */ /* 0x000fe400078c10ff */
[-C--:B------:R-:W-:Y:S01]  /*137e0*/  LEA.HI.X.SX32 R5, R69, R0.reuse, 0x2, P2 ;  /* 0x0000000045057211 */ /* 0x080fe200010f16ff */
[----:B-----5:R-:W-:Y:S01]  /*137f0*/  VIADD R8, R3, 0xd1 ;  /* 0x000000d103087836 */ /* 0x020fe20000000000 */
[----:B--2---:R-:W-:Y:S01]  /*13800*/  ISETP.LT.AND P2, PT, R7, UR4, !P0 ;  /* 0x0000000407007c0c */ /* 0x004fe2000c741270 */
[----:B------:R-:W2:Y:S01]  /*13810*/  LDCU UR4, c[0x0][0x39c] ;  /* 0x00007380ff0477ac */ /* 0x000ea20008000800 */
[C---:B------:R-:W-:Y:S01]  /*13820*/  LEA.HI.X.SX32 R7, R13.reuse, R0, 0x2, P6 ;  /* 0x000000000d077211 */ /* 0x040fe200030f16ff */
[----:B------:R-:W-:Y:S01]  /*13830*/  VIADD R13, R13, UR5 ;  /* 0x000000050d0d7c36 */ /* 0x000fe20008000000 */
[----:B------:R4:W-:Y:S01]  /*13840*/  @P1 STG.E desc[UR18][R4.64], R16 ;  /* 0x0000001004001986 */ /* 0x0009e2000c101912 */
[----:B---3--:R-:W-:Y:S01]  /*13850*/  ISETP.LT.AND P1, PT, R8, UR7, !P0 ;  /* 0x0000000708007c0c */ /* 0x008fe2000c721270 */
[----:B-1----:R-:W-:Y:S01]  /*13860*/  VIADD R10, R3, 0xd2 ;  /* 0x000000d2030a7836 */ /* 0x002fe20000000000 */
[----:B------:R-:W1:Y:S01]  /*13870*/  LDCU UR7, c[0x0][0x39c] ;  /* 0x00007380ff0777ac */ /* 0x000e620008000800 */
[----:B------:R3:W-:Y:S01]  /*13880*/  @P5 STG.E desc[UR18][R6.64], R17 ;  /* 0x0000001106005986 */ /* 0x0007e2000c101912 */
[C---:B------:R-:W-:Y:S01]  /*13890*/  LEA R8, P5, R13.reuse, R2, 0x2 ;  /* 0x000000020d087211 */ /* 0x040fe200078a10ff */
[----:B------:R-:W-:-:S03]  /*138a0*/  VIADD R11, R13, UR5 ;  /* 0x000000050d0b7c36 */ /* 0x000fc60008000000 */
[----:B------:R-:W-:Y:S02]  /*138b0*/  LEA.HI.X.SX32 R9, R13, R0, 0x2, P5 ;  /* 0x000000000d097211 */ /* 0x000fe400028f16ff */
[----:B------:R-:W-:Y:S01]  /*138c0*/  ISETP.LT.AND P5, PT, R10, UR6, !P0 ;  /* 0x000000060a007c0c */ /* 0x000fe2000c7a1270 */
[----:B------:R-:W5:Y:S01]  /*138d0*/  LDCU UR6, c[0x0][0x39c] ;  /* 0x00007380ff0677ac */ /* 0x000f620008000800 */
[----:B----4-:R-:W-:Y:S01]  /*138e0*/  VIADD R5, R3, 0xd3 ;  /* 0x000000d303057836 */ /* 0x010fe20000000000 */
[C---:B------:R-:W-:Y:S01]  /*138f0*/  LEA R4, P6, R11.reuse, R2, 0x2 ;  /* 0x000000020b047211 */ /* 0x040fe200078c10ff */
[----:B---3--:R-:W-:Y:S01]  /*13900*/  VIADD R7, R11, UR5 ;  /* 0x000000050b077c36 */ /* 0x008fe20008000000 */
        /* <DEDUP_REMOVED lines=11> */
[----:B-1----:R-:W-:Y:S01]  /*139c0*/  ISETP.LT.AND P3, PT, R11, UR7, !P0 ;  /* 0x000000070b007c0c */ /* 0x002fe2000c761270 */
[----:B------:R-:W1:Y:S01]  /*139d0*/  LDCU UR7, c[0x0][0x39c] ;  /* 0x00007380ff0777ac */ /* 0x000e620008000800 */
[C---:B------:R-:W-:Y:S01]  /*139e0*/  LEA.HI.X.SX32 R11, R13.reuse, R0, 0x2, P6 ;  /* 0x000000000d0b7211 */ /* 0x040fe200030f16ff */
[----:B------:R4:W-:Y:S01]  /*139f0*/  @P2 STG.E desc[UR18][R6.64], R20 ;  /* 0x0000001406002986 */ /* 0x0009e2000c101912 */
[----:B-----5:R-:W-:Y:S01]  /*13a00*/  ISETP.LT.AND P2, PT, R8, UR6, !P0 ;  /* 0x0000000608007c0c */ /* 0x020fe2000c741270 */
[----:B------:R-:W-:Y:S01]  /*13a10*/  VIADD R13, R13, UR5 ;  /* 0x000000050d0d7c36 */ /* 0x000fe20008000000 */
[----:B------:R-:W5:Y:S01]  /*13a20*/  LDCU UR6, c[0x0][0x39c] ;  /* 0x00007380ff0677ac */ /* 0x000f620008000800 */
[----:B------:R-:W-:-:S02]  /*13a30*/  VIADD R8, R3, 0xd6 ;  /* 0x000000d603087836 */ /* 0x000fc40000000000 */
[C---:B------:R-:W-:Y:S01]  /*13a40*/  VIADD R9, R13.reuse, UR5 ;  /* 0x000000050d097c36 */ /* 0x040fe20008000000 */
[C---:B---3--:R-:W-:Y:S01]  /*13a50*/  LEA R4, P6, R13.reuse, R2, 0x2 ;  /* 0x000000020d047211 */ /* 0x048fe200078c10ff */
[----:B------:R3:W-:Y:S03]  /*13a60*/  @P1 STG.E desc[UR18][R10.64], R21 ;  /* 0x000000150a001986 */ /* 0x0007e6000c101912 */
[----:B------:R-:W-:Y:S01]  /*13a70*/  LEA.HI.X.SX32 R5, R13, R0, 0x2, P6 ;  /* 0x000000000d057211 */ /* 0x000fe200030f16ff */
[C---:B------:R-:W-:Y:S01]  /*13a80*/  VIADD R13, R9.reuse, UR5 ;  /* 0x00000005090d7c36 */ /* 0x040fe20008000000 */
[----:B----4-:R-:W-:Y:S02]  /*13a90*/  LEA R6, P6, R9, R2, 0x2 ;  /* 0x0000000209067211 */ /* 0x010fe400078c10ff */
[----:B--2---:R-:W-:Y:S01]  /*13aa0*/  ISETP.LT.AND P1, PT, R8, UR4, !P0 ;  /* 0x0000000408007c0c */ /* 0x004fe2000c721270 */
[----:B------:R-:W2:Y:S01]  /*13ab0*/  LDCU UR4, c[0x0][0x39c] ;  /* 0x00007380ff0477ac */ /* 0x000ea20008000800 */
[----:B------:R-:W-:Y:S01]  /*13ac0*/  VIADD R12, R3, 0xd7 ;  /* 0x000000d7030c7836 */ /* 0x000fe20000000000 */
[----:B------:R-:W-:-:S02]  /*13ad0*/  LEA.HI.X.SX32 R7, R9, R0, 0x2, P6 ;  /* 0x0000000009077211 */ /* 0x000fc400030f16ff */
[----:B------:R-:W-:Y:S01]  /*13ae0*/  LEA R8, P6, R13, R2, 0x2 ;  /* 0x000000020d087211 */ /* 0x000fe200078c10ff */
[----:B------:R4:W-:Y:S01]  /*13af0*/  @P5 STG.E desc[UR18][R4.64], R22 ;  /* 0x0000001604005986 */ /* 0x0009e2000c101912 */
[----:B-----5:R-:W-:Y:S01]  /*13b00*/  ISETP.LT.AND P5, PT, R12, UR6, !P0 ;  /* 0x000000060c007c0c */ /* 0x020fe2000c7a1270 */
[----:B---3--:R-:W-:Y:S01]  /*13b10*/  VIADD R10, R3, 0xd8 ;  /* 0x000000d8030a7836 */ /* 0x008fe20000000000 */
[C---:B------:R-:W-:Y:S01]  /*13b20*/  LEA.HI.X.SX32 R9, R13.reuse, R0, 0x2, P6 ;  /* 0x000000000d097211 */ /* 0x040fe200030f16ff */
[----:B------:R-:W3:Y:S01]  /*13b30*/  LDCU UR6, c[0x0][0x39c] ;  /* 0x00007380ff0677ac */ /* 0x000ee20008000800 */
[----:B------:R-:W-:Y:S01]  /*13b40*/  VIADD R13, R13, UR5 ;  /* 0x000000050d0d7c36 */ /* 0x000fe20008000000 */
[----:B------:R5:W-:Y:S01]  /*13b50*/  @P4 STG.E desc[UR18][R6.64], R23 ;  /* 0x0000001706004986 */ /* 0x000be2000c101912 */
[----:B-1----:R-:W-:Y:S01]  /*13b60*/  ISETP.LT.AND P4, PT, R10, UR7, !P0 ;  /* 0x000000070a007c0c */ /* 0x002fe2000c781270 */
[----:B------:R-:W1:Y:S01]  /*13b70*/  LDCU UR7, c[0x0][0x39c] ;  /* 0x00007380ff0777ac */ /* 0x000e620008000800 */
[----:B------:R-:W-:-:S02]  /*13b80*/  VIADD R11, R13, UR5 ;  /* 0x000000050d0b7c36 */ /* 0x000fc40008000000 */
[----:B------:R-:W-:Y:S01]  /*13b90*/  VIADD R10, R3, 0xd9 ;  /* 0x000000d9030a7836 */ /* 0x000fe20000000000 */
[C---:B----4-:R-:W-:Y:S01]  /*13ba0*/  LEA R4, P6, R13.reuse, R2, 0x2 ;  /* 0x000000020d047211 */ /* 0x050fe200078c10ff */
[----:B------:R4:W-:Y:S03]  /*13bb0*/  @P3 STG.E desc[UR18][R8.64], R24 ;  /* 0x0000001808003986 */ /* 0x0009e6000c101912 */
[----:B------:R-:W-:Y:S01]  /*13bc0*/  LEA.HI.X.SX32 R5, R13, R0, 0x2, P6 ;  /* 0x000000000d057211 */ /* 0x000fe200030f16ff */
[C---:B------:R-:W-:Y:S01]  /*13bd0*/  VIADD R13, R11.reuse, UR5 ;  /* 0x000000050b0d7c36 */ /* 0x040fe20008000000 */
[----:B-----5:R-:W-:Y:S02]  /*13be0*/  LEA R6, P6, R11, R2, 0x2 ;  /* 0x000000020b067211 */ /* 0x020fe400078c10ff */
[----:B--2---:R-:W-:Y:S01]  /*13bf0*/  ISETP.LT.AND P3, PT, R10, UR4, !P0 ;  /* 0x000000040a007c0c */ /* 0x004fe2000c761270 */
[----:B------:R-:W2:Y:S01]  /*13c00*/  LDCU UR4, c[0x0][0x39c] ;  /* 0x00007380ff0477ac */ /* 0x000ea20008000800 */
[----:B------:R-:W-:Y:S01]  /*13c10*/  VIADD R10, R3, 0xda ;  /* 0x000000da030a7836 */ /* 0x000fe20000000000 */
[----:B------:R-:W-:Y:S01]  /*13c20*/  LEA.HI.X.SX32 R7, R11, R0, 0x2, P6 ;  /* 0x000000000b077211 */ /* 0x000fe200030f16ff */
[C---:B------:R-:W-:Y:S01]  /*13c30*/  VIADD R15, R13.reuse, UR5 ;  /* 0x000000050d0f7c36 */ /* 0x040fe20008000000 */
[----:B----4-:R-:W-:Y:S01]  /*13c40*/  LEA R8, P6, R13, R2, 0x2 ;  /* 0x000000020d087211 */ /* 0x010fe200078c10ff */
[----:B------:R4:W-:Y:S01]  /*13c50*/  @P2 STG.E desc[UR18][R4.64], R25 ;  /* 0x0000001904002986 */ /* 0x0009e2000c101912 */
[----:B---3--:R-:W-:Y:S01]  /*13c60*/  ISETP.LT.AND P2, PT, R10, UR6, !P0 ;  /* 0x000000060a007c0c */ /* 0x008fe2000c741270 */
[----:B------:R-:W-:Y:S01]  /*13c70*/  VIADD R11, R3, 0xdb ;  /* 0x000000db030b7836 */ /* 0x000fe20000000000 */
[----:B------:R-:W-:Y:S01]  /*13c80*/  LEA.HI.X.SX32 R9, R13, R0, 0x2, P6 ;  /* 0x000000000d097211 */ /* 0x000fe200030f16ff */
[----:B------:R-:W3:Y:S01]  /*13c90*/  LDCU UR6, c[0x0][0x39c] ;  /* 0x00007380ff0677ac */ /* 0x000ee20008000800 */
[----:B------:R-:W-:Y:S01]  /*13ca0*/  LEA R10, P6, R15, R2, 0x2 ;  /* 0x000000020f0a7211 */ /* 0x000fe200078c10ff */
[----:B------:R5:W-:Y:S01]  /*13cb0*/  @P1 STG.E desc[UR18][R6.64], R26 ;  /* 0x0000001a06001986 */ /* 0x000be2000c101912 */
[----:B-1----:R-:W-:Y:S01]  /*13cc0*/  ISETP.LT.AND P1, PT, R11, UR7, !P0 ;  /* 0x000000070b007c0c */ /* 0x002fe2000c721270 */
[----:B------:R-:W-:Y:S01]  /*13cd0*/  VIADD R12, R3, 0xdc ;  /* 0x000000dc030c7836 */ /* 0x000fe20000000000 */
[C---:B------:R-:W-:Y:S01]  /*13ce0*/  LEA.HI.X.SX32 R11, R15.reuse, R0, 0x2, P6 ;  /* 0x000000000f0b7211 */ /* 0x040fe200030f16ff */
[----:B------:R-:W1:Y:S01]  /*13cf0*/  LDCU UR7, c[0x0][0x39c] ;  /* 0x00007380ff0777ac */ /* 0x000e620008000800 */
[----:B------:R-:W-:Y:S01]  /*13d00*/  VIADD R15, R15, UR5 ;  /* 0x000000050f0f7c36 */ /* 0x000fe20008000000 */
[----:B------:R3:W-:Y:S01]  /*13d10*/  @P5 STG.E desc[UR18][R8.64], R27 ;  /* 0x0000001b08005986 */ /* 0x0007e2000c101912 */
[----:B--2---:R-:W-:Y:S01]  /*13d20*/  ISETP.LT.AND P5, PT, R12, UR4, !P0 ;  /* 0x000000040c007c0c */ /* 0x004fe2000c7a1270 */
[----:B------:R-:W2:Y:S01]  /*13d30*/  LDCU UR4, c[0x0][0x39c] ;  /* 0x00007380ff0477ac */ /* 0x000ea20008000800 */
        /* <DEDUP_REMOVED lines=12> */
[----:B-1----:R-:W-:Y:S01]  /*13e00*/  VIADD R10, R3, 0xdf ;  /* 0x000000df030a7836 */ /* 0x002fe20000000000 */
[----:B------:R-:W-:Y:S01]  /*13e10*/  ISETP.LT.AND P3, PT, R8, UR7, !P0 ;  /* 0x0000000708007c0c */ /* 0x000fe2000c761270 */
[----:B------:R-:W1:Y:S01]  /*13e20*/  LDCU UR7, c[0x0][0x39c] ;  /* 0x00007380ff0777ac */ /* 0x000e620008000800 */
[----:B------:R5:W-:Y:S01]  /*13e30*/  @P2 STG.E desc[UR18][R6.64], R30 ;  /* 0x0000001e06002986 */ /* 0x000be2000c101912 */
[C---:B------:R-:W-:Y:S01]  /*13e40*/  LEA R8, P2, R13.reuse, R2, 0x2 ;  /* 0x000000020d087211 */ /* 0x040fe200078410ff */
[----:B------:R-:W-:-:S03]  /*13e50*/  VIADD R11, R13, UR5 ;  /* 0x000000050d0b7c36 */ /* 0x000fc60008000000 */
[----:B------:R-:W-:Y:S02]  /*13e60*/  LEA.HI.X.SX32 R9, R13, R0, 0x2, P2 ;  /* 0x000000000d097211 */ /* 0x000fe400010f16ff */
[----:B--2---:R-:W-:Y:S01]  /*13e70*/  ISETP.LT.AND P2, PT, R10, UR4, !P0 ;  /* 0x000000040a007c0c */ /* 0x004fe2000c741270 */
[----:B------:R-:W2:Y:S01]  /*13e80*/  LDCU UR4, c[0x0][0x39c] ;  /* 0x00007380ff0477ac */ /* 0x000ea20008000800 */
        /* <DEDUP_REMOVED lines=14> */
[----:B-1----:R-:W-:Y:S01]  /*13f70*/  ISETP.LT.AND P5, PT, R11, UR7, !P0 ;  /* 0x000000070b007c0c */ /* 0x002fe2000c7a1270 */
[----:B------:R-:W1:Y:S01]  /*13f80*/  LDCU UR7, c[0x0][0x39c] ;  /* 0x00007380ff0777ac */ /* 0x000e620008000800 */
[C---:B------:R-:W-:Y:S01]  /*13f90*/  LEA.HI.X.SX32 R11, R13.reuse, R0, 0x2, P6 ;  /* 0x000000000d0b7211 */ /* 0x040fe200030f16ff */
[----:B------:R5:W-:Y:S01]  /*13fa0*/  @P4 STG.E desc[UR18][R6.64], R33 ;  /* 0x0000002106004986 */ /* 0x000be2000c101912 */
[----:B--2---:R-:W-:Y:S01]  /*13fb0*/  ISETP.LT.AND P4, PT, R8, UR4, !P0 ;  /* 0x0000000408007c0c */ /* 0x004fe2000c781270 */
[----:B------:R-:W-:Y:S01]  /*13fc0*/  VIADD R13, R13, UR5 ;  /* 0x000000050d0d7c36 */ /* 0x000fe20008000000 */
[----:B------:R-:W2:Y:S01]  /*13fd0*/  LDCU UR4, c[0x0][0x39c] ;  /* 0x00007380ff0477ac */ /* 0x000ea20008000800 */
        /* <DEDUP_REMOVED lines=13> */
[----:B--2---:R-:W-:Y:S01]  /*140b0*/  ISETP.LT.AND P2, PT, R12, UR4, !P0 ;  /* 0x000000040c007c0c */ /* 0x004fe2000c741270 */
[----:B----4-:R-:W-:Y:S01]  /*140c0*/  VIADD R10, R3, 0xe5 ;  /* 0x000000e5030a7836 */ /* 0x010fe20000000000 */
[C---:B------:R-:W-:Y:S01]  /*140d0*/  LEA.HI.X.SX32 R9, R13.reuse, R0, 0x2, P6 ;  /* 0x000000000d097211 */ /* 0x040fe200030f16ff */
[----:B------:R-:W2:Y:S01]  /*140e0*/  LDCU UR4, c[0x0][0x39c] ;  /* 0x00007380ff0477ac */ /* 0x000ea20008000800 */
[----:B------:R-:W-:Y:S01]  /*140f0*/  VIADD R13, R13, UR5 ;  /* 0x000000050d0d7c36 */ /* 0x000fe20008000000 */
[----:B------:R4:W-:Y:S01]  /*14100*/  @P1 STG.E desc[UR18][R6.64], R36 ;  /* 0x0000002406001986 */ /* 0x0009e2000c101912 */
[----:B-1----:R-:W-:Y:S01]  /*14110*/  ISETP.LT.AND P1, PT, R10, UR7, !P0 ;  /* 0x000000070a007c0c */ /* 0x002fe2000c721270 */
[----:B------:R-:W1:Y:S01]  /*14120*/  LDCU UR7, c[0x0][0x39c] ;  /* 0x00007380ff0777ac */ /* 0x000e620008000800 */
        /* <DEDUP_REMOVED lines=98> */
[----:B--2---:R-:W-:Y:S01]  /*14750*/  ISETP.LT.AND P2, PT, R10, UR4, !P0 ;  /* 0x000000040a007c0c */ /* 0x004fe2000c741270 */
[----:B------:R-:W2:Y:S01]  /*14760*/  LDCU UR4, c[0x0][0x39c] ;  /* 0x00007380ff0477ac */ /* 0x000ea20008000800 */
        /* <DEDUP_REMOVED lines=33> */
[C---:B------:R-:W-:Y:S01]  /*14980*/  VIADD R11, R13.reuse, UR5 ;  /* 0x000000050d0b7c36 */ /* 0x040fe20008000000 */
[----:B------:R1:W-:Y:S01]  /*14990*/  @P1 STG.E desc[UR18][R6.64], R56 ;  /* 0x0000003806001986 */ /* 0x0003e2000c101912 */
[C---:B------:R-:W-:Y:S01]  /*149a0*/  LEA R8, P1, R13.reuse, R2, 0x2 ;  /* 0x000000020d087211 */ /* 0x040fe200078210ff */
[----:B------:R-:W5:Y:S03]  /*149b0*/  LDCU UR7, c[0x0][0x39c] ;  /* 0x00007380ff0777ac */ /* 0x000f660008000800 */
[----:B------:R-:W-:-:S02]  /*149c0*/  LEA.HI.X.SX32 R9, R13, R0, 0x2, P1 ;  /* 0x000000000d097211 */ /* 0x000fc400008f16ff */
[----:B--2---:R-:W-:Y:S01]  /*149d0*/  ISETP.LT.AND P1, PT, R10, UR4, !P0 ;  /* 0x000000040a007c0c */ /* 0x004fe2000c721270 */
[----:B------:R-:W2:Y:S01]  /*149e0*/  LDCU UR4, c[0x0][0x39c] ;  /* 0x00007380ff0477ac */ /* 0x000ea20008000800 */
[----:B----4-:R-:W-:Y:S01]  /*149f0*/  VIADD R5, R3, 0xfa ;  /* 0x000000fa03057836 */ /* 0x010fe20000000000 */
[C---:B------:R-:W-:Y:S01]  /*14a00*/  LEA R4, P6, R11.reuse, R2, 0x2 ;  /* 0x000000020b047211 */ /* 0x040fe200078c10ff */
[----:B-1----:R-:W-:Y:S01]  /*14a10*/  VIADD R7, R11, UR5 ;  /* 0x000000050b077c36 */ /* 0x002fe20008000000 */
[----:B------:R1:W-:Y:S02]  /*14a20*/  @P5 STG.E desc[UR18][R8.64], R57 ;  /* 0x0000003908005986 */ /* 0x0003e4000c101912 */
[----:B---3--:R-:W-:Y:S01]  /*14a30*/  ISETP.LT.AND P5, PT, R5, UR6, !P0 ;  /* 0x0000000605007c0c */ /* 0x008fe2000c7a1270 */
[----:B------:R-:W3:Y:S01]  /*14a40*/  LDCU UR6, c[0x0][0x39c] ;  /* 0x00007380ff0677ac */ /* 0x000ee20008000800 */
[----:B------:R-:W-:Y:S01]  /*14a50*/  LEA.HI.X.SX32 R5, R11, R0, 0x2, P6 ;  /* 0x000000000b057211 */ /* 0x000fe200030f16ff */
[C---:B------:R-:W-:Y:S01]  /*14a60*/  VIADD R11, R7.reuse, UR5 ;  /* 0x00000005070b7c36 */ /* 0x040fe20008000000 */
[----:B------:R-:W-:Y:S01]  /*14a70*/  LEA R6, P6, R7, R2, 0x2 ;  /* 0x0000000207067211 */ /* 0x000fe200078c10ff */
[----:B------:R-:W-:-:S02]  /*14a80*/  VIADD R10, R3, 0xfb ;  /* 0x000000fb030a7836 */ /* 0x000fc40000000000 */
[----:B------:R-:W-:Y:S01]  /*14a90*/  VIADD R13, R11, UR5 ;  /* 0x000000050b0d7c36 */ /* 0x000fe20008000000 */
[----:B------:R-:W-:Y:S01]  /*14aa0*/  LEA.HI.X.SX32 R7, R7, R0, 0x2, P6 ;  /* 0x0000000007077211 */ /* 0x000fe200030f16ff */
[----:B-1----:R-:W-:Y:S01]  /*14ab0*/  VIADD R9, R3, 0xfc ;  /* 0x000000fc03097836 */ /* 0x002fe20000000000 */
[----:B------:R-:W-:Y:S01]  /*14ac0*/  LEA R8, P6, R11, R2, 0x2 ;  /* 0x000000020b087211 */ /* 0x000fe200078c10ff */
[----:B------:R1:W-:Y:S01]  /*14ad0*/  @P4 STG.E desc[UR18][R4.64], R58 ;  /* 0x0000003a04004986 */ /* 0x0003e2000c101912 */
[----:B------:R-:W-:Y:S01]  /*14ae0*/  VIADD R15, R13, UR5 ;  /* 0x000000050d0f7c36 */ /* 0x000fe20008000000 */
[----:B-----5:R-:W-:Y:S02]  /*14af0*/  ISETP.LT.AND P4, PT, R10, UR7, !P0 ;  /* 0x000000070a007c0c */ /* 0x020fe4000c781270 */
[----:B------:R4:W-:Y:S01]  /*14b00*/  @P3 STG.E desc[UR18][R6.64], R59 ;  /* 0x0000003b06003986 */ /* 0x0009e2000c101912 */
[----:B--2---:R-:W-:Y:S01]  /*14b10*/  ISETP.LT.AND P3, PT, R9, UR4, !P0 ;  /* 0x0000000409007c0c */ /* 0x004fe2000c761270 */
[----:B------:R-:W-:Y:S01]  /*14b20*/  VIADD R17, R15, UR5 ;  /* 0x000000050f117c36 */ /* 0x000fe20008000000 */
[----:B------:R-:W-:Y:S01]  /*14b30*/  LEA.HI.X.SX32 R9, R11, R0, 0x2, P6 ;  /* 0x000000000b097211 */ /* 0x000fe200030f16ff */
[----:B------:R-:W2:Y:S01]  /*14b40*/  LDCU UR4, c[0x0][0x39c] ;  /* 0x00007380ff0477ac */ /* 0x000ea20008000800 */
[----:B------:R-:W-:Y:S01]  /*14b50*/  LEA R10, P6, R13, R2, 0x2 ;  /* 0x000000020d0a7211 */ /* 0x000fe200078c10ff */
[----:B-1----:R-:W-:-:S03]  /*14b60*/  VIADD R4, R3, 0xfd ;  /* 0x000000fd03047836 */ /* 0x002fc60000000000 */
[----:B------:R-:W-:Y:S01]  /*14b70*/  LEA.HI.X.SX32 R11, R13, R0, 0x2, P6 ;  /* 0x000000000d0b7211 */ /* 0x000fe200030f16ff */
[----:B------:R1:W-:Y:S01]  /*14b80*/  @P2 STG.E desc[UR18][R8.64], R60 ;  /* 0x0000003c08002986 */ /* 0x0003e2000c101912 */
[----:B------:R-:W-:Y:S01]  /*14b90*/  VIADD R13, R17, UR5 ;  /* 0x00000005110d7c36 */ /* 0x000fe20008000000 */
[----:B---3--:R-:W-:Y:S01]  /*14ba0*/  ISETP.LT.AND P2, PT, R4, UR6, !P0 ;  /* 0x0000000604007c0c */ /* 0x008fe2000c741270 */
[----:B------:R-:W3:Y:S02]  /*14bb0*/  LDCU UR6, c[0x0][0x39c] ;  /* 0x00007380ff0677ac */ /* 0x000ee40008000800 */
[----:B------:R-:W-:Y:S01]  /*14bc0*/  VIADD R19, R13, UR5 ;  /* 0x000000050d137c36 */ /* 0x000fe20008000000 */
[----:B------:R5:W-:Y:S01]  /*14bd0*/  @P1 STG.E desc[UR18][R10.64], R61 ;  /* 0x0000003d0a001986 */ /* 0x000be2000c101912 */
[-C--:B------:R-:W-:Y:S02]  /*14be0*/  LEA R4, P1, R15, R2.reuse, 0x2 ;  /* 0x000000020f047211 */ /* 0x080fe400078210ff */
[----:B----4-:R-:W-:Y:S01]  /*14bf0*/  LEA R6, P6, R17, R2, 0x2 ;  /* 0x0000000211067211 */ /* 0x010fe200078c10ff */
[----:B------:R-:W-:Y:S01]  /*14c00*/  VIADD R21, R19, UR5 ;  /* 0x0000000513157c36 */ /* 0x000fe20008000000 */
[----:B------:R-:W-:-:S02]  /*14c10*/  LEA.HI.X.SX32 R5, R15, R0, 0x2, P1 ;  /* 0x000000000f057211 */ /* 0x000fc400008f16ff */
[----:B------:R-:W-:Y:S01]  /*14c20*/  LEA.HI.X.SX32 R7, R17, R0, 0x2, P6 ;  /* 0x0000000011077211 */ /* 0x000fe200030f16ff */
[----:B------:R-:W-:Y:S01]  /*14c30*/  VIADD R15, R21, UR5 ;  /* 0x00000005150f7c36 */ /* 0x000fe20008000000 */
[-C--:B-1----:R-:W-:Y:S01]  /*14c40*/  LEA R8, P6, R13, R2.reuse, 0x2 ;  /* 0x000000020d087211 */ /* 0x082fe200078c10ff */
[----:B------:R-:W-:Y:S01]  /*14c50*/  VIADD R14, R3, 0xfe ;  /* 0x000000fe030e7836 */ /* 0x000fe20000000000 */
[----:B------:R-:W-:Y:S01]  /*14c60*/  LEA R12, P1, R19, R2, 0x2 ;  /* 0x00000002130c7211 */ /* 0x000fe200078210ff */
[----:B------:R-:W-:Y:S01]  /*14c70*/  VIADD R3, R3, 0xff ;  /* 0x000000ff03037836 */ /* 0x000fe20000000000 */
[----:B------:R-:W-:Y:S02]  /*14c80*/  LEA.HI.X.SX32 R9, R13, R0, 0x2, P6 ;  /* 0x000000000d097211 */ /* 0x000fe400030f16ff */
[----:B-----5:R-:W-:Y:S02]  /*14c90*/  LEA R10, P6, R15, R2, 0x2 ;  /* 0x000000020f0a7211 */ /* 0x020fe400078c10ff */
[----:B------:R-:W-:-:S02]  /*14ca0*/  LEA.HI.X.SX32 R13, R19, R0, 0x2, P1 ;  /* 0x00000000130d7211 */ /* 0x000fc400008f16ff */
[----:B--2---:R-:W-:Y:S02]  /*14cb0*/  ISETP.LT.AND P1, PT, R14, UR4, !P0 ;  /* 0x000000040e007c0c */ /* 0x004fe4000c721270 */
[----:B---3--:R-:W-:Y:S02]  /*14cc0*/  ISETP.LT.AND P0, PT, R3, UR6, !P0 ;  /* 0x0000000603007c0c */ /* 0x008fe4000c701270 */
[----:B------:R-:W-:Y:S02]  /*14cd0*/  LEA.HI.X.SX32 R11, R15, R0, 0x2, P6 ;  /* 0x000000000f0b7211 */ /* 0x000fe400030f16ff */
[C---:B------:R-:W-:Y:S01]  /*14ce0*/  LEA R2, P6, R21.reuse, R2, 0x2 ;  /* 0x0000000215027211 */ /* 0x040fe200078c10ff */
[----:B------:R1:W-:Y:S03]  /*14cf0*/  @P5 STG.E desc[UR18][R4.64], R62 ;  /* 0x0000003e04005986 */ /* 0x0003e6000c101912 */
[----:B------:R-:W-:Y:S01]  /*14d00*/  LEA.HI.X.SX32 R3, R21, R0, 0x2, P6 ;  /* 0x0000000015037211 */ /* 0x000fe200030f16ff */
[----:B------:R1:W-:Y:S04]  /*14d10*/  @P4 STG.E desc[UR18][R6.64], R63 ;  /* 0x0000003f06004986 */ /* 0x0003e8000c101912 */
[----:B------:R1:W-:Y:S04]  /*14d20*/  @P3 STG.E desc[UR18][R8.64], R64 ;  /* 0x0000004008003986 */ /* 0x0003e8000c101912 */
[----:B------:R1:W-:Y:S04]  /*14d30*/  @P2 STG.E desc[UR18][R12.64], R65 ;  /* 0x000000410c002986 */ /* 0x0003e8000c101912 */
[----:B------:R1:W-:Y:S04]  /*14d40*/  @P1 STG.E desc[UR18][R2.64], R66 ;  /* 0x0000004202001986 */ /* 0x0003e8000c101912 */
[----:B------:R1:W-:Y:S01]  /*14d50*/  @P0 STG.E desc[UR18][R10.64], R67 ;  /* 0x000000430a000986 */ /* 0x0003e2000c101912 */
[----:B------:R-:W-:Y:S06]  /*14d60*/  BAR.SYNC.DEFER_BLOCKING 0x0 ;  /* 0x0000000000007b1d */ /* 0x000fec0000010000 */
[----:B------:R-:W-:Y:S05]  /*14d70*/  BRA.U UP0, `(.L_x_14) ;  /* 0x0000000100a07547 */ /* 0x000fea000b800000 */
[----:B------:R-:W2:Y:S01]  /*14d80*/  S2UR UR5, SR_CgaCtaId ;  /* 0x00000000000579c3 */ /* 0x000ea20000008800 */
[----:B------:R-:W-:Y:S01]  /*14d90*/  NOP ;  /* 0x0000000000007918 */ /* 0x000fe20000000000 */
[----:B------:R-:W-:Y:S01]  /*14da0*/  UMOV UR4, 0x50 ;  /* 0x0000005000047882 */ /* 0x000fe20000000000 */
[----:B------:R-:W-:Y:S02]  /*14db0*/  IMAD.U32 R0, RZ, RZ, UR20 ;  /* 0x00000014ff007e24 */ /* 0x000fe4000f8e00ff */
[----:B-1----:R-:W-:Y:S02]  /*14dc0*/  IMAD.MOV.U32 R3, RZ, RZ, 0xffff ;  /* 0x0000ffffff037424 */ /* 0x002fe400078e00ff */
[----:B------:R-:W-:Y:S01]  /*14dd0*/  IMAD.MOV.U32 R7, RZ, RZ, 0x1 ;  /* 0x00000001ff077424 */ /* 0x000fe200078e00ff */
[----:B------:R-:W-:-:S04]  /*14de0*/  LOP3.LUT R0, R0, 0xffff, RZ, 0xc0, !PT ;  /* 0x0000ffff00007812 */ /* 0x000fc800078ec0ff */
[----:B------:R-:W-:-:S05]  /*14df0*/  SHF.R.U32.HI R0, RZ, 0x5, R0 ;  /* 0x00000005ff007819 */ /* 0x000fca0000011600 */
[----:B------:R-:W-:Y:S01]  /*14e00*/  VIADD R2, R0, 0x10 ;  /* 0x0000001000027836 */ /* 0x000fe20000000000 */
[----:B------:R-:W-:Y:S01]  /*14e10*/  SHF.L.U32 R0, R3, R0, RZ ;  /* 0x0000000003007219 */ /* 0x000fe200000006ff */
[----:B--2---:R-:W-:-:S03]  /*14e20*/  ULEA UR6, UR5, UR4, 0x18 ;  /* 0x0000000405067291 */ /* 0x004fc6000f8ec0ff */
[----:B------:R-:W-:-:S04]  /*14e30*/  SHF.L.U32 R3, R7, R2, RZ ;  /* 0x0000000207037219 */ /* 0x000fc800000006ff */
[----:B------:R-:W-:Y:S02]  /*14e40*/  LOP3.LUT R0, R3, R0, RZ, 0xfc, !PT ;  /* 0x0000000003007212 */ /* 0x000fe400078efcff */
[----:B------:R-:W1:Y:S02]  /*14e50*/  LDS R5, [UR6] ;  /* 0x00000006ff057984 */ /* 0x000e640008000800 */
[C---:B------:R-:W-:Y:S02]  /*14e60*/  LOP3.LUT R2, R0.reuse, 0xffff, RZ, 0xc0, !PT ;  /* 0x0000ffff00027812 */ /* 0x040fe400078ec0ff */
[----:B-1----:R-:W-:-:S04]  /*14e70*/  LOP3.LUT R3, R0, 0xffff, R5, 0x80, !PT ;  /* 0x0000ffff00037812 */ /* 0x002fc800078e8005 */
[----:B------:R-:W-:-:S13]  /*14e80*/  ISETP.NE.AND P0, PT, R3, R2, PT ;  /* 0x000000020300720c */ /* 0x000fda0003f05270 */
[----:B------:R-:W-:Y:S05]  /*14e90*/  @P0 BRA `(.L_x_15) ;  /* 0x0000000000500947 */ /* 0x000fea0003800000 */
[----:B------:R-:W-:Y:S02]  /*14ea0*/  SHF.R.U32.HI R5, RZ, 0x10, R5 ;  /* 0x00000010ff057819 */ /* 0x000fe40000011605 */
[----:B------:R-:W-:-:S04]  /*14eb0*/  SHF.R.U32.HI R2, RZ, 0x10, R0 ;  /* 0x00000010ff027819 */ /* 0x000fc80000011600 */
[----:B------:R-:W-:-:S04]  /*14ec0*/  LOP3.LUT R5, R5, R2, RZ, 0xc0, !PT ;  /* 0x0000000205057212 */ /* 0x000fc800078ec0ff */
[----:B------:R-:W-:-:S13]  /*14ed0*/  ISETP.NE.AND P0, PT, R5, R2, PT ;  /* 0x000000020500720c */ /* 0x000fda0003f05270 */
[----:B------:R-:W-:Y:S05]  /*14ee0*/  @P0 BRA `(.L_x_16) ;  /* 0x0000000000300947 */ /* 0x000fea0003800000 */
[----:B------:R-:W-:Y:S01]  /*14ef0*/  R2UR UR4, R0 ;  /* 0x00000000000472ca */ /* 0x000fe200000e0000 */
[----:B------:R-:W-:Y:S01]  /*14f00*/  VOTEU.ANY UR5, UPT, PT ;  /* 0x0000000000057886 */ /* 0x000fe200038e0100 */
[----:B------:R-:W1:Y:S01]  /*14f10*/  S2R R0, SR_LANEID ;  /* 0x0000000000007919 */ /* 0x000e620000000000 */
[----:B------:R-:W-:-:S10]  /*14f20*/  UFLO.U32 UR5, UR5 ;  /* 0x00000005000572bd */ /* 0x000fd400080e0000 */
[----:B------:R-:W-:-:S06]  /*14f30*/  ULOP3.LUT UR4, URZ, UR4, URZ, 0x33, !UPT ;  /* 0x00000004ff047292 */ /* 0x000fcc000f8e33ff */
[----:B------:R-:W-:-:S04]  /*14f40*/  IMAD.U32 R2, RZ, RZ, UR4 ;  /* 0x00000004ff027e24 */ /* 0x000fc8000f8e00ff */
[----:B------:R-:W2:Y:S02]  /*14f50*/  REDUX UR7, R2 ;  /* 0x00000000020773c4 */ /* 0x000ea40000000000 */
[----:B------:R3:W-:Y:S01]  /*14f60*/  UTCATOMSWS.AND URZ, UR4 ;  /* 0x0000000400ff79e3 */ /* 0x0007e20008000000 */
[----:B-1----:R-:W-:Y:S01]  /*14f70*/  ISETP.EQ.U32.AND P0, PT, R0, UR5, PT ;  /* 0x0000000500007c0c */ /* 0x002fe2000bf02070 */
[----:B--2---:R-:W-:-:S12]  /*14f80*/  IMAD.U32 R0, RZ, RZ, UR7 ;  /* 0x00000007ff007e24 */ /* 0x004fd8000f8e00ff */
[----:B------:R3:W-:Y:S01]  /*14f90*/  @P0 ATOMS.AND RZ, [UR6], R0 ;  /* 0x00000000ffff098c */ /* 0x0007e2000a800006 */
[----:B------:R-:W-:Y:S05]  /*14fa0*/  BRA `(.L_x_14) ;  /* 0x0000000000147947 */ /* 0x000fea0003800000 */
.L_x_16:
[----:B------:R-:W-:-:S07]  /*14fb0*/  MOV R2, 0x14fd0 ;  /* 0x00014fd000027802 */ /* 0x000fce0000000f00 */
[----:B------:R-:W-:Y:S05]  /*14fc0*/  CALL.REL.NOINC `($__internal_0_$__cuda_sm10x_tcgen05_guardrail_trap_col_being_dealloced_not_returned_by_alloc) ;  /* 0x00000000002c7944 */ /* 0x000fea0003c00000 */
[----:B------:R-:W-:Y:S05]  /*14fd0*/  BRA `(.L_x_14) ;  /* 0x0000000000087947 */ /* 0x000fea0003800000 */
.L_x_15:
[----:B------:R-:W-:-:S07]  /*14fe0*/  MOV R2, 0x15000 ;  /* 0x0001500000027802 */ /* 0x000fce0000000f00 */
[----:B------:R-:W-:Y:S05]  /*14ff0*/  CALL.REL.NOINC `($__internal_2_$__cuda_sm10x_tcgen05_guardrail_trap_unallocated_columns_being_dealloced) ;  /* 0x0000000000387944 */ /* 0x000fea0003c00000 */
.L_x_14:
[----:B------:R-:W-:Y:S01]  /*15000*/  NOP ;  /* 0x0000000000007918 */ /* 0x000fe20000000000 */
[----:B---3--:R-:W-:Y:S05]  /*15010*/  EXIT ;  /* 0x000000000000794d */ /* 0x008fea0003800000 */
.L_x_9:
[----:B------:R-:W1:Y:S02]  /*15020*/  SYNCS.PHASECHK.TRANS64.TRYWAIT P2, [UR12], R4 ;  /* 0x00000004ff0075a7 */ /* 0x000e64000804110c */
[----:B-1----:R-:W-:Y:S05]  /*15030*/  @!P2 BRA `(.L_x_9) ;  /* 0xfffffffc00f8a947 */ /* 0x002fea000383ffff */
[----:B------:R-:W-:Y:S05]  /*15040*/  BRA `(.L_x_17) ;  /* 0xffffff5c00d87947 */ /* 0x000fea000383ffff */
.L_x_13:
[----:B------:R-:W1:Y:S02]  /*15050*/  SYNCS.PHASECHK.TRANS64.TRYWAIT P4, [UR12], R4 ;  /* 0x00000004ff0075a7 */ /* 0x000e64000808110c */
[----:B-1----:R-:W-:Y:S05]  /*15060*/  @!P4 BRA `(.L_x_13) ;  /* 0xfffffffc00f8c947 */ /* 0x002fea000383ffff */
[----:B------:R-:W-:Y:S05]  /*15070*/  BRA `(.L_x_12) ;  /* 0xffffff8000507947 */ /* 0x000fea000383ffff */
        .weak           $__internal_0_$__cuda_sm10x_tcgen05_guardrail_trap_col_being_dealloced_not_returned_by_alloc
        .type           $__internal_0_$__cuda_sm10x_tcgen05_guardrail_trap_col_being_dealloced_not_returned_by_alloc,@function
        .size           $__internal_0_$__cuda_sm10x_tcgen05_guardrail_trap_col_being_dealloced_not_returned_by_alloc,($__internal_1_$__cuda_sm10x_tcgen05_guardrail_trap_phase_invalid_during_alloc - $__internal_0_$__cuda_sm10x_tcgen05_guardrail_trap_col_being_dealloced_not_returned_by_alloc)
$__internal_0_$__cuda_sm10x_tcgen05_guardrail_trap_col_being_dealloced_not_returned_by_alloc:
[----:B------:R-:W-:Y:S05]  /*15080*/  BPT.TRAP 0x1 ;  /* 0x000000040000795c */ /* 0x000fea0000300000 */
[----:B------:R-:W-:-:S04]  /*15090*/  IMAD.MOV.U32 R3, RZ, RZ, 0x0 ;  /* 0x00000000ff037424 */ /* 0x000fc800078e00ff */
[----:B------:R-:W-:Y:S05]  /*150a0*/  RET.REL.NODEC R2 `(matmul_kernel) ;  /* 0xfffffeac02d47950 */ /* 0x000fea0003c3ffff */
        .weak           $__internal_1_$__cuda_sm10x_tcgen05_guardrail_trap_phase_invalid_during_alloc
        .type           $__internal_1_$__cuda_sm10x_tcgen05_guardrail_trap_phase_invalid_during_alloc,@function
        .size           $__internal_1_$__cuda_sm10x_tcgen05_guardrail_trap_phase_invalid_during_alloc,($__internal_2_$__cuda_sm10x_tcgen05_guardrail_trap_unallocated_columns_being_dealloced - $__internal_1_$__cuda_sm10x_tcgen05_guardrail_trap_phase_invalid_during_alloc)
$__internal_1_$__cuda_sm10x_tcgen05_guardrail_trap_phase_invalid_during_alloc:
[----:B------:R-:W-:Y:S05]  /*150b0*/  BPT.TRAP 0x1 ;  /* 0x000000040000795c */ /* 0x000fea0000300000 */
[----:B------:R-:W-:-:S04]  /*150c0*/  IMAD.MOV.U32 R3, RZ, RZ, 0x0 ;  /* 0x00000000ff037424 */ /* 0x000fc800078e00ff */
[----:B------:R-:W-:Y:S05]  /*150d0*/  RET.REL.NODEC R2 `(matmul_kernel) ;  /* 0xfffffeac02c87950 */ /* 0x000fea0003c3ffff */
        .weak           $__internal_2_$__cuda_sm10x_tcgen05_guardrail_trap_unallocated_columns_being_dealloced
        .type           $__internal_2_$__cuda_sm10x_tcgen05_guardrail_trap_unallocated_columns_being_dealloced,@function
        .size           $__internal_2_$__cuda_sm10x_tcgen05_guardrail_trap_unallocated_columns_being_dealloced,(.L_x_21 - $__internal_2_$__cuda_sm10x_tcgen05_guardrail_trap_unallocated_columns_being_dealloced)
$__internal_2_$__cuda_sm10x_tcgen05_guardrail_trap_unallocated_columns_being_dealloced:
[----:B------:R-:W-:Y:S05]  /*150e0*/  BPT.TRAP 0x1 ;  /* 0x000000040000795c */ /* 0x000fea0000300000 */
[----:B------:R-:W-:-:S04]  /*150f0*/  IMAD.MOV.U32 R3, RZ, RZ, 0x0 ;  /* 0x00000000ff037424 */ /* 0x000fc800078e00ff */
[----:B------:R-:W-:Y:S05]  /*15100*/  RET.REL.NODEC R2 `(matmul_kernel) ;  /* 0xfffffeac02bc7950 */ /* 0x000fea0003c3ffff */
.L_x_18:
[----:B------:R-:W-:-:S00]  /*15110*/  BRA `(.L_x_18) ;  /* 0xfffffffc00fc7947 */ /* 0x000fc0000383ffff */
[----:B------:R-:W-:-:S00]  /*15120*/  NOP ;  /* 0x0000000000007918 */ /* 0x000fc00000000000 */
        /* <DEDUP_REMOVED lines=13> */
.L_x_21:


//--------------------- .nv.shared.matmul_kernel  --------------------------
	.section	.nv.shared.matmul_kernel,"aw",@nobits
	.sectionflags	@""
	.align	16
	.zero		1024


//--------------------- .nv.shared.reserved.0     --------------------------
	.section	.nv.shared.reserved.0,"aw",@nobits
	.align	8
	.weak		__nv_reservedSMEM_offset_0_alias
	.size		__nv_reservedSMEM_offset_0_alias, 0, 64
	.other		__nv_reservedSMEM_offset_0_alias,@"STO_CUDA_RESERVED_SHARED STV_DEFAULT"
__nv_reservedSMEM_offset_0_alias:
	.zero		0
.nv.shared.reserved.0:
	.zero		64
	.weak		__nv_reservedSMEM_allocation_phase
	.type		__nv_reservedSMEM_allocation_phase,@object
	.size		__nv_reservedSMEM_allocation_phase,(.L_0 - __nv_reservedSMEM_allocation_phase)
__nv_reservedSMEM_allocation_phase:
	.zero		1
.L_0:
	.zero		7
	.weak		__nv_reservedSMEM_devtool_atexit_pc
	.type		__nv_reservedSMEM_devtool_atexit_pc,@object
	.size		__nv_reservedSMEM_devtool_atexit_pc,(__nv_reservedSMEM_allocation_mask - __nv_reservedSMEM_devtool_atexit_pc)
__nv_reservedSMEM_devtool_atexit_pc:
	.zero		8
	.weak		__nv_reservedSMEM_allocation_mask
	.type		__nv_reservedSMEM_allocation_mask,@object
	.size		__nv_reservedSMEM_allocation_mask,(.L_2 - __nv_reservedSMEM_allocation_mask)
__nv_reservedSMEM_allocation_mask:
	.zero		4
.L_2:


//--------------------- .nv.constant0.matmul_kernel --------------------------
	.section	.nv.constant0.matmul_kernel,"a",@progbits
	.sectionflags	@""
	.align	4
.nv.constant0.matmul_kernel:
	.zero		976


//--------------------- SYMBOLS --------------------------

	.type		.nv.reservedSmem.offset0,@object
	.size		.nv.reservedSmem.offset0,0x4
	.type		.nv.reservedSmem.cap,@object
	.size		.nv.reservedSmem.cap,0x4
